def matmul_kernel(
    a_ptr,
    b_ptr,
    c_ptr,
    M,
    N,
    K,
    stride_am,
    stride_ak,
    stride_bk,
    stride_bn,
    stride_cm,
    stride_cn,
    BLOCK_M: tl.constexpr,
    BLOCK_N: tl.constexpr,
    BLOCK_K: tl.constexpr,
    GROUP_M: tl.constexpr,
):
    pid = tl.program_id(axis=0)
    num_pid_m = tl.cdiv(M, BLOCK_M)
    num_pid_n = tl.cdiv(N, BLOCK_N)
    num_pid_in_group = GROUP_M * num_pid_n
    group_id = pid // num_pid_in_group
    first_pid_m = group_id * GROUP_M
    group_size_m = min(num_pid_m - first_pid_m, GROUP_M)
    pid_m = first_pid_m + ((pid % num_pid_in_group) % group_size_m)
    pid_n = (pid % num_pid_in_group) // group_size_m

    offs_am = (pid_m * BLOCK_M + tl.arange(0, BLOCK_M)) % M
    offs_bn = (pid_n * BLOCK_N + tl.arange(0, BLOCK_N)) % N
    offs_k = tl.arange(0, BLOCK_K)
    a_ptrs = a_ptr + offs_am[:, None] * stride_am + offs_k[None, :] * stride_ak
    b_ptrs = b_ptr + offs_k[:, None] * stride_bk + offs_bn[None, :] * stride_bn

    acc = tl.zeros((BLOCK_M, BLOCK_N), dtype=tl.float32)
    for kk in range(0, tl.cdiv(K, BLOCK_K)):
        a = tl.load(a_ptrs, mask=offs_k[None, :] < K - kk * BLOCK_K, other=0.0)
        b = tl.load(b_ptrs, mask=offs_k[:, None] < K - kk * BLOCK_K, other=0.0)
        acc = tl.dot(a, b, acc)
        a_ptrs += BLOCK_K * stride_ak
        b_ptrs += BLOCK_K * stride_bk

    c = acc.to(c_ptr.dtype.element_ty)
    offs_cm = pid_m * BLOCK_M + tl.arange(0, BLOCK_M)
    offs_cn = pid_n * BLOCK_N + tl.arange(0, BLOCK_N)
    c_ptrs = c_ptr + offs_cm[:, None] * stride_cm + offs_cn[None, :] * stride_cn
    mask = (offs_cm[:, None] < M) & (offs_cn[None, :] < N)
    tl.store(c_ptrs, c, mask=mask)

# config = {"BLOCK_K": 128, "BLOCK_M": 256, "BLOCK_N": 64, "GROUP_M": 8, "arch": "sm_100", "dtype": "fp32", "num_ctas": 1, "num_stages": 3, "num_warps": 8}
# arch = sm_100


// ===== COMPILED SASS (sm_100a) =====

	.target	sm_100a

	.elftype	@"ET_EXEC"


//--------------------- .note.nv.tkinfo           --------------------------
	.section	.note.nv.tkinfo,"",@"SHT_NOTE"
	.sectionflags	@"SHF_NOTE_NV_TKINFO"
	.tkinfo
        /*0018*/ 	.word	0x00000081
        /*0030*/ 	.string	""
        /*0030*/ 	.string	"ptxas-blackwell"
        /*0030*/ 	.string	"Cuda compilation tools, release 12.9, V12.9.86"
        /*0030*/ 	.string	"Build cuda_12.9.r12.9/compiler.36037853_0"
        /*0030*/ 	.string	"-v  -suppress-debug-info  -lineinfo  -arch sm_100a "



//--------------------- .note.nv.cuver            --------------------------
	.section	.note.nv.cuver,"",@"SHT_NOTE"
	.sectionflags	@"SHF_NOTE_NV_CUVER"
        /*0018*/ 	.short	0x0001
        /*001a*/ 	.short	0x0064
        /*001c*/ 	.short	0x0001
        /*001e*/ 	.short	0x0000
        /*0020*/ 	.short	0x0001
        /*0022*/ 	.short	0x0000


//--------------------- .nv.info                  --------------------------
	.section	.nv.info,"",@"SHT_CUDA_INFO"
	.align	4


	//----- nvinfo : EIATTR_REGCOUNT
	.align		4
        /*0000*/ 	.byte	0x04, 0x2f
        /*0002*/ 	.short	(.L_4 - .L_3)
	.align		4
.L_3:
        /*0004*/ 	.word	index@(matmul_kernel)
        /*0008*/ 	.word	0x000000ff


	//----- nvinfo : EIATTR_FRAME_SIZE
	.align		4
.L_4:
        /*000c*/ 	.byte	0x04, 0x11
        /*000e*/ 	.short	(.L_6 - .L_5)
	.align		4
.L_5:
        /*0010*/ 	.word	index@($__internal_2_$__cuda_sm10x_tcgen05_guardrail_trap_unallocated_columns_being_dealloced)
        /*0014*/ 	.word	0x00000570


	//----- nvinfo : EIATTR_FRAME_SIZE
	.align		4
.L_6:
        /*0018*/ 	.byte	0x04, 0x11
        /*001a*/ 	.short	(.L_8 - .L_7)
	.align		4
.L_7:
        /*001c*/ 	.word	index@($__internal_1_$__cuda_sm10x_tcgen05_guardrail_trap_phase_invalid_during_alloc)
        /*0020*/ 	.word	0x00000570


	//----- nvinfo : EIATTR_FRAME_SIZE
	.align		4
.L_8:
        /*0024*/ 	.byte	0x04, 0x11
        /*0026*/ 	.short	(.L_10 - .L_9)
	.align		4
.L_9:
        /*0028*/ 	.word	index@($__internal_0_$__cuda_sm10x_tcgen05_guardrail_trap_col_being_dealloced_not_returned_by_alloc)
        /*002c*/ 	.word	0x00000570


	//----- nvinfo : EIATTR_FRAME_SIZE
	.align		4
.L_10:
        /*0030*/ 	.byte	0x04, 0x11
        /*0032*/ 	.short	(.L_12 - .L_11)
	.align		4
.L_11:
        /*0034*/ 	.word	index@(matmul_kernel)
        /*0038*/ 	.word	0x00000570


	//----- nvinfo : EIATTR_MIN_STACK_SIZE
	.align		4
.L_12:
        /*003c*/ 	.byte	0x04, 0x12
        /*003e*/ 	.short	(.L_14 - .L_13)
	.align		4
.L_13:
        /*0040*/ 	.word	index@(matmul_kernel)
        /*0044*/ 	.word	0x00000570
.L_14:


//--------------------- .nv.info.matmul_kernel    --------------------------
	.section	.nv.info.matmul_kernel,"",@"SHT_CUDA_INFO"
	.sectionflags	@""
	.align	4


	//----- nvinfo : EIATTR_CUDA_API_VERSION
	.align		4
        /*0000*/ 	.byte	0x04, 0x37
        /*0002*/ 	.short	(.L_16 - .L_15)
.L_15:
        /*0004*/ 	.word	0x00000081


	//----- nvinfo : EIATTR_KPARAM_INFO
	.align		4
.L_16:
        /*0008*/ 	.byte	0x04, 0x17
        /*000a*/ 	.short	(.L_18 - .L_17)
.L_17:
        /*000c*/ 	.word	0x00000000
        /*0010*/ 	.short	0x000d
        /*0012*/ 	.short	0x0048
        /*0014*/ 	.byte	0x00, 0xf4, 0x21, 0x00


	//----- nvinfo : EIATTR_KPARAM_INFO
	.align		4
.L_18:
        /*0018*/ 	.byte	0x04, 0x17
        /*001a*/ 	.short	(.L_20 - .L_19)
.L_19:
        /*001c*/ 	.word	0x00000000
        /*0020*/ 	.short	0x000c
        /*0022*/ 	.short	0x0040
        /*0024*/ 	.byte	0x00, 0xf4, 0x21, 0x00


	//----- nvinfo : EIATTR_KPARAM_INFO
	.align		4
.L_20:
        /*0028*/ 	.byte	0x04, 0x17
        /*002a*/ 	.short	(.L_22 - .L_21)
.L_21:
        /*002c*/ 	.word	0x00000000
        /*0030*/ 	.short	0x000b
        /*0032*/ 	.short	0x0038
        /*0034*/ 	.byte	0x00, 0xf0, 0x11, 0x00


	//----- nvinfo : EIATTR_KPARAM_INFO
	.align		4
.L_22:
        /*0038*/ 	.byte	0x04, 0x17
        /*003a*/ 	.short	(.L_24 - .L_23)
.L_23:
        /*003c*/ 	.word	0x00000000
        /*0040*/ 	.short	0x000a
        /*0042*/ 	.short	0x0034
        /*0044*/ 	.byte	0x00, 0xf0, 0x11, 0x00


	//----- nvinfo : EIATTR_KPARAM_INFO
	.align		4
.L_24:
        /*0048*/ 	.byte	0x04, 0x17
        /*004a*/ 	.short	(.L_26 - .L_25)
.L_25:
        /*004c*/ 	.word	0x00000000
        /*0050*/ 	.short	0x0009
        /*0052*/ 	.short	0x0030
        /*0054*/ 	.byte	0x00, 0xf0, 0x11, 0x00


	//----- nvinfo : EIATTR_KPARAM_INFO
	.align		4
.L_26:
        /*0058*/ 	.byte	0x04, 0x17
        /*005a*/ 	.short	(.L_28 - .L_27)
.L_27:
        /*005c*/ 	.word	0x00000000
        /*0060*/ 	.short	0x0008
        /*0062*/ 	.short	0x002c
        /*0064*/ 	.byte	0x00, 0xf0, 0x11, 0x00


	//----- nvinfo : EIATTR_KPARAM_INFO
	.align		4
.L_28:
        /*0068*/ 	.byte	0x04, 0x17
        /*006a*/ 	.short	(.L_30 - .L_29)
.L_29:
        /*006c*/ 	.word	0x00000000
        /*0070*/ 	.short	0x0007
        /*0072*/ 	.short	0x0028
        /*0074*/ 	.byte	0x00, 0xf0, 0x11, 0x00


	//----- nvinfo : EIATTR_KPARAM_INFO
	.align		4
.L_30:
        /*0078*/ 	.byte	0x04, 0x17
        /*007a*/ 	.short	(.L_32 - .L_31)
.L_31:
        /*007c*/ 	.word	0x00000000
        /*0080*/ 	.short	0x0006
        /*0082*/ 	.short	0x0024
        /*0084*/ 	.byte	0x00, 0xf0, 0x11, 0x00


	//----- nvinfo : EIATTR_KPARAM_INFO
	.align		4
.L_32:
        /*0088*/ 	.byte	0x04, 0x17
        /*008a*/ 	.short	(.L_34 - .L_33)
.L_33:
        /*008c*/ 	.word	0x00000000
        /*0090*/ 	.short	0x0005
        /*0092*/ 	.short	0x0020
        /*0094*/ 	.byte	0x00, 0xf0, 0x11, 0x00


	//----- nvinfo : EIATTR_KPARAM_INFO
	.align		4
.L_34:
        /*0098*/ 	.byte	0x04, 0x17
        /*009a*/ 	.short	(.L_36 - .L_35)
.L_35:
        /*009c*/ 	.word	0x00000000
        /*00a0*/ 	.short	0x0004
        /*00a2*/ 	.short	0x001c
        /*00a4*/ 	.byte	0x00, 0xf0, 0x11, 0x00


	//----- nvinfo : EIATTR_KPARAM_INFO
	.align		4
.L_36:
        /*00a8*/ 	.byte	0x04, 0x17
        /*00aa*/ 	.short	(.L_38 - .L_37)
.L_37:
        /*00ac*/ 	.word	0x00000000
        /*00b0*/ 	.short	0x0003
        /*00b2*/ 	.short	0x0018
        /*00b4*/ 	.byte	0x00, 0xf0, 0x11, 0x00


	//----- nvinfo : EIATTR_KPARAM_INFO
	.align		4
.L_38:
        /*00b8*/ 	.byte	0x04, 0x17
        /*00ba*/ 	.short	(.L_40 - .L_39)
.L_39:
        /*00bc*/ 	.word	0x00000000
        /*00c0*/ 	.short	0x0002
        /*00c2*/ 	.short	0x0010
        /*00c4*/ 	.byte	0x00, 0xf4, 0x21, 0x00


	//----- nvinfo : EIATTR_KPARAM_INFO
	.align		4
.L_40:
        /*00c8*/ 	.byte	0x04, 0x17
        /*00ca*/ 	.short	(.L_42 - .L_41)
.L_41:
        /*00cc*/ 	.word	0x00000000
        /*00d0*/ 	.short	0x0001
        /*00d2*/ 	.short	0x0008
        /*00d4*/ 	.byte	0x00, 0xf4, 0x21, 0x00


	//----- nvinfo : EIATTR_KPARAM_INFO
	.align		4
.L_42:
        /*00d8*/ 	.byte	0x04, 0x17
        /*00da*/ 	.short	(.L_44 - .L_43)
.L_43:
        /*00dc*/ 	.word	0x00000000
        /*00e0*/ 	.short	0x0000
        /*00e2*/ 	.short	0x0000
        /*00e4*/ 	.byte	0x00, 0xf4, 0x21, 0x00


	//----- nvinfo : EIATTR_AT_ENTRY_FRAGMENTS
	.align		4
.L_44:
        /*00e8*/ 	.byte	0x04, 0x4f
        /*00ea*/ 	.short	(.L_46 - .L_45)


	//   ....[0]....
.L_45:
        /*00ec*/ 	.word	0x00000004


	//----- nvinfo : EIATTR_RESERVED_SMEM_USED
	.align		4
.L_46:
        /*00f0*/ 	.byte	0x01, 0x41
	.zero		2


	//----- nvinfo : EIATTR_SPARSE_MMA_MASK
	.align		4
        /*00f4*/ 	.byte	0x03, 0x50
        /*00f6*/ 	.short	0x0000


	//----- nvinfo : EIATTR_TCGEN05_1CTA_USED
	.align		4
        /*00f8*/ 	.byte	0x01, 0x51
	.zero		2


	//----- nvinfo : EIATTR_MAXREG_COUNT
	.align		4
        /*00fc*/ 	.byte	0x03, 0x1b
        /*00fe*/ 	.short	0x00ff


	//----- nvinfo : EIATTR_NUM_BARRIERS
	.align		4
        /*0100*/ 	.byte	0x02, 0x4c
        /*0102*/ 	.byte	0x01
	.zero		1


	//----- nvinfo : EIATTR_ANNOTATIONS
	.align		4
        /*0104*/ 	.byte	0x04, 0x55
        /*0106*/ 	.short	(.L_48 - .L_47)


	//   ....[0]....
.L_47:
        /*0108*/ 	.word	0x00000001
        /*010c*/ 	.byte	0xd0, 0x09, 0x00, 0x00, 0x01, 0x00, 0x00, 0x00, 0xc0, 0x0a, 0x00, 0x00, 0x01, 0x00, 0x00, 0x00
        /* <DEDUP_REMOVED lines=600> */
        /*269c*/ 	.byte	0x80, 0x96, 0x01, 0x00


	//----- nvinfo : EIATTR_INT_WARP_WIDE_INSTR_OFFSETS
	.align		4
.L_48:
        /*26a0*/ 	.byte	0x04, 0x31
        /*26a2*/ 	.short	(.L_50 - .L_49)


	//   ....[0]....
.L_49:
        /*26a4*/ 	.word	0x00002610


	//   ....[1]....
        /*26a8*/ 	.word	0x00002640


	//   ....[2]....
        /*26ac*/ 	.word	0x00002750


	//   ....[3]....
        /*26b0*/ 	.word	0x0001b000


	//   ....[4]....
        /*26b4*/ 	.word	0x0001b050


	//----- nvinfo : EIATTR_COOP_GROUP_MASK_REGIDS
	.align		4
.L_50:
        /*26b8*/ 	.byte	0x04, 0x29
        /*26ba*/ 	.short	(.L_52 - .L_51)


	//   ....[0]....
.L_51:
        /*26bc*/ 	.word	0xffffffff


	//   ....[1]....
        /*26c0*/ 	.word	0xffffffff


	//   ....[2]....
        /*26c4*/ 	.word	0xffffffff


	//   ....[3]....
        /*26c8*/ 	.word	0xffffffff


	//----- nvinfo : EIATTR_COOP_GROUP_INSTR_OFFSETS
	.align		4
.L_52:
        /*26cc*/ 	.byte	0x04, 0x28
        /*26ce*/ 	.short	(.L_54 - .L_53)


	//   ....[0]....
.L_53:
        /*26d0*/ 	.word	0x00000070


	//   ....[1]....
        /*26d4*/ 	.word	0x00000330


	//   ....[2]....
        /*26d8*/ 	.word	0x0001ae90


	//   ....[3]....
        /*26dc*/ 	.word	0x0001b100


	//----- nvinfo : EIATTR_VRC_CTA_INIT_COUNT
	.align		4
.L_54:
        /*26e0*/ 	.byte	0x02, 0x4a
        /*26e2*/ 	.byte	0x80
	.zero		1


	//----- nvinfo : EIATTR_MBARRIER_INSTR_OFFSETS
	.align		4
        /*26e4*/ 	.byte	0x04, 0x39
        /*26e6*/ 	.short	(.L_56 - .L_55)


	//   ....[0]....
.L_55:
        /*26e8*/ 	.word	0x00002840
        /*26ec*/ 	.word	0x000000ff
        /*26f0*/ 	.word	0x00000000
        /*26f4*/ 	.short	0x0100
        /*26f6*/ 	.byte	0x04
	.zero		1


	//   ....[1]....
        /*26f8*/ 	.word	0x00002970
        /*26fc*/ 	.word	0x000000ff
        /*2700*/ 	.word	0x00058008
        /*2704*/ 	.short	0x0100
        /*2706*/ 	.byte	0x09
	.zero		1


	//   ....[2]....
        /*2708*/ 	.word	0x000119c0
        /*270c*/ 	.word	0x000000ff
        /*2710*/ 	.word	0x00000000
        /*2714*/ 	.short	0x010a
        /*2716*/ 	.byte	0x04
	.zero		1


	//   ....[3]....
        /*2718*/ 	.word	0x00019660
        /*271c*/ 	.word	0x000000ff
        /*2720*/ 	.word	0x00000000
        /*2724*/ 	.short	0x010a
        /*2726*/ 	.byte	0x04
	.zero		1


	//   ....[4]....
        /*2728*/ 	.word	0x000197d0
        /*272c*/ 	.word	0x000000ff
        /*2730*/ 	.word	0x00058000
        /*2734*/ 	.short	0x0108
        /*2736*/ 	.byte	0x09
	.zero		1


	//   ....[5]....
        /*2738*/ 	.word	0x000198d0
        /*273c*/ 	.word	0x000000ff
        /*2740*/ 	.word	0x00058008
        /*2744*/ 	.short	0x0108
        /*2746*/ 	.byte	0x09
	.zero		1


	//   ....[6]....
        /*2748*/ 	.word	0x0001b120
        /*274c*/ 	.word	0x000000ff
        /*2750*/ 	.word	0x00000000
        /*2754*/ 	.short	0x010a
        /*2756*/ 	.byte	0x04
	.zero		1


	//   ....[7]....
        /*2758*/ 	.word	0x0001b150
        /*275c*/ 	.word	0x000000ff
        /*2760*/ 	.word	0x00000000
        /*2764*/ 	.short	0x010a
        /*2766*/ 	.byte	0x04
	.zero		1


	//----- nvinfo : EIATTR_NUM_MBARRIERS
	.align		4
.L_56:
        /*2768*/ 	.byte	0x03, 0x38
        /*276a*/ 	.short	0x0002


	//----- nvinfo : EIATTR_EXIT_INSTR_OFFSETS
	.align		4
        /*276c*/ 	.byte	0x04, 0x1c
        /*276e*/ 	.short	(.L_58 - .L_57)


	//   ....[0]....
.L_57:
        /*2770*/ 	.word	0x0001b110


	//----- nvinfo : EIATTR_REQNTID
	.align		4
.L_58:
        /*2774*/ 	.byte	0x04, 0x10
        /*2776*/ 	.short	(.L_60 - .L_59)
.L_59:
        /*2778*/ 	.word	0x00000100
        /*277c*/ 	.word	0x00000001
        /*2780*/ 	.word	0x00000001


	//----- nvinfo : EIATTR_CRS_STACK_SIZE
	.align		4
.L_60:
        /*2784*/ 	.byte	0x04, 0x1e
        /*2786*/ 	.short	(.L_62 - .L_61)
.L_61:
        /*2788*/ 	.word	0x00000000


	//----- nvinfo : EIATTR_CBANK_PARAM_SIZE
	.align		4
.L_62:
        /*278c*/ 	.byte	0x03, 0x19
        /*278e*/ 	.short	0x0050


	//----- nvinfo : EIATTR_PARAM_CBANK
	.align		4
        /*2790*/ 	.byte	0x04, 0x0a
        /*2792*/ 	.short	(.L_64 - .L_63)
	.align		4
.L_63:
        /*2794*/ 	.word	index@(.nv.constant0.matmul_kernel)
        /*2798*/ 	.short	0x0380
        /*279a*/ 	.short	0x0050


	//----- nvinfo : EIATTR_SW_WAR
	.align		4
.L_64:
        /*279c*/ 	.byte	0x04, 0x36
        /*279e*/ 	.short	(.L_66 - .L_65)
.L_65:
        /*27a0*/ 	.word	0x00000008
.L_66:


//--------------------- .nv.compat                --------------------------
	.section	.nv.compat,"",@"SHT_CUDA_COMPAT_INFO"
	.align	4
        /*0000*/ 	.byte	0x02, 0x02, 0x02, 0x00, 0x02, 0x05, 0x05, 0x00, 0x02, 0x03, 0x00, 0x00, 0x02, 0x06, 0x01, 0x00


//--------------------- .nv.callgraph             --------------------------
	.section	.nv.callgraph,"",@"SHT_CUDA_CALLGRAPH"
	.align	4
	.sectionentsize	8
	.align		4
        /*0000*/ 	.word	0x00000000
	.align		4
        /*0004*/ 	.word	0xffffffff
	.align		4
        /*0008*/ 	.word	0x00000000
	.align		4
        /*000c*/ 	.word	0xfffffffe
	.align		4
        /*0010*/ 	.word	0x00000000
	.align		4
        /*0014*/ 	.word	0xfffffffd
	.align		4
        /*0018*/ 	.word	0x00000000
	.align		4
        /*001c*/ 	.word	0xfffffffc


//--------------------- .text.matmul_kernel       --------------------------
	.section	.text.matmul_kernel,"ax",@progbits
	.align	128
        .global         matmul_kernel
        .type           matmul_kernel,@function
        .size           matmul_kernel,(.L_x_21 - matmul_kernel)
        .other          matmul_kernel,@"STO_CUDA_ENTRY STV_DEFAULT"
matmul_kernel:
.text.matmul_kernel:
[----:B------:R-:W1:Y:S01]  /*0000*/  LDC R1, c[0x0][0x37c] ;  /* 0x0000df00ff017b82 */ /* 0x000e620000000800 */
[----:B------:R-:W2:Y:S01]  /*0010*/  S2R R0, SR_TID.X ;  /* 0x0000000000007919 */ /* 0x000ea20000002100 */
[----:B-1----:R-:W-:Y:S01]  /*0020*/  VIADD R1, R1, 0xfffffa90 ;  /* 0xfffffa9001017836 */ /* 0x002fe20000000000 */
[----:B--2---:R-:W-:-:S13]  /*0030*/  ISETP.GE.U32.AND P0, PT, R0, 0x20, PT ;  /* 0x000000200000780c */ /* 0x004fda0003f06070 */
[----:B------:R-:W-:Y:S02]  /*0040*/  VOTEU.ANY UP0, P0 ;  /* 0x0000000000ff7886 */ /* 0x000fe40000000100 */
[----:B------:R-:W-:Y:S05]  /*0050*/  BRA.U UP0, `(.L_x_0) ;  /* 0x0000000100b87547 */ /* 0x000fea000b800000 */
[----:B------:R-:W1:Y:S01]  /*0060*/  S2UR UR6, SR_CgaCtaId ;  /* 0x00000000000679c3 */ /* 0x000e620000008800 */
[----:B------:R-:W-:Y:S01]  /*0070*/  NOP ;  /* 0x0000000000007918 */ /* 0x000fe20000000000 */
[----:B------:R-:W-:Y:S02]  /*0080*/  UMOV UR4, 0x40 ;  /* 0x0000004000047882 */ /* 0x000fe40000000000 */
[----:B-1----:R-:W-:-:S09]  /*0090*/  ULEA UR4, UR6, UR4, 0x18 ;  /* 0x0000000406047291 */ /* 0x002fd2000f8ec0ff */
[----:B------:R-:W1:Y:S01]  /*00a0*/  LDS.U8 R0, [UR4] ;  /* 0x00000004ff007984 */ /* 0x000e620008000000 */
[----:B------:R-:W-:Y:S02]  /*00b0*/  UMOV UR4, 0x400 ;  /* 0x0000040000047882 */ /* 0x000fe40000000000 */
[----:B------:R-:W-:Y:S01]  /*00c0*/  ULEA UR4, UR6, UR4, 0x18 ;  /* 0x0000000406047291 */ /* 0x000fe2000f8ec0ff */
[----:B-1----:R-:W-:-:S13]  /*00d0*/  ISETP.NE.AND P0, PT, R0, RZ, PT ;  /* 0x000000ff0000720c */ /* 0x002fda0003f05270 */
[----:B------:R-:W-:Y:S05]  /*00e0*/  @P0 BRA `(.L_x_1) ;  /* 0x00000000007c0947 */ /* 0x000fea0003800000 */
[----:B------:R-:W-:-:S13]  /*00f0*/  ELECT P0, URZ, PT ;  /* 0x0000000000ff782f */ /* 0x000fda0003800000 */
[----:B------:R-:W-:Y:S05]  /*0100*/  @!P0 BRA `(.L_x_2) ;  /* 0x0000000000848947 */ /* 0x000fea0003800000 */
[----:B------:R-:W-:Y:S01]  /*0110*/  UMOV UR5, 0x10 ;  /* 0x0000001000057882 */ /* 0x000fe20000000000 */
[----:B------:R-:W-:Y:S02]  /*0120*/  IMAD.MOV.U32 R4, RZ, RZ, 0x1 ;  /* 0x00000001ff047424 */ /* 0x000fe400078e00ff */
[----:B------:R-:W-:Y:S02]  /*0130*/  IMAD.MOV.U32 R5, RZ, RZ, 0xffff ;  /* 0x0000ffffff057424 */ /* 0x000fe400078e00ff */
[----:B------:R-:W-:Y:S04]  /*0140*/  DEPBAR.LE SB1, 0x36 ;  /* 0x00009d800000791a */ /* 0x000fe80000000000 */
[----:B------:R-:W1:Y:S02]  /*0150*/  UTCATOMSWS.FIND_AND_SET.ALIGN UP1, UR5, UR5 ;  /* 0x00000005000575e3 */ /* 0x000e640008020800 */
[----:B-1----:R-:W-:-:S04]  /*0160*/  PLOP3.LUT P0, PT, PT, PT, UP1, 0x80, 0x8 ;  /* 0x000000000008781c */ /* 0x002fc80003f0f018 */
[----:B------:R-:W-:-:S04]  /*0170*/  SEL R0, RZ, 0xffffffff, !P0 ;  /* 0xffffffffff007807 */ /* 0x000fc80004000000 */
[----:B------:R-:W-:Y:S01]  /*0180*/  ISETP.NE.AND P0, PT, R0, RZ, PT ;  /* 0x000000ff0000720c */ /* 0x000fe20003f05270 */
[----:B------:R-:W-:-:S12]  /*0190*/  IMAD.U32 R0, RZ, RZ, UR5 ;  /* 0x00000005ff007e24 */ /* 0x000fd8000f8e00ff */
[----:B------:R-:W-:Y:S05]  /*01a0*/  @P0 BRA `(.L_x_3) ;  /* 0x0000000000240947 */ /* 0x000fea0003800000 */
.L_x_4:
[----:B------:R-:W-:Y:S05]  /*01b0*/  NANOSLEEP 0x64 ;  /* 0x000000640000795d */ /* 0x000fea0003800000 */
[----:B------:R-:W-:-:S05]  /*01c0*/  UMOV UR5, 0x10 ;  /* 0x0000001000057882 */ /* 0x000fca0000000000 */
[----:B------:R-:W-:Y:S04]  /*01d0*/  DEPBAR.LE SB1, 0x36 ;  /* 0x00009d800000791a */ /* 0x000fe80000000000 */
[----:B------:R-:W1:Y:S02]  /*01e0*/  UTCATOMSWS.FIND_AND_SET.ALIGN UP1, UR5, UR5 ;  /* 0x00000005000575e3 */ /* 0x000e640008020800 */
[----:B-1----:R-:W-:-:S04]  /*01f0*/  PLOP3.LUT P0, PT, PT, PT, UP1, 0x80, 0x8 ;  /* 0x000000000008781c */ /* 0x002fc80003f0f018 */
[----:B------:R-:W-:-:S04]  /*0200*/  SEL R0, RZ, 0xffffffff, !P0 ;  /* 0xffffffffff007807 */ /* 0x000fc80004000000 */
[----:B------:R-:W-:Y:S01]  /*0210*/  ISETP.NE.AND P0, PT, R0, RZ, PT ;  /* 0x000000ff0000720c */ /* 0x000fe20003f05270 */
[----:B------:R-:W-:-:S12]  /*0220*/  IMAD.U32 R0, RZ, RZ, UR5 ;  /* 0x00000005ff007e24 */ /* 0x000fd8000f8e00ff */
[----:B------:R-:W-:Y:S05]  /*0230*/  @!P0 BRA `(.L_x_4) ;  /* 0xfffffffc00dc8947 */ /* 0x000fea000383ffff */
.L_x_3:
[C---:B------:R-:W-:Y:S01]  /*0240*/  VIADD R3, R0.reuse, 0x10 ;  /* 0x0000001000037836 */ /* 0x040fe20000000000 */
[----:B------:R-:W-:Y:S01]  /*0250*/  UMOV UR5, 0x50 ;  /* 0x0000005000057882 */ /* 0x000fe20000000000 */
[----:B------:R-:W-:Y:S01]  /*0260*/  SHF.L.U32 R2, R5, R0, RZ ;  /* 0x0000000005027219 */ /* 0x000fe200000006ff */
[----:B------:R-:W-:Y:S01]  /*0270*/  ULEA UR5, UR6, UR5, 0x18 ;  /* 0x0000000506057291 */ /* 0x000fe2000f8ec0ff */
[----:B------:R-:W-:Y:S01]  /*0280*/  IMAD.SHL.U32 R0, R0, 0x20, RZ ;  /* 0x0000002000007824 */ /* 0x000fe200078e00ff */
[----:B------:R-:W-:-:S04]  /*0290*/  SHF.L.U32 R3, R4, R3, RZ ;  /* 0x0000000304037219 */ /* 0x000fc800000006ff */
[----:B------:R-:W-:-:S05]  /*02a0*/  LOP3.LUT R2, R3, R2, RZ, 0xfc, !PT ;  /* 0x0000000203027212 */ /* 0x000fca00078efcff */
[----:B------:R1:W-:Y:S04]  /*02b0*/  ATOMS.OR RZ, [UR5], R2 ;  /* 0x00000002ffff798c */ /* 0x0003e8000b000005 */
[----:B------:R1:W-:Y:S01]  /*02c0*/  STS [UR4], R0 ;  /* 0x00000000ff007988 */ /* 0x0003e20008000804 */
[----:B------:R-:W-:Y:S05]  /*02d0*/  BRA `(.L_x_2) ;  /* 0x0000000000107947 */ /* 0x000fea0003800000 */
.L_x_1:
[----:B------:R-:W-:Y:S01]  /*02e0*/  IMAD.MOV.U32 R0, RZ, RZ, -0x1 ;  /* 0xffffffffff007424 */ /* 0x000fe200078e00ff */
[----:B------:R-:W-:-:S04]  /*02f0*/  MOV R2, 0x320 ;  /* 0x0000032000027802 */ /* 0x000fc80000000f00 */
[----:B------:R1:W-:Y:S03]  /*0300*/  STS [UR4], R0 ;  /* 0x00000000ff007988 */ /* 0x0003e60008000804 */
[----:B-1----:R-:W-:Y:S05]  /*0310*/  CALL.REL.NOINC `($__internal_1_$__cuda_sm10x_tcgen05_guardrail_trap_phase_invalid_during_alloc) ;  /* 0x000001ac00a47944 */ /* 0x002fea0003c00000 */
.L_x_2:
[----:B------:R-:W-:Y:S05]  /*0320*/  WARPSYNC.ALL ;  /* 0x0000000000007948 */ /* 0x000fea0003800000 */
[----:B------:R-:W-:Y:S01]  /*0330*/  NOP ;  /* 0x0000000000007918 */ /* 0x000fe20000000000 */
.L_x_0:
[----:B------:R-:W2:Y:S01]  /*0340*/  LDC.64 R58, c[0x0][0x398] ;  /* 0x0000e600ff3a7b82 */ /* 0x000ea20000000a00 */
[----:B------:R-:W3:Y:S01]  /*0350*/  S2R R5, SR_CTAID.X ;  /* 0x0000000000057919 */ /* 0x000ee20000002500 */
[----:B------:R-:W-:Y:S01]  /*0360*/  UMOV UR9, 0x400 ;  /* 0x0000040000097882 */ /* 0x000fe20000000000 */
[----:B------:R-:W4:Y:S01]  /*0370*/  LDCU UR11, c[0x0][0x3a4] ;  /* 0x00007480ff0b77ac */ /* 0x000f220008000800 */
[----:B------:R-:W5:Y:S01]  /*0380*/  S2R R14, SR_TID.X ;  /* 0x00000000000e7919 */ /* 0x000f620000002100 */
[----:B------:R-:W1:Y:S03]  /*0390*/  LDCU.64 UR24, c[0x0][0x358] ;  /* 0x00006b00ff1877ac */ /* 0x000e660008000a00 */
[----:B------:R-:W1:Y:S01]  /*03a0*/  S2UR UR6, SR_CgaCtaId ;  /* 0x00000000000679c3 */ /* 0x000e620000008800 */
[----:B------:R-:W1:Y:S01]  /*03b0*/  LDCU.128 UR16, c[0x0][0x380] ;  /* 0x00007000ff1077ac */ /* 0x000e620008000c00 */
[----:B------:R-:W-:Y:S01]  /*03c0*/  UMOV UR8, 0x1 ;  /* 0x0000000100087882 */ /* 0x000fe20000000000 */
[----:B-12---:R-:W-:Y:S01]  /*03d0*/  VIADD R0, R59, 0x3f ;  /* 0x0000003f3b007836 */ /* 0x006fe20000000000 */
[----:B------:R-:W-:-:S04]  /*03e0*/  IABS R13, R58 ;  /* 0x0000003a000d7213 */ /* 0x000fc80000000000 */
[----:B------:R-:W-:Y:S01]  /*03f0*/  BAR.SYNC.DEFER_BLOCKING 0x0 ;  /* 0x0000000000007b1d */ /* 0x000fe20000010000 */
[----:B------:R-:W-:Y:S02]  /*0400*/  ISETP.NE.AND P4, PT, R58, RZ, PT ;  /* 0x000000ff3a00720c */ /* 0x000fe40003f85270 */
[----:B------:R-:W-:Y:S01]  /*0410*/  SHF.R.S32.HI R3, RZ, 0x1f, R0 ;  /* 0x0000001fff037819 */ /* 0x000fe20000011400 */
[----:B------:R-:W-:-:S03]  /*0420*/  ULEA UR9, UR6, UR9, 0x18 ;  /* 0x0000000906097291 */ /* 0x000fc6000f8ec0ff */
[----:B------:R-:W-:Y:S02]  /*0430*/  LEA.HI R3, R3, R0, RZ, 0x6 ;  /* 0x0000000003037211 */ /* 0x000fe400078f30ff */
[----:B---3--:R-:W-:Y:S02]  /*0440*/  IABS R8, R5 ;  /* 0x0000000500087213 */ /* 0x008fe40000000000 */
[----:B------:R-:W-:-:S05]  /*0450*/  SHF.R.S32.HI R3, RZ, 0x6, R3 ;  /* 0x00000006ff037819 */ /* 0x000fca0000011403 */
[----:B------:R-:W-:-:S05]  /*0460*/  IMAD.SHL.U32 R4, R3, 0x8, RZ ;  /* 0x0000000803047824 */ /* 0x000fca00078e00ff */
[-C--:B------:R-:W-:Y:S02]  /*0470*/  IABS R7, R4.reuse ;  /* 0x0000000400077213 */ /* 0x080fe40000000000 */
[----:B------:R-:W-:Y:S01]  /*0480*/  IABS R10, R4 ;  /* 0x00000004000a7213 */ /* 0x000fe20000000000 */
[----:B------:R-:W1:Y:S01]  /*0490*/  LDS R12, [UR9] ;  /* 0x00000009ff0c7984 */ /* 0x000e620008000800 */
[----:B------:R-:W2:Y:S08]  /*04a0*/  I2F.RP R0, R7 ;  /* 0x0000000700007306 */ /* 0x000eb00000209400 */
[----:B--2---:R-:W2:Y:S02]  /*04b0*/  MUFU.RCP R0, R0 ;  /* 0x0000000000007308 */ /* 0x004ea40000001000 */
[----:B--2---:R-:W-:-:S02]  /*04c0*/  VIADD R2, R0, 0xffffffe ;  /* 0x0ffffffe00027836 */ /* 0x004fc40000000000 */
[----:B------:R-:W-:-:S04]  /*04d0*/  IMAD.MOV R0, RZ, RZ, -R10 ;  /* 0x000000ffff007224 */ /* 0x000fc800078e0a0a */
[----:B------:R2:W3:Y:S01]  /*04e0*/  F2I.FTZ.U32.TRUNC.NTZ R3, R2 ;  /* 0x0000000200037305 */ /* 0x0004e2000021f000 */
[----:B-1----:R-:W-:Y:S01]  /*04f0*/  R2UR UR10, R12 ;  /* 0x000000000c0a72ca */ /* 0x002fe200000e0000 */
[----:B--2---:R-:W-:Y:S02]  /*0500*/  IMAD.MOV.U32 R2, RZ, RZ, RZ ;  /* 0x000000ffff027224 */ /* 0x004fe400078e00ff */
[----:B---3--:R-:W-:-:S04]  /*0510*/  IMAD.MOV R6, RZ, RZ, -R3 ;  /* 0x000000ffff067224 */ /* 0x008fc800078e0a03 */
[----:B------:R-:W-:Y:S02]  /*0520*/  IMAD R9, R6, R7, RZ ;  /* 0x0000000706097224 */ /* 0x000fe400078e02ff */
[----:B------:R-:W-:Y:S02]  /*0530*/  IMAD.MOV.U32 R6, RZ, RZ, R8 ;  /* 0x000000ffff067224 */ /* 0x000fe400078e0008 */
[----:B------:R-:W-:-:S06]  /*0540*/  IMAD.HI.U32 R3, R3, R9, R2 ;  /* 0x0000000903037227 */ /* 0x000fcc00078e0002 */
[----:B------:R-:W-:-:S04]  /*0550*/  IMAD.HI.U32 R3, R3, R6, RZ ;  /* 0x0000000603037227 */ /* 0x000fc800078e00ff */
[----:B------:R-:W-:Y:S01]  /*0560*/  IMAD R0, R3, R0, R6 ;  /* 0x0000000003007224 */ /* 0x000fe200078e0206 */
[----:B------:R-:W-:Y:S04]  /*0570*/  BAR.SYNC.DEFER_BLOCKING 0x0 ;  /* 0x0000000000007b1d */ /* 0x000fe80000010000 */
[----:B------:R-:W-:-:S13]  /*0580*/  ISETP.GT.U32.AND P1, PT, R7, R0, PT ;  /* 0x000000000700720c */ /* 0x000fda0003f24070 */
[-C--:B------:R-:W-:Y:S01]  /*0590*/  @!P1 IADD3 R0, PT, PT, R0, -R7.reuse, RZ ;  /* 0x8000000700009210 */ /* 0x080fe20007ffe0ff */
[----:B------:R-:W-:Y:S01]  /*05a0*/  @!P1 VIADD R3, R3, 0x1 ;  /* 0x0000000103039836 */ /* 0x000fe20000000000 */
[----:B------:R-:W-:Y:S02]  /*05b0*/  ISETP.NE.AND P1, PT, R4, RZ, PT ;  /* 0x000000ff0400720c */ /* 0x000fe40003f25270 */
[----:B------:R-:W-:Y:S02]  /*05c0*/  ISETP.GE.U32.AND P0, PT, R0, R7, PT ;  /* 0x000000070000720c */ /* 0x000fe40003f06070 */
[----:B------:R-:W-:-:S04]  /*05d0*/  LOP3.LUT R0, R5, R4, RZ, 0x3c, !PT ;  /* 0x0000000405007212 */ /* 0x000fc800078e3cff */
[----:B------:R-:W-:Y:S01]  /*05e0*/  ISETP.GE.AND P2, PT, R0, RZ, PT ;  /* 0x000000ff0000720c */ /* 0x000fe20003f46270 */
[----:B------:R-:W-:-:S06]  /*05f0*/  VIADD R0, R58, 0xff ;  /* 0x000000ff3a007836 */ /* 0x000fcc0000000000 */
[----:B------:R-:W-:-:S04]  /*0600*/  @P0 VIADD R3, R3, 0x1 ;  /* 0x0000000103030836 */ /* 0x000fc80000000000 */
[----:B------:R-:W-:Y:S01]  /*0610*/  IMAD.MOV.U32 R2, RZ, RZ, R3 ;  /* 0x000000ffff027224 */ /* 0x000fe200078e0003 */
[----:B------:R-:W-:-:S03]  /*0620*/  SHF.R.S32.HI R3, RZ, 0x1f, R0 ;  /* 0x0000001fff037819 */ /* 0x000fc60000011400 */
[----:B------:R-:W-:Y:S01]  /*0630*/  @!P2 IMAD.MOV R2, RZ, RZ, -R2 ;  /* 0x000000ffff02a224 */ /* 0x000fe200078e0a02 */
[----:B------:R-:W-:Y:S02]  /*0640*/  @!P1 LOP3.LUT R2, RZ, R4, RZ, 0x33, !PT ;  /* 0x00000004ff029212 */ /* 0x000fe400078e33ff */
[----:B------:R-:W-:-:S03]  /*0650*/  LEA.HI R3, R3, R0, RZ, 0x8 ;  /* 0x0000000003037211 */ /* 0x000fc600078f40ff */
[----:B------:R-:W-:Y:S02]  /*0660*/  IMAD.SHL.U32 R8, R2, 0x8, RZ ;  /* 0x0000000802087824 */ /* 0x000fe400078e00ff */
[----:B------:R-:W-:-:S03]  /*0670*/  IMAD.MOV R2, RZ, RZ, -R2 ;  /* 0x000000ffff027224 */ /* 0x000fc600078e0a02 */
[----:B------:R-:W-:Y:S01]  /*0680*/  LEA.HI.SX32 R3, R3, -R8, 0x18 ;  /* 0x8000000803037211 */ /* 0x000fe200078fc2ff */
[----:B------:R-:W-:-:S03]  /*0690*/  IMAD R10, R4, R2, R5 ;  /* 0x00000002040a7224 */ /* 0x000fc600078e0205 */
[----:B------:R-:W-:Y:S02]  /*06a0*/  VIMNMX R11, PT, PT, R3, 0x8, PT ;  /* 0x00000008030b7848 */ /* 0x000fe40003fe0100 */
[----:B------:R-:W-:Y:S02]  /*06b0*/  IABS R9, R10 ;  /* 0x0000000a00097213 */ /* 0x000fe40000000000 */
[-C--:B------:R-:W-:Y:S02]  /*06c0*/  IABS R7, R11.reuse ;  /* 0x0000000b00077213 */ /* 0x080fe40000000000 */
[----:B------:R-:W-:Y:S02]  /*06d0*/  IABS R4, R11 ;  /* 0x0000000b00047213 */ /* 0x000fe40000000000 */
[----:B------:R-:W1:Y:S08]  /*06e0*/  I2F.RP R0, R7 ;  /* 0x0000000700007306 */ /* 0x000e700000209400 */
[----:B-1----:R-:W1:Y:S02]  /*06f0*/  MUFU.RCP R0, R0 ;  /* 0x0000000000007308 */ /* 0x002e640000001000 */
[----:B-1----:R-:W-:-:S06]  /*0700*/  VIADD R3, R0, 0xffffffe ;  /* 0x0ffffffe00037836 */ /* 0x002fcc0000000000 */
[----:B------:R-:W1:Y:S02]  /*0710*/  F2I.FTZ.U32.TRUNC.NTZ R3, R3 ;  /* 0x0000000300037305 */ /* 0x000e64000021f000 */
[----:B-1----:R-:W-:-:S04]  /*0720*/  IMAD.MOV R6, RZ, RZ, -R3 ;  /* 0x000000ffff067224 */ /* 0x002fc800078e0a03 */
[----:B------:R-:W-:-:S04]  /*0730*/  IMAD.MOV.U32 R2, RZ, RZ, R6 ;  /* 0x000000ffff027224 */ /* 0x000fc800078e0006 */
[----:B------:R-:W-:Y:S02]  /*0740*/  IMAD R5, R2, R7, RZ ;  /* 0x0000000702057224 */ /* 0x000fe400078e02ff */
[----:B------:R-:W-:-:S04]  /*0750*/  IMAD.MOV.U32 R2, RZ, RZ, RZ ;  /* 0x000000ffff027224 */ /* 0x000fc800078e00ff */
[----:B------:R-:W-:-:S04]  /*0760*/  IMAD.HI.U32 R2, R3, R5, R2 ;  /* 0x0000000503027227 */ /* 0x000fc800078e0002 */
[----:B------:R-:W-:Y:S02]  /*0770*/  IMAD.MOV R3, RZ, RZ, -R4 ;  /* 0x000000ffff037224 */ /* 0x000fe400078e0a04 */
[----:B------:R-:W-:Y:S01]  /*0780*/  IMAD.HI.U32 R0, R2, R9, RZ ;  /* 0x0000000902007227 */ /* 0x000fe200078e00ff */
[----:B------:R-:W1:Y:S03]  /*0790*/  I2F.RP R4, R13 ;  /* 0x0000000d00047306 */ /* 0x000e660000209400 */
[----:B------:R-:W-:Y:S01]  /*07a0*/  IMAD R2, R0, R3, R9 ;  /* 0x0000000300027224 */ /* 0x000fe200078e0209 */
[----:B------:R-:W-:-:S04]  /*07b0*/  LOP3.LUT R3, R10, R11, RZ, 0x3c, !PT ;  /* 0x0000000b0a037212 */ /* 0x000fc800078e3cff */
[----:B------:R-:W-:Y:S02]  /*07c0*/  ISETP.GT.U32.AND P1, PT, R7, R2, PT ;  /* 0x000000020700720c */ /* 0x000fe40003f24070 */
[----:B------:R-:W-:Y:S02]  /*07d0*/  ISETP.GE.AND P2, PT, R3, RZ, PT ;  /* 0x000000ff0300720c */ /* 0x000fe40003f46270 */
[----:B-----5:R-:W-:Y:S01]  /*07e0*/  LOP3.LUT R3, R14, 0xff, RZ, 0xc0, !PT ;  /* 0x000000ff0e037812 */ /* 0x020fe200078ec0ff */
[----:B-1----:R-:W1:Y:S08]  /*07f0*/  MUFU.RCP R4, R4 ;  /* 0x0000000400047308 */ /* 0x002e700000001000 */
[----:B------:R-:W-:-:S02]  /*0800*/  @!P1 IMAD.IADD R2, R2, 0x1, -R7 ;  /* 0x0000000102029824 */ /* 0x000fc400078e0a07 */
[----:B------:R-:W-:Y:S01]  /*0810*/  @!P1 VIADD R0, R0, 0x1 ;  /* 0x0000000100009836 */ /* 0x000fe20000000000 */
[----:B------:R-:W-:Y:S02]  /*0820*/  ISETP.NE.AND P1, PT, R11, RZ, PT ;  /* 0x000000ff0b00720c */ /* 0x000fe40003f25270 */
[----:B------:R-:W-:Y:S02]  /*0830*/  ISETP.GE.U32.AND P0, PT, R2, R7, PT ;  /* 0x000000070200720c */ /* 0x000fe40003f06070 */
[----:B------:R-:W-:-:S04]  /*0840*/  IABS R2, R59 ;  /* 0x0000003b00027213 */ /* 0x000fc80000000000 */
[----:B------:R-:W2:Y:S01]  /*0850*/  I2F.RP R6, R2 ;  /* 0x0000000200067306 */ /* 0x000ea20000209400 */
[----:B-1----:R-:W-:-:S06]  /*0860*/  VIADD R5, R4, 0xffffffe ;  /* 0x0ffffffe04057836 */ /* 0x002fcc0000000000 */
[----:B------:R-:W-:Y:S01]  /*0870*/  @P0 IADD3 R0, PT, PT, R0, 0x1, RZ ;  /* 0x0000000100000810 */ /* 0x000fe20007ffe0ff */
[----:B------:R-:W1:Y:S04]  /*0880*/  F2I.FTZ.U32.TRUNC.NTZ R5, R5 ;  /* 0x0000000500057305 */ /* 0x000e68000021f000 */
[----:B------:R-:W-:-:S04]  /*0890*/  IMAD.MOV.U32 R132, RZ, RZ, R0 ;  /* 0x000000ffff847224 */ /* 0x000fc800078e0000 */
[----:B--2---:R-:W2:Y:S01]  /*08a0*/  MUFU.RCP R6, R6 ;  /* 0x0000000600067308 */ /* 0x004ea20000001000 */
[----:B------:R-:W-:Y:S01]  /*08b0*/  @!P2 IMAD.MOV R132, RZ, RZ, -R132 ;  /* 0x000000ffff84a224 */ /* 0x000fe200078e0a84 */
[----:B------:R-:W-:-:S05]  /*08c0*/  @!P1 LOP3.LUT R132, RZ, R11, RZ, 0x33, !PT ;  /* 0x0000000bff849212 */ /* 0x000fca00078e33ff */
[----:B------:R-:W-:Y:S02]  /*08d0*/  IMAD.MOV R0, RZ, RZ, -R132 ;  /* 0x000000ffff007224 */ /* 0x000fe400078e0a84 */
[----:B-1----:R-:W-:Y:S02]  /*08e0*/  IMAD.MOV R4, RZ, RZ, -R5 ;  /* 0x000000ffff047224 */ /* 0x002fe400078e0a05 */
[----:B------:R-:W-:Y:S01]  /*08f0*/  IMAD R0, R11, R0, R10 ;  /* 0x000000000b007224 */ /* 0x000fe200078e020a */
[----:B------:R-:W-:Y:S01]  /*0900*/  SHF.R.U32.HI R10, RZ, 0x7, R14 ;  /* 0x00000007ff0a7819 */ /* 0x000fe2000001160e */
[----:B------:R-:W-:Y:S02]  /*0910*/  IMAD R9, R4, R13, RZ ;  /* 0x0000000d04097224 */ /* 0x000fe400078e02ff */
[----:B------:R-:W-:Y:S01]  /*0920*/  IMAD.IADD R0, R8, 0x1, R0 ;  /* 0x0000000108007824 */ /* 0x000fe200078e0200 */
[----:B------:R-:W-:Y:S01]  /*0930*/  SHF.R.U32.HI R8, RZ, 0x5, R14 ;  /* 0x00000005ff087819 */ /* 0x000fe2000001160e */
[----:B------:R-:W-:-:S02]  /*0940*/  IMAD.MOV.U32 R4, RZ, RZ, RZ ;  /* 0x000000ffff047224 */ /* 0x000fc400078e00ff */
[----:B--2---:R-:W-:Y:S01]  /*0950*/  VIADD R7, R6, 0xffffffe ;  /* 0x0ffffffe06077836 */ /* 0x004fe20000000000 */
[----:B------:R-:W-:Y:S01]  /*0960*/  R2UR UR13, R8 ;  /* 0x00000000080d72ca */ /* 0x000fe200000e0000 */
[----:B------:R-:W-:Y:S01]  /*0970*/  IMAD R16, R0, 0x100, R3 ;  /* 0x0000010000107824 */ /* 0x000fe200078e0203 */
[----:B------:R-:W-:Y:S01]  /*0980*/  SHF.R.S32.HI R8, RZ, 0x7, R14 ;  /* 0x00000007ff087819 */ /* 0x000fe2000001140e */
[----:B------:R-:W-:Y:S02]  /*0990*/  IMAD.HI.U32 R4, R5, R9, R4 ;  /* 0x0000000905047227 */ /* 0x000fe400078e0004 */
[----:B------:R-:W1:Y:S01]  /*09a0*/  F2I.FTZ.U32.TRUNC.NTZ R7, R7 ;  /* 0x0000000700077305 */ /* 0x000e62000021f000 */
[----:B------:R-:W-:Y:S01]  /*09b0*/  IABS R6, R16 ;  /* 0x0000001000067213 */ /* 0x000fe20000000000 */
[C---:B------:R-:W-:Y:S01]  /*09c0*/  IMAD.SHL.U32 R0, R14.reuse, 0x100, RZ ;  /* 0x000001000e007824 */ /* 0x040fe200078e00ff */
[----:B------:R-:W-:Y:S01]  /*09d0*/  STL [R1+0x46c], R16 ;  /* 0x00046c1001007387 */ /* 0x000fe20000100800 */
[----:B------:R-:W-:Y:S01]  /*09e0*/  IMAD.SHL.U32 R5, R14, 0x4, RZ ;  /* 0x000000040e057824 */ /* 0x000fe200078e00ff */
[----:B------:R-:W-:Y:S01]  /*09f0*/  ISETP.GE.AND P5, PT, R16, RZ, PT ;  /* 0x000000ff1000720c */ /* 0x000fe20003fa6270 */
[----:B------:R-:W-:-:S02]  /*0a00*/  IMAD.HI.U32 R4, R4, R6, RZ ;  /* 0x0000000604047227 */ /* 0x000fc400078e00ff */
[----:B------:R-:W-:Y:S01]  /*0a10*/  USHF.L.U32 UR4, UR13, 0x15, URZ ;  /* 0x000000150d047899 */ /* 0x000fe200080006ff */
[----:B------:R-:W-:Y:S01]  /*0a20*/  LOP3.LUT R9, R0, 0x607c, R5, 0xc8, !PT ;  /* 0x0000607c00097812 */ /* 0x000fe200078ec805 */
[----:B------:R-:W-:Y:S01]  /*0a30*/  IMAD.MOV R4, RZ, RZ, -R4 ;  /* 0x000000ffff047224 */ /* 0x000fe200078e0a04 */
[----:B------:R-:W-:Y:S01]  /*0a40*/  SGXT R0, R8, 0x1 ;  /* 0x000000010800781a */ /* 0x000fe20000000200 */
[----:B------:R-:W-:Y:S01]  /*0a50*/  IMAD.SHL.U32 R132, R132, 0x40, RZ ;  /* 0x0000004084847824 */ /* 0x000fe200078e00ff */
[----:B------:R-:W-:Y:S01]  /*0a60*/  SGXT.U32 R5, R10, 0x1 ;  /* 0x000000010a05781a */ /* 0x000fe20000000000 */
[----:B------:R-:W-:Y:S01]  /*0a70*/  ULOP3.LUT UR5, UR4, 0x600000, URZ, 0xc0, !UPT ;  /* 0x0060000004057892 */ /* 0x000fe2000f8ec0ff */
[----:B------:R-:W-:Y:S01]  /*0a80*/  LOP3.LUT R0, R9, 0x90, R0, 0x78, !PT ;  /* 0x0000009009007812 */ /* 0x000fe200078e7800 */
[----:B-1----:R-:W-:Y:S01]  /*0a90*/  IMAD.MOV R8, RZ, RZ, -R7 ;  /* 0x000000ffff087224 */ /* 0x002fe200078e0a07 */
[----:B------:R-:W-:Y:S01]  /*0aa0*/  LOP3.LUT R5, R132, R5, RZ, 0xfc, !PT ;  /* 0x0000000584057212 */ /* 0x000fe200078efcff */
[----:B------:R-:W-:-:S02]  /*0ab0*/  ULOP3.LUT UR12, UR13, 0x4, URZ, 0xc0, !UPT ;  /* 0x000000040d0c7892 */ /* 0x000fc4000f8ec0ff */
[----:B------:R1:W-:Y:S01]  /*0ac0*/  STL [R1+0x330], R0 ;  /* 0x0003300001007387 */ /* 0x0003e20000100800 */
[----:B------:R-:W-:Y:S01]  /*0ad0*/  IMAD.MOV.U32 R9, RZ, RZ, R8 ;  /* 0x000000ffff097224 */ /* 0x000fe200078e0008 */
[C---:B------:R-:W-:Y:S01]  /*0ae0*/  LOP3.LUT R18, R5.reuse, 0x3e, RZ, 0xfc, !PT ;  /* 0x0000003e05127812 */ /* 0x040fe200078efcff */
[----:B------:R-:W-:Y:S01]  /*0af0*/  UIADD3 UR4, UPT, UPT, UR10, UR5, URZ ;  /* 0x000000050a047290 */ /* 0x000fe2000fffe0ff */
[----:B------:R-:W-:Y:S01]  /*0b00*/  LOP3.LUT R8, R5, 0x2, RZ, 0xfc, !PT ;  /* 0x0000000205087812 */ /* 0x000fe200078efcff */
[----:B------:R-:W-:Y:S01]  /*0b10*/  IMAD R9, R9, R2, RZ ;  /* 0x0000000209097224 */ /* 0x000fe200078e02ff */
[----:B------:R-:W-:Y:S02]  /*0b20*/  IABS R19, R18 ;  /* 0x0000001200137213 */ /* 0x000fe40000000000 */
[----:B------:R-:W-:Y:S01]  /*0b30*/  IABS R11, R8 ;  /* 0x00000008000b7213 */ /* 0x000fe20000000000 */
[----:B-1----:R-:W-:Y:S01]  /*0b40*/  IMAD R0, R13, R4, R6 ;  /* 0x000000040d007224 */ /* 0x002fe200078e0206 */
[----:B------:R-:W-:Y:S01]  /*0b50*/  IABS R4, R5 ;  /* 0x0000000500047213 */ /* 0x000fe20000000000 */
[----:B------:R-:W-:Y:S01]  /*0b60*/  IMAD.MOV.U32 R6, RZ, RZ, RZ ;  /* 0x000000ffff067224 */ /* 0x000fe200078e00ff */
[----:B------:R-:W-:-:S02]  /*0b70*/  ISETP.GE.AND P3, PT, R8, RZ, PT ;  /* 0x000000ff0800720c */ /* 0x000fc40003f66270 */
[----:B------:R-:W-:Y:S01]  /*0b80*/  ISETP.GT.U32.AND P0, PT, R13, R0, PT ;  /* 0x000000000d00720c */ /* 0x000fe20003f04070 */
[----:B------:R-:W-:Y:S01]  /*0b90*/  IMAD.HI.U32 R7, R7, R9, R6 ;  /* 0x0000000907077227 */ /* 0x000fe200078e0006 */
[----:B------:R-:W-:Y:S02]  /*0ba0*/  MOV R9, R4 ;  /* 0x0000000400097202 */ /* 0x000fe40000000f00 */
[C---:B------:R-:W-:Y:S02]  /*0bb0*/  LOP3.LUT R10, R5.reuse, 0x4, RZ, 0xfc, !PT ;  /* 0x00000004050a7812 */ /* 0x040fe400078efcff */
[----:B------:R-:W-:Y:S01]  /*0bc0*/  LOP3.LUT R12, R5, 0x6, RZ, 0xfc, !PT ;  /* 0x00000006050c7812 */ /* 0x000fe200078efcff */
[----:B------:R-:W-:Y:S01]  /*0bd0*/  IMAD.HI.U32 R4, R7, R9, RZ ;  /* 0x0000000907047227 */ /* 0x000fe200078e00ff */
[----:B------:R-:W-:Y:S02]  /*0be0*/  ISETP.GE.AND P2, PT, R10, RZ, PT ;  /* 0x000000ff0a00720c */ /* 0x000fe40003f46270 */
[----:B------:R-:W-:Y:S01]  /*0bf0*/  IABS R10, R10 ;  /* 0x0000000a000a7213 */ /* 0x000fe20000000000 */
[----:B------:R-:W-:Y:S01]  /*0c00*/  IMAD.MOV R8, RZ, RZ, -R4 ;  /* 0x000000ffff087224 */ /* 0x000fe200078e0a04 */
[----:B------:R-:W-:Y:S01]  /*0c10*/  LOP3.LUT R14, R5, 0x8, RZ, 0xfc, !PT ;  /* 0x00000008050e7812 */ /* 0x000fe200078efcff */
[----:B------:R-:W-:Y:S01]  /*0c20*/  @!P0 IMAD.IADD R0, R0, 0x1, -R13 ;  /* 0x0000000100008824 */ /* 0x000fe200078e0a0d */
[----:B------:R-:W-:Y:S01]  /*0c30*/  IABS R15, R12 ;  /* 0x0000000c000f7213 */ /* 0x000fe20000000000 */
[----:B------:R-:W-:Y:S01]  /*0c40*/  IMAD.HI.U32 R4, R7, R19, RZ ;  /* 0x0000001307047227 */ /* 0x000fe200078e00ff */
[----:B------:R-:W-:-:S02]  /*0c50*/  IABS R17, R14 ;  /* 0x0000000e00117213 */ /* 0x000fc40000000000 */
[----:B------:R-:W-:Y:S01]  /*0c60*/  ISETP.GT.U32.AND P0, PT, R13, R0, PT ;  /* 0x000000000d00720c */ /* 0x000fe20003f04070 */
[----:B------:R-:W-:Y:S01]  /*0c70*/  IMAD.MOV R4, RZ, RZ, -R4 ;  /* 0x000000ffff047224 */ /* 0x000fe200078e0a04 */
[----:B------:R-:W-:Y:S01]  /*0c80*/  LOP3.LUT R16, R5, 0xc, RZ, 0xfc, !PT ;  /* 0x0000000c05107812 */ /* 0x000fe200078efcff */
[----:B------:R-:W-:Y:S01]  /*0c90*/  IMAD.HI.U32 R6, R7, R11, RZ ;  /* 0x0000000b07067227 */ /* 0x000fe200078e00ff */
[C---:B------:R-:W-:Y:S02]  /*0ca0*/  LOP3.LUT R20, R5.reuse, 0x2a, RZ, 0xfc, !PT ;  /* 0x0000002a05147812 */ /* 0x040fe400078efcff */
[----:B------:R-:W-:Y:S01]  /*0cb0*/  IABS R21, R16 ;  /* 0x0000001000157213 */ /* 0x000fe20000000000 */
[C---:B------:R-:W-:Y:S01]  /*0cc0*/  IMAD R19, R2.reuse, R4, R19 ;  /* 0x0000000402137224 */ /* 0x040fe200078e0213 */
[----:B------:R-:W-:Y:S01]  /*0cd0*/  IABS R51, R20 ;  /* 0x0000001400337213 */ /* 0x000fe20000000000 */
[----:B------:R-:W-:Y:S01]  /*0ce0*/  IMAD.MOV R6, RZ, RZ, -R6 ;  /* 0x000000ffff067224 */ /* 0x000fe200078e0a06 */
[C---:B------:R-:W-:Y:S01]  /*0cf0*/  LOP3.LUT R22, R5.reuse, 0x2c, RZ, 0xfc, !PT ;  /* 0x0000002c05167812 */ /* 0x040fe200078efcff */
[----:B------:R-:W-:Y:S01]  /*0d00*/  IMAD R9, R2, R8, R9 ;  /* 0x0000000802097224 */ /* 0x000fe200078e0209 */
[----:B------:R-:W-:Y:S01]  /*0d10*/  LOP3.LUT R24, R5, 0x2e, RZ, 0xfc, !PT ;  /* 0x0000002e05187812 */ /* 0x000fe200078efcff */
[----:B------:R-:W-:Y:S01]  /*0d20*/  @!P0 IMAD.IADD R0, R0, 0x1, -R13 ;  /* 0x0000000100008824 */ /* 0x000fe200078e0a0d */
[C---:B------:R-:W-:Y:S01]  /*0d30*/  ISETP.GT.U32.AND P0, PT, R2.reuse, R19, PT ;  /* 0x000000130200720c */ /* 0x040fe20003f04070 */
[C---:B------:R-:W-:Y:S01]  /*0d40*/  IMAD R11, R2.reuse, R6, R11 ;  /* 0x00000006020b7224 */ /* 0x040fe200078e020b */
[C---:B------:R-:W-:Y:S01]  /*0d50*/  ISETP.GT.U32.AND P1, PT, R2.reuse, R9, PT ;  /* 0x000000090200720c */ /* 0x040fe20003f24070 */
[----:B------:R-:W-:Y:S01]  /*0d60*/  IMAD.MOV.U32 R6, RZ, RZ, R0 ;  /* 0x000000ffff067224 */ /* 0x000fe200078e0000 */
[----:B------:R-:W-:Y:S01]  /*0d70*/  IABS R53, R22 ;  /* 0x0000001600357213 */ /* 0x000fe20000000000 */
[----:B------:R-:W-:Y:S01]  /*0d80*/  IMAD.HI.U32 R4, R7, R10, RZ ;  /* 0x0000000a07047227 */ /* 0x000fe200078e00ff */
[----:B------:R-:W-:-:S02]  /*0d90*/  ISETP.GT.U32.AND P6, PT, R2, R11, PT ;  /* 0x0000000b0200720c */ /* 0x000fc40003fc4070 */
[----:B------:R-:W-:Y:S01]  /*0da0*/  IABS R55, R24 ;  /* 0x0000001800377213 */ /* 0x000fe20000000000 */
[----:B------:R-:W-:Y:S01]  /*0db0*/  @!P5 IMAD.MOV R6, RZ, RZ, -R6 ;  /* 0x000000ffff06d224 */ /* 0x000fe200078e0a06 */
[----:B------:R-:W-:Y:S01]  /*0dc0*/  @!P4 LOP3.LUT R6, RZ, R58, RZ, 0x33, !PT ;  /* 0x0000003aff06c212 */ /* 0x000fe200078e33ff */
[----:B------:R-:W-:Y:S01]  /*0dd0*/  IMAD.HI.U32 R8, R7, R15, RZ ;  /* 0x0000000f07087227 */ /* 0x000fe200078e00ff */
[C---:B------:R-:W-:Y:S02]  /*0de0*/  LOP3.LUT R26, R5.reuse, 0x30, RZ, 0xfc, !PT ;  /* 0x00000030051a7812 */ /* 0x040fe400078efcff */
[----:B------:R-:W-:Y:S01]  /*0df0*/  LOP3.LUT R28, R5, 0x34, RZ, 0xfc, !PT ;  /* 0x00000034051c7812 */ /* 0x000fe200078efcff */
[----:B------:R-:W-:Y:S01]  /*0e00*/  @!P0 IMAD.IADD R19, R19, 0x1, -R2 ;  /* 0x0000000113138824 */ /* 0x000fe200078e0a02 */
[----:B------:R-:W-:Y:S01]  /*0e10*/  IABS R57, R26 ;  /* 0x0000001a00397213 */ /* 0x000fe20000000000 */
[----:B------:R-:W-:Y:S01]  /*0e20*/  IMAD.MOV R13, RZ, RZ, -R4 ;  /* 0x000000ffff0d7224 */ /* 0x000fe200078e0a04 */
[----:B------:R-:W-:Y:S01]  /*0e30*/  LOP3.LUT R30, R5, 0x36, RZ, 0xfc, !PT ;  /* 0x00000036051e7812 */ /* 0x000fe200078efcff */
[----:B------:R-:W-:Y:S01]  /*0e40*/  @!P6 IMAD.IADD R11, R11, 0x1, -R2 ;  /* 0x000000010b0be824 */ /* 0x000fe200078e0a02 */
[----:B------:R-:W-:Y:S01]  /*0e50*/  ISETP.GT.U32.AND P4, PT, R2, R19, PT ;  /* 0x000000130200720c */ /* 0x000fe20003f84070 */
[----:B------:R-:W-:Y:S01]  /*0e60*/  IMAD.HI.U32 R0, R7, R17, RZ ;  /* 0x0000001107007227 */ /* 0x000fe200078e00ff */
[----:B------:R-:W-:-:S02]  /*0e70*/  ISETP.GE.AND P6, PT, R18, RZ, PT ;  /* 0x000000ff1200720c */ /* 0x000fc40003fc6270 */
[C---:B------:R-:W-:Y:S01]  /*0e80*/  LOP3.LUT R18, R5.reuse, 0x28, RZ, 0xfc, !PT ;  /* 0x0000002805127812 */ /* 0x040fe200078efcff */
[----:B------:R-:W-:Y:S01]  /*0e90*/  IMAD.MOV R8, RZ, RZ, -R8 ;  /* 0x000000ffff087224 */ /* 0x000fe200078e0a08 */
[C---:B------:R-:W-:Y:S01]  /*0ea0*/  LOP3.LUT R32, R5.reuse, 0x38, RZ, 0xfc, !PT ;  /* 0x0000003805207812 */ /* 0x040fe200078efcff */
[C---:B------:R-:W-:Y:S01]  /*0eb0*/  IMAD R13, R2.reuse, R13, R10 ;  /* 0x0000000d020d7224 */ /* 0x040fe200078e020a */
[----:B------:R-:W-:Y:S01]  /*0ec0*/  LOP3.LUT R10, R5, 0xa, RZ, 0xfc, !PT ;  /* 0x0000000a050a7812 */ /* 0x000fe200078efcff */
[----:B------:R-:W-:Y:S01]  /*0ed0*/  IMAD.MOV R0, RZ, RZ, -R0 ;  /* 0x000000ffff007224 */ /* 0x000fe200078e0a00 */
[----:B------:R-:W-:Y:S01]  /*0ee0*/  IABS R49, R18 ;  /* 0x0000001200317213 */ /* 0x000fe20000000000 */
[C---:B------:R-:W-:Y:S01]  /*0ef0*/  IMAD R15, R2.reuse, R8, R15 ;  /* 0x00000008020f7224 */ /* 0x040fe200078e020f */
[----:B------:R-:W-:Y:S01]  /*0f00*/  IABS R8, R10 ;  /* 0x0000000a00087213 */ /* 0x000fe20000000000 */
[C---:B------:R-:W-:Y:S01]  /*0f10*/  IMAD R17, R2.reuse, R0, R17 ;  /* 0x0000000002117224 */ /* 0x040fe200078e0211 */
[----:B------:R-:W-:Y:S01]  /*0f20*/  @!P4 IADD3 R19, PT, PT, R19, -R2, RZ ;  /* 0x800000021313c210 */ /* 0x000fe20007ffe0ff */
[----:B------:R-:W-:Y:S01]  /*0f30*/  @!P1 IMAD.IADD R9, R9, 0x1, -R2 ;  /* 0x0000000109099824 */ /* 0x000fe200078e0a02 */
[C---:B------:R-:W-:Y:S01]  /*0f40*/  ISETP.GT.U32.AND P5, PT, R2.reuse, R13, PT ;  /* 0x0000000d0200720c */ /* 0x040fe20003fa4070 */
[----:B------:R-:W-:Y:S01]  /*0f50*/  IMAD.HI.U32 R0, R7, R8, RZ ;  /* 0x0000000807007227 */ /* 0x000fe200078e00ff */
[----:B------:R-:W-:-:S02]  /*0f60*/  ISETP.GT.U32.AND P4, PT, R2, R11, PT ;  /* 0x0000000b0200720c */ /* 0x000fc40003f84070 */
[C---:B------:R-:W-:Y:S01]  /*0f70*/  ISETP.GT.U32.AND P0, PT, R2.reuse, R9, PT ;  /* 0x000000090200720c */ /* 0x040fe20003f04070 */
[----:B------:R-:W-:Y:S01]  /*0f80*/  IMAD.MOV.U32 R71, RZ, RZ, R19 ;  /* 0x000000ffff477224 */ /* 0x000fe200078e0013 */
[C---:B------:R-:W-:Y:S01]  /*0f90*/  ISETP.GT.U32.AND P1, PT, R2.reuse, R15, PT ;  /* 0x0000000f0200720c */ /* 0x040fe20003f24070 */
[----:B------:R-:W-:Y:S01]  /*0fa0*/  IMAD.MOV R19, RZ, RZ, -R0 ;  /* 0x000000ffff137224 */ /* 0x000fe200078e0a00 */
[----:B------:R-:W-:Y:S01]  /*0fb0*/  IABS R63, R28 ;  /* 0x0000001c003f7213 */ /* 0x000fe20000000000 */
[----:B------:R-:W-:Y:S01]  /*0fc0*/  @!P6 IMAD.MOV R71, RZ, RZ, -R71 ;  /* 0x000000ffff47e224 */ /* 0x000fe200078e0a47 */
[C---:B------:R-:W-:Y:S01]  /*0fd0*/  ISETP.GT.U32.AND P6, PT, R2.reuse, R17, PT ;  /* 0x000000110200720c */ /* 0x040fe20003fc4070 */
[----:B------:R-:W-:Y:S01]  /*0fe0*/  IMAD R19, R2, R19, R8 ;  /* 0x0000001302137224 */ /* 0x000fe200078e0208 */
[----:B------:R-:W-:Y:S01]  /*0ff0*/  LOP3.LUT R8, R5, 0xe, RZ, 0xfc, !PT ;  /* 0x0000000e05087812 */ /* 0x000fe200078efcff */
[----:B------:R-:W-:Y:S01]  /*1000*/  @!P5 IMAD.IADD R13, R13, 0x1, -R2 ;  /* 0x000000010d0dd824 */ /* 0x000fe200078e0a02 */
[----:B------:R-:W-:Y:S01]  /*1010*/  ISETP.GE.AND P5, PT, R5, RZ, PT ;  /* 0x000000ff0500720c */ /* 0x000fe20003fa6270 */
[----:B------:R-:W-:Y:S01]  /*1020*/  IMAD.HI.U32 R4, R7, R21, RZ ;  /* 0x0000001507047227 */ /* 0x000fe200078e00ff */
[----:B------:R-:W-:-:S02]  /*1030*/  IABS R23, R8 ;  /* 0x0000000800177213 */ /* 0x000fc40000000000 */
[----:B------:R-:W-:Y:S01]  /*1040*/  LOP3.LUT R34, R5, 0x3a, RZ, 0xfc, !PT ;  /* 0x0000003a05227812 */ /* 0x000fe200078efcff */
[----:B------:R-:W-:Y:S01]  /*1050*/  @!P0 IMAD.IADD R9, R9, 0x1, -R2 ;  /* 0x0000000109098824 */ /* 0x000fe200078e0a02 */
[C---:B------:R-:W-:Y:S01]  /*1060*/  ISETP.GT.U32.AND P0, PT, R2.reuse, R13, PT ;  /* 0x0000000d0200720c */ /* 0x040fe20003f04070 */
[----:B------:R-:W-:Y:S02]  /*1070*/  IMAD.MOV R4, RZ, RZ, -R4 ;  /* 0x000000ffff047224 */ /* 0x000fe400078e0a04 */
[----:B------:R-:W-:Y:S01]  /*1080*/  @!P6 IMAD.IADD R17, R17, 0x1, -R2 ;  /* 0x000000011111e824 */ /* 0x000fe200078e0a02 */
[----:B------:R-:W-:Y:S01]  /*1090*/  ISETP.GT.U32.AND P6, PT, R2, R19, PT ;  /* 0x000000130200720c */ /* 0x000fe20003fc4070 */
[----:B------:R-:W-:-:S04]  /*10a0*/  IMAD.HI.U32 R0, R7, R23, RZ ;  /* 0x0000001707007227 */ /* 0x000fc800078e00ff */
[----:B------:R-:W-:Y:S02]  /*10b0*/  IMAD R21, R2, R4, R21 ;  /* 0x0000000402157224 */ /* 0x000fe400078e0215 */
[----:B------:R-:W-:Y:S02]  /*10c0*/  IMAD.MOV R4, RZ, RZ, -R0 ;  /* 0x000000ffff047224 */ /* 0x000fe400078e0a00 */
[--C-:B------:R-:W-:Y:S01]  /*10d0*/  @!P0 IMAD.IADD R13, R13, 0x1, -R2.reuse ;  /* 0x000000010d0d8824 */ /* 0x100fe200078e0a02 */
[----:B------:R-:W-:Y:S01]  /*10e0*/  ISETP.GE.AND P0, PT, R10, RZ, PT ;  /* 0x000000ff0a00720c */ /* 0x000fe20003f06270 */
[C---:B------:R-:W-:Y:S01]  /*10f0*/  IMAD R23, R2.reuse, R4, R23 ;  /* 0x0000000402177224 */ /* 0x040fe200078e0217 */
[----:B------:R-:W-:Y:S01]  /*1100*/  LOP3.LUT R10, R5, 0x10, RZ, 0xfc, !PT ;  /* 0x00000010050a7812 */ /* 0x000fe200078efcff */
[--C-:B------:R-:W-:Y:S01]  /*1110*/  @!P6 IMAD.IADD R19, R19, 0x1, -R2.reuse ;  /* 0x000000011313e824 */ /* 0x100fe200078e0a02 */
[C---:B------:R-:W-:Y:S01]  /*1120*/  ISETP.GT.U32.AND P6, PT, R2.reuse, R17, PT ;  /* 0x000000110200720c */ /* 0x040fe20003fc4070 */
[----:B------:R-:W-:Y:S01]  /*1130*/  @!P2 IMAD.MOV R13, RZ, RZ, -R13 ;  /* 0x000000ffff0da224 */ /* 0x000fe200078e0a0d */
[----:B------:R-:W-:Y:S01]  /*1140*/  ISETP.GT.U32.AND P2, PT, R2, R21, PT ;  /* 0x000000150200720c */ /* 0x000fe20003f44070 */
[----:B------:R-:W-:Y:S01]  /*1150*/  @!P5 IMAD.MOV R9, RZ, RZ, -R9 ;  /* 0x000000ffff09d224 */ /* 0x000fe200078e0a09 */
[----:B------:R-:W-:Y:S01]  /*1160*/  IABS R25, R10 ;  /* 0x0000000a00197213 */ /* 0x000fe20000000000 */
[--C-:B------:R-:W-:Y:S01]  /*1170*/  @!P4 IMAD.IADD R11, R11, 0x1, -R2.reuse ;  /* 0x000000010b0bc824 */ /* 0x100fe200078e0a02 */
[----:B------:R-:W-:Y:S01]  /*1180*/  ISETP.GE.AND P5, PT, R12, RZ, PT ;  /* 0x000000ff0c00720c */ /* 0x000fe20003fa6270 */
[----:B------:R-:W-:Y:S01]  /*1190*/  @!P1 IMAD.IADD R15, R15, 0x1, -R2 ;  /* 0x000000010f0f9824 */ /* 0x000fe200078e0a02 */
[----:B------:R-:W-:Y:S01]  /*11a0*/  LOP3.LUT R12, R5, 0x12, RZ, 0xfc, !PT ;  /* 0x00000012050c7812 */ /* 0x000fe200078efcff */
[----:B------:R-:W-:Y:S01]  /*11b0*/  IMAD.HI.U32 R0, R7, R25, RZ ;  /* 0x0000001907007227 */ /* 0x000fe200078e00ff */
[----:B------:R-:W-:-:S02]  /*11c0*/  ISETP.GE.AND P4, PT, R14, RZ, PT ;  /* 0x000000ff0e00720c */ /* 0x000fc40003f86270 */
[----:B------:R-:W-:Y:S01]  /*11d0*/  LOP3.LUT R14, R5, 0x14, RZ, 0xfc, !PT ;  /* 0x00000014050e7812 */ /* 0x000fe200078efcff */
[--C-:B------:R-:W-:Y:S01]  /*11e0*/  @!P6 IMAD.IADD R17, R17, 0x1, -R2.reuse ;  /* 0x000000011111e824 */ /* 0x100fe200078e0a02 */
[----:B------:R-:W-:Y:S01]  /*11f0*/  ISETP.GT.U32.AND P6, PT, R2, R23, PT ;  /* 0x000000170200720c */ /* 0x000fe20003fc4070 */
[----:B------:R-:W-:Y:S01]  /*1200*/  @!P2 IMAD.IADD R21, R21, 0x1, -R2 ;  /* 0x000000011515a824 */ /* 0x000fe200078e0a02 */
[----:B------:R-:W-:Y:S01]  /*1210*/  IABS R27, R12 ;  /* 0x0000000c001b7213 */ /* 0x000fe20000000000 */
[----:B------:R-:W-:Y:S01]  /*1220*/  @!P3 IMAD.MOV R11, RZ, RZ, -R11 ;  /* 0x000000ffff0bb224 */ /* 0x000fe200078e0a0b */
[----:B------:R-:W-:Y:S02]  /*1230*/  IADD3 R4, PT, PT, -R0, RZ, RZ ;  /* 0x000000ff00047210 */ /* 0x000fe40007ffe1ff */
[----:B------:R-:W-:Y:S01]  /*1240*/  IABS R29, R14 ;  /* 0x0000000e001d7213 */ /* 0x000fe20000000000 */
[----:B------:R-:W-:Y:S01]  /*1250*/  IMAD.HI.U32 R0, R7, R27, RZ ;  /* 0x0000001b07007227 */ /* 0x000fe200078e00ff */
[----:B------:R-:W-:-:S02]  /*1260*/  ISETP.GT.U32.AND P2, PT, R2, R21, PT ;  /* 0x000000150200720c */ /* 0x000fc40003f44070 */
[C---:B------:R-:W-:Y:S01]  /*1270*/  ISETP.GT.U32.AND P1, PT, R2.reuse, R15, PT ;  /* 0x0000000f0200720c */ /* 0x040fe20003f24070 */
[C---:B------:R-:W-:Y:S01]  /*1280*/  IMAD R25, R2.reuse, R4, R25 ;  /* 0x0000000402197224 */ /* 0x040fe200078e0219 */
[----:B------:R-:W-:Y:S01]  /*1290*/  ISETP.GT.U32.AND P3, PT, R2, R19, PT ;  /* 0x000000130200720c */ /* 0x000fe20003f64070 */
[----:B------:R-:W-:Y:S02]  /*12a0*/  @!P6 IMAD.IADD R23, R23, 0x1, -R2 ;  /* 0x000000011717e824 */ /* 0x000fe400078e0a02 */
[----:B------:R-:W-:-:S03]  /*12b0*/  IMAD.HI.U32 R4, R7, R29, RZ ;  /* 0x0000001d07047227 */ /* 0x000fc600078e00ff */
[C---:B------:R-:W-:Y:S01]  /*12c0*/  ISETP.GT.U32.AND P6, PT, R2.reuse, R23, PT ;  /* 0x000000170200720c */ /* 0x040fe20003fc4070 */
[----:B------:R-:W-:Y:S02]  /*12d0*/  IMAD.MOV R0, RZ, RZ, -R0 ;  /* 0x000000ffff007224 */ /* 0x000fe400078e0a00 */
[----:B------:R-:W-:Y:S02]  /*12e0*/  IMAD.MOV R4, RZ, RZ, -R4 ;  /* 0x000000ffff047224 */ /* 0x000fe400078e0a04 */
[C---:B------:R-:W-:Y:S02]  /*12f0*/  IMAD R27, R2.reuse, R0, R27 ;  /* 0x00000000021b7224 */ /* 0x040fe400078e021b */
[--C-:B------:R-:W-:Y:S02]  /*1300*/  @!P2 IMAD.IADD R21, R21, 0x1, -R2.reuse ;  /* 0x000000011515a824 */ /* 0x100fe400078e0a02 */
[C---:B------:R-:W-:Y:S01]  /*1310*/  IMAD R29, R2.reuse, R4, R29 ;  /* 0x00000004021d7224 */ /* 0x040fe200078e021d */
[----:B------:R-:W-:Y:S01]  /*1320*/  ISETP.GT.U32.AND P2, PT, R2, R27, PT ;  /* 0x0000001b0200720c */ /* 0x000fe20003f44070 */
[--C-:B------:R-:W-:Y:S01]  /*1330*/  @!P1 IMAD.IADD R15, R15, 0x1, -R2.reuse ;  /* 0x000000010f0f9824 */ /* 0x100fe200078e0a02 */
[----:B------:R-:W-:Y:S01]  /*1340*/  ISETP.GE.AND P1, PT, R16, RZ, PT ;  /* 0x000000ff1000720c */ /* 0x000fe20003f26270 */
[--C-:B------:R-:W-:Y:S01]  /*1350*/  @!P6 IMAD.IADD R23, R23, 0x1, -R2.reuse ;  /* 0x000000011717e824 */ /* 0x100fe200078e0a02 */
[----:B------:R-:W-:Y:S01]  /*1360*/  ISETP.GT.U32.AND P6, PT, R2, R29, PT ;  /* 0x0000001d0200720c */ /* 0x000fe20003fc4070 */
[----:B------:R-:W-:Y:S01]  /*1370*/  @!P5 IMAD.MOV R15, RZ, RZ, -R15 ;  /* 0x000000ffff0fd224 */ /* 0x000fe200078e0a0f */
[----:B------:R-:W-:Y:S01]  /*1380*/  ISETP.GE.AND P5, PT, R8, RZ, PT ;  /* 0x000000ff0800720c */ /* 0x000fe20003fa6270 */
[----:B------:R-:W-:Y:S01]  /*1390*/  @!P4 IMAD.MOV R17, RZ, RZ, -R17 ;  /* 0x000000ffff11c224 */ /* 0x000fe200078e0a11 */
[----:B------:R-:W-:Y:S01]  /*13a0*/  ISETP.GT.U32.AND P4, PT, R2, R25, PT ;  /* 0x000000190200720c */ /* 0x000fe20003f84070 */
[----:B------:R-:W-:Y:S01]  /*13b0*/  @!P3 IMAD.IADD R19, R19, 0x1, -R2 ;  /* 0x000000011313b824 */ /* 0x000fe200078e0a02 */
[----:B------:R-:W-:-:S02]  /*13c0*/  LOP3.LUT R8, R5, 0x16, RZ, 0xfc, !PT ;  /* 0x0000001605087812 */ /* 0x000fc400078efcff */
[----:B------:R-:W-:Y:S01]  /*13d0*/  ISETP.GE.AND P3, PT, R10, RZ, PT ;  /* 0x000000ff0a00720c */ /* 0x000fe20003f66270 */
[--C-:B------:R-:W-:Y:S01]  /*13e0*/  @!P2 IMAD.IADD R27, R27, 0x1, -R2.reuse ;  /* 0x000000011b1ba824 */ /* 0x100fe200078e0a02 */
[----:B------:R-:W-:Y:S01]  /*13f0*/  LOP3.LUT R10, R5, 0x18, RZ, 0xfc, !PT ;  /* 0x00000018050a7812 */ /* 0x000fe200078efcff */
[----:B------:R-:W-:Y:S01]  /*1400*/  @!P1 IMAD.MOV R21, RZ, RZ, -R21 ;  /* 0x000000ffff159224 */ /* 0x000fe200078e0a15 */
[----:B------:R-:W-:Y:S01]  /*1410*/  IABS R31, R8 ;  /* 0x00000008001f7213 */ /* 0x000fe20000000000 */
[----:B------:R-:W-:Y:S01]  /*1420*/  @!P6 IMAD.IADD R29, R29, 0x1, -R2 ;  /* 0x000000011d1de824 */ /* 0x000fe200078e0a02 */
[----:B------:R-:W-:Y:S01]  /*1430*/  IABS R33, R10 ;  /* 0x0000000a00217213 */ /* 0x000fe20000000000 */
[----:B------:R-:W-:Y:S01]  /*1440*/  @!P5 IMAD.MOV R23, RZ, RZ, -R23 ;  /* 0x000000ffff17d224 */ /* 0x000fe200078e0a17 */
[C---:B------:R-:W-:Y:S01]  /*1450*/  ISETP.GT.U32.AND P2, PT, R2.reuse, R27, PT ;  /* 0x0000001b0200720c */ /* 0x040fe20003f44070 */
[----:B------:R-:W-:Y:S01]  /*1460*/  IMAD.HI.U32 R0, R7, R31, RZ ;  /* 0x0000001f07007227 */ /* 0x000fe200078e00ff */
[----:B------:R-:W-:-:S02]  /*1470*/  ISETP.GT.U32.AND P6, PT, R2, R29, PT ;  /* 0x0000001d0200720c */ /* 0x000fc40003fc4070 */
[----:B------:R-:W-:Y:S01]  /*1480*/  ISETP.GE.AND P1, PT, R14, RZ, PT ;  /* 0x000000ff0e00720c */ /* 0x000fe20003f26270 */
[----:B------:R-:W-:Y:S01]  /*1490*/  IMAD.HI.U32 R4, R7, R33, RZ ;  /* 0x0000002107047227 */ /* 0x000fe200078e00ff */
[----:B------:R-:W-:Y:S02]  /*14a0*/  ISETP.GE.AND P5, PT, R8, RZ, PT ;  /* 0x000000ff0800720c */ /* 0x000fe40003fa6270 */
[----:B------:R-:W-:Y:S01]  /*14b0*/  LOP3.LUT R8, R5, 0x1e, RZ, 0xfc, !PT ;  /* 0x0000001e05087812 */ /* 0x000fe200078efcff */
[----:B------:R-:W-:Y:S01]  /*14c0*/  @!P4 IMAD.IADD R25, R25, 0x1, -R2 ;  /* 0x000000011919c824 */ /* 0x000fe200078e0a02 */
[----:B------:R-:W-:Y:S01]  /*14d0*/  IADD3 R4, PT, PT, -R4, RZ, RZ ;  /* 0x000000ff04047210 */ /* 0x000fe20007ffe1ff */
[----:B------:R-:W-:Y:S01]  /*14e0*/  IMAD.MOV R0, RZ, RZ, -R0 ;  /* 0x000000ffff007224 */ /* 0x000fe200078e0a00 */
[----:B------:R-:W-:Y:S01]  /*14f0*/  IABS R39, R8 ;  /* 0x0000000800277213 */ /* 0x000fe20000000000 */
[--C-:B------:R-:W-:Y:S01]  /*1500*/  @!P2 IMAD.IADD R27, R27, 0x1, -R2.reuse ;  /* 0x000000011b1ba824 */ /* 0x100fe200078e0a02 */
[C---:B------:R-:W-:Y:S01]  /*1510*/  ISETP.GT.U32.AND P4, PT, R2.reuse, R25, PT ;  /* 0x000000190200720c */ /* 0x040fe20003f84070 */
[C---:B------:R-:W-:Y:S01]  /*1520*/  IMAD R31, R2.reuse, R0, R31 ;  /* 0x00000000021f7224 */ /* 0x040fe200078e021f */
[C---:B------:R-:W-:Y:S01]  /*1530*/  LOP3.LUT R0, R5.reuse, 0x1a, RZ, 0xfc, !PT ;  /* 0x0000001a05007812 */ /* 0x040fe200078efcff */
[C---:B------:R-:W-:Y:S01]  /*1540*/  IMAD R33, R2.reuse, R4, R33 ;  /* 0x0000000402217224 */ /* 0x040fe200078e0221 */
[----:B------:R-:W-:Y:S01]  /*1550*/  LOP3.LUT R4, R5, 0x1c, RZ, 0xfc, !PT ;  /* 0x0000001c05047812 */ /* 0x000fe200078efcff */
[----:B------:R-:W-:Y:S01]  /*1560*/  @!P6 IMAD.IADD R29, R29, 0x1, -R2 ;  /* 0x000000011d1de824 */ /* 0x000fe200078e0a02 */
[C---:B------:R-:W-:Y:S01]  /*1570*/  ISETP.GT.U32.AND P2, PT, R2.reuse, R31, PT ;  /* 0x0000001f0200720c */ /* 0x040fe20003f44070 */
[----:B------:R-:W-:Y:S01]  /*1580*/  @!P0 IMAD.MOV R19, RZ, RZ, -R19 ;  /* 0x000000ffff138224 */ /* 0x000fe200078e0a13 */
[----:B------:R-:W-:Y:S01]  /*1590*/  ISETP.GT.U32.AND P6, PT, R2, R33, PT ;  /* 0x000000210200720c */ /* 0x000fe20003fc4070 */
[----:B------:R-:W-:Y:S01]  /*15a0*/  @!P1 IMAD.MOV R29, RZ, RZ, -R29 ;  /* 0x000000ffff1d9224 */ /* 0x000fe200078e0a1d */
[----:B------:R-:W-:-:S02]  /*15b0*/  IABS R35, R0 ;  /* 0x0000000000237213 */ /* 0x000fc40000000000 */
[----:B------:R-:W-:Y:S01]  /*15c0*/  IABS R37, R4 ;  /* 0x0000000400257213 */ /* 0x000fe20000000000 */
[--C-:B------:R-:W-:Y:S01]  /*15d0*/  @!P4 IMAD.IADD R25, R25, 0x1, -R2.reuse ;  /* 0x000000011919c824 */ /* 0x100fe200078e0a02 */
[----:B------:R-:W-:Y:S02]  /*15e0*/  ISETP.GE.AND P1, PT, R8, RZ, PT ;  /* 0x000000ff0800720c */ /* 0x000fe40003f26270 */
[----:B------:R-:W-:Y:S01]  /*15f0*/  ISETP.GE.AND P0, PT, R12, RZ, PT ;  /* 0x000000ff0c00720c */ /* 0x000fe20003f06270 */
[----:B------:R-:W-:Y:S01]  /*1600*/  @!P3 IMAD.MOV R25, RZ, RZ, -R25 ;  /* 0x000000ffff19b224 */ /* 0x000fe200078e0a19 */
[----:B------:R-:W-:Y:S01]  /*1610*/  ISETP.GE.AND P3, PT, R0, RZ, PT ;  /* 0x000000ff0000720c */ /* 0x000fe20003f66270 */
[----:B------:R-:W-:Y:S01]  /*1620*/  @!P2 IMAD.IADD R31, R31, 0x1, -R2 ;  /* 0x000000011f1fa824 */ /* 0x000fe200078e0a02 */
[----:B------:R-:W-:Y:S01]  /*1630*/  ISETP.GE.AND P4, PT, R10, RZ, PT ;  /* 0x000000ff0a00720c */ /* 0x000fe20003f86270 */
[----:B------:R-:W-:Y:S01]  /*1640*/  IMAD.HI.U32 R0, R7, R35, RZ ;  /* 0x0000002307007227 */ /* 0x000fe200078e00ff */
[----:B------:R-:W-:-:S02]  /*1650*/  LOP3.LUT R10, R5, 0x20, RZ, 0xfc, !PT ;  /* 0x00000020050a7812 */ /* 0x000fc400078efcff */
[C---:B------:R-:W-:Y:S01]  /*1660*/  ISETP.GT.U32.AND P2, PT, R2.reuse, R31, PT ;  /* 0x0000001f0200720c */ /* 0x040fe20003f44070 */
[----:B------:R-:W-:Y:S01]  /*1670*/  @!P6 IMAD.IADD R33, R33, 0x1, -R2 ;  /* 0x000000012121e824 */ /* 0x000fe200078e0a02 */
[----:B------:R-:W-:Y:S01]  /*1680*/  IABS R41, R10 ;  /* 0x0000000a00297213 */ /* 0x000fe20000000000 */
[----:B------:R-:W-:Y:S01]  /*1690*/  IMAD.MOV R0, RZ, RZ, -R0 ;  /* 0x000000ffff007224 */ /* 0x000fe200078e0a00 */
[----:B------:R-:W-:Y:S01]  /*16a0*/  LOP3.LUT R14, R5, 0x24, RZ, 0xfc, !PT ;  /* 0x00000024050e7812 */ /* 0x000fe200078efcff */
[----:B------:R-:W-:Y:S01]  /*16b0*/  @!P0 IMAD.MOV R27, RZ, RZ, -R27 ;  /* 0x000000ffff1b8224 */ /* 0x000fe200078e0a1b */
[C---:B------:R-:W-:Y:S01]  /*16c0*/  ISETP.GT.U32.AND P6, PT, R2.reuse, R33, PT ;  /* 0x000000210200720c */ /* 0x040fe20003fc4070 */
[----:B------:R-:W-:Y:S01]  /*16d0*/  IMAD R35, R2, R0, R35 ;  /* 0x0000000002237224 */ /* 0x000fe200078e0223 */
[----:B------:R-:W-:Y:S01]  /*16e0*/  ISETP.GE.AND P0, PT, R4, RZ, PT ;  /* 0x000000ff0400720c */ /* 0x000fe20003f06270 */
[----:B------:R-:W-:Y:S01]  /*16f0*/  IMAD.HI.U32 R0, R7, R37, RZ ;  /* 0x0000002507007227 */ /* 0x000fe200078e00ff */
[----:B------:R-:W-:-:S02]  /*1700*/  IABS R45, R14 ;  /* 0x0000000e002d7213 */ /* 0x000fc40000000000 */
[C---:B------:R-:W-:Y:S01]  /*1710*/  LOP3.LUT R12, R5.reuse, 0x22, RZ, 0xfc, !PT ;  /* 0x00000022050c7812 */ /* 0x040fe200078efcff */
[----:B------:R-:W-:Y:S01]  /*1720*/  IMAD.MOV R8, RZ, RZ, -R0 ;  /* 0x000000ffff087224 */ /* 0x000fe200078e0a00 */
[----:B------:R-:W-:Y:S01]  /*1730*/  LOP3.LUT R16, R5, 0x26, RZ, 0xfc, !PT ;  /* 0x0000002605107812 */ /* 0x000fe200078efcff */
[----:B------:R-:W-:Y:S01]  /*1740*/  @!P2 IMAD.IADD R31, R31, 0x1, -R2 ;  /* 0x000000011f1fa824 */ /* 0x000fe200078e0a02 */
[C---:B------:R-:W-:Y:S01]  /*1750*/  ISETP.GT.U32.AND P2, PT, R2.reuse, R35, PT ;  /* 0x000000230200720c */ /* 0x040fe20003f44070 */
[C---:B------:R-:W-:Y:S01]  /*1760*/  IMAD R37, R2.reuse, R8, R37 ;  /* 0x0000000802257224 */ /* 0x040fe200078e0225 */
[----:B------:R-:W-:Y:S01]  /*1770*/  IABS R43, R12 ;  /* 0x0000000c002b7213 */ /* 0x000fe20000000000 */
[----:B------:R-:W-:Y:S01]  /*1780*/  IMAD.HI.U32 R0, R7, R41, RZ ;  /* 0x0000002907007227 */ /* 0x000fe200078e00ff */
[----:B------:R-:W-:Y:S02]  /*1790*/  @!P6 IADD3 R33, PT, PT, R33, -R2, RZ ;  /* 0x800000022121e210 */ /* 0x000fe40007ffe0ff */
[----:B------:R-:W-:Y:S01]  /*17a0*/  ISETP.GT.U32.AND P6, PT, R2, R37, PT ;  /* 0x000000250200720c */ /* 0x000fe20003fc4070 */
[----:B------:R-:W-:Y:S01]  /*17b0*/  IMAD.MOV R0, RZ, RZ, -R0 ;  /* 0x000000ffff007224 */ /* 0x000fe200078e0a00 */
[----:B------:R-:W-:Y:S01]  /*17c0*/  IABS R47, R16 ;  /* 0x00000010002f7213 */ /* 0x000fe20000000000 */
[----:B------:R-:W-:-:S04]  /*17d0*/  IMAD.HI.U32 R4, R7, R39, RZ ;  /* 0x0000002707047227 */ /* 0x000fc800078e00ff */
[----:B------:R-:W-:Y:S02]  /*17e0*/  @!P2 IMAD.IADD R35, R35, 0x1, -R2 ;  /* 0x000000012323a824 */ /* 0x000fe400078e0a02 */
[C---:B------:R-:W-:Y:S02]  /*17f0*/  IMAD R41, R2.reuse, R0, R41 ;  /* 0x0000000002297224 */ /* 0x040fe400078e0229 */
[----:B------:R-:W-:Y:S02]  /*1800*/  IMAD.MOV R4, RZ, RZ, -R4 ;  /* 0x000000ffff047224 */ /* 0x000fe400078e0a04 */
[----:B------:R-:W-:Y:S01]  /*1810*/  @!P6 IMAD.IADD R37, R37, 0x1, -R2 ;  /* 0x000000012525e824 */ /* 0x000fe200078e0a02 */
[C---:B------:R-:W-:Y:S01]  /*1820*/  ISETP.GT.U32.AND P6, PT, R2.reuse, R35, PT ;  /* 0x000000230200720c */ /* 0x040fe20003fc4070 */
[----:B------:R-:W-:Y:S02]  /*1830*/  IMAD R39, R2, R4, R39 ;  /* 0x0000000402277224 */ /* 0x000fe400078e0227 */
[----:B------:R-:W-:-:S03]  /*1840*/  IMAD.HI.U32 R4, R7, R45, RZ ;  /* 0x0000002d07047227 */ /* 0x000fc600078e00ff */
[----:B------:R-:W-:Y:S01]  /*1850*/  ISETP.GT.U32.AND P2, PT, R2, R39, PT ;  /* 0x000000270200720c */ /* 0x000fe20003f44070 */
[----:B------:R-:W-:Y:S02]  /*1860*/  IMAD.MOV R4, RZ, RZ, -R4 ;  /* 0x000000ffff047224 */ /* 0x000fe400078e0a04 */
[----:B------:R-:W-:-:S04]  /*1870*/  IMAD.HI.U32 R0, R7, R43, RZ ;  /* 0x0000002b07007227 */ /* 0x000fc800078e00ff */
[--C-:B------:R-:W-:Y:S01]  /*1880*/  @!P6 IMAD.IADD R35, R35, 0x1, -R2.reuse ;  /* 0x000000012323e824 */ /* 0x100fe200078e0a02 */
[C---:B------:R-:W-:Y:S01]  /*1890*/  ISETP.GT.U32.AND P6, PT, R2.reuse, R41, PT ;  /* 0x000000290200720c */ /* 0x040fe20003fc4070 */
[----:B------:R-:W-:Y:S02]  /*18a0*/  IMAD R45, R2, R4, R45 ;  /* 0x00000004022d7224 */ /* 0x000fe400078e022d */
[----:B------:R-:W-:Y:S01]  /*18b0*/  @!P5 IMAD.MOV R31, RZ, RZ, -R31 ;  /* 0x000000ffff1fd224 */ /* 0x000fe200078e0a1f */
[----:B------:R-:W-:Y:S01]  /*18c0*/  ISETP.GE.AND P5, PT, R10, RZ, PT ;  /* 0x000000ff0a00720c */ /* 0x000fe20003fa6270 */
[----:B------:R-:W-:Y:S02]  /*18d0*/  @!P2 IMAD.IADD R39, R39, 0x1, -R2 ;  /* 0x000000012727a824 */ /* 0x000fe400078e0a02 */
[----:B------:R-:W-:-:S03]  /*18e0*/  IMAD.HI.U32 R10, R7, R49, RZ ;  /* 0x00000031070a7227 */ /* 0x000fc600078e00ff */
[C---:B------:R-:W-:Y:S01]  /*18f0*/  ISETP.GT.U32.AND P2, PT, R2.reuse, R39, PT ;  /* 0x000000270200720c */ /* 0x040fe20003f44070 */
[----:B------:R-:W-:Y:S02]  /*1900*/  IMAD.MOV R0, RZ, RZ, -R0 ;  /* 0x000000ffff007224 */ /* 0x000fe400078e0a00 */
[----:B------:R-:W-:Y:S01]  /*1910*/  @!P6 IMAD.IADD R41, R41, 0x1, -R2 ;  /* 0x000000012929e824 */ /* 0x000fe200078e0a02 */
[C---:B------:R-:W-:Y:S01]  /*1920*/  ISETP.GT.U32.AND P6, PT, R2.reuse, R45, PT ;  /* 0x0000002d0200720c */ /* 0x040fe20003fc4070 */
[----:B------:R-:W-:Y:S02]  /*1930*/  IMAD R43, R2, R0, R43 ;  /* 0x00000000022b7224 */ /* 0x000fe400078e022b */
[----:B------:R-:W-:Y:S02]  /*1940*/  IMAD.MOV R10, RZ, RZ, -R10 ;  /* 0x000000ffff0a7224 */ /* 0x000fe400078e0a0a */
[----:B------:R-:W-:-:S04]  /*1950*/  IMAD.HI.U32 R0, R7, R51, RZ ;  /* 0x0000003307007227 */ /* 0x000fc800078e00ff */
[----:B------:R-:W-:Y:S01]  /*1960*/  @!P4 IMAD.MOV R33, RZ, RZ, -R33 ;  /* 0x000000ffff21c224 */ /* 0x000fe200078e0a21 */
[C---:B------:R-:W-:Y:S01]  /*1970*/  ISETP.GT.U32.AND P4, PT, R2.reuse, R37, PT ;  /* 0x000000250200720c */ /* 0x040fe20003f84070 */
[--C-:B------:R-:W-:Y:S01]  /*1980*/  @!P2 IMAD.IADD R39, R39, 0x1, -R2.reuse ;  /* 0x000000012727a824 */ /* 0x100fe200078e0a02 */
[C---:B------:R-:W-:Y:S01]  /*1990*/  ISETP.GT.U32.AND P2, PT, R2.reuse, R43, PT ;  /* 0x0000002b0200720c */ /* 0x040fe20003f44070 */
[----:B------:R-:W-:Y:S01]  /*19a0*/  @!P6 IMAD.IADD R45, R45, 0x1, -R2 ;  /* 0x000000012d2de824 */ /* 0x000fe200078e0a02 */
[C---:B------:R-:W-:Y:S01]  /*19b0*/  ISETP.GT.U32.AND P6, PT, R2.reuse, R41, PT ;  /* 0x000000290200720c */ /* 0x040fe20003fc4070 */
[----:B------:R-:W-:Y:S02]  /*19c0*/  IMAD R49, R2, R10, R49 ;  /* 0x0000000a02317224 */ /* 0x000fe400078e0231 */
[----:B------:R-:W-:-:S04]  /*19d0*/  IMAD.HI.U32 R8, R7, R47, RZ ;  /* 0x0000002f07087227 */ /* 0x000fc800078e00ff */
[----:B------:R-:W-:Y:S02]  /*19e0*/  IMAD.MOV R0, RZ, RZ, -R0 ;  /* 0x000000ffff007224 */ /* 0x000fe400078e0a00 */
[----:B------:R-:W-:Y:S02]  /*19f0*/  IMAD.MOV R8, RZ, RZ, -R8 ;  /* 0x000000ffff087224 */ /* 0x000fe400078e0a08 */
[C---:B------:R-:W-:Y:S02]  /*1a00*/  IMAD R51, R2.reuse, R0, R51 ;  /* 0x0000000002337224 */ /* 0x040fe400078e0233 */
[----:B------:R-:W-:Y:S01]  /*1a10*/  @!P6 IMAD.IADD R41, R41, 0x1, -R2 ;  /* 0x000000012929e824 */ /* 0x000fe200078e0a02 */
[----:B------:R-:W-:Y:S01]  /*1a20*/  ISETP.GT.U32.AND P6, PT, R2, R49, PT ;  /* 0x000000310200720c */ /* 0x000fe20003fc4070 */
[----:B------:R-:W-:-:S04]  /*1a30*/  IMAD.HI.U32 R0, R7, R53, RZ ;  /* 0x0000003507007227 */ /* 0x000fc800078e00ff */
[----:B------:R-:W-:Y:S02]  /*1a40*/  IMAD R47, R2, R8, R47 ;  /* 0x00000008022f7224 */ /* 0x000fe400078e022f */
[----:B------:R-:W-:Y:S02]  /*1a50*/  IMAD.MOV R8, RZ, RZ, -R0 ;  /* 0x000000ffff087224 */ /* 0x000fe400078e0a00 */
[--C-:B------:R-:W-:Y:S01]  /*1a60*/  @!P4 IMAD.IADD R37, R37, 0x1, -R2.reuse ;  /* 0x000000012525c824 */ /* 0x100fe200078e0a02 */
[----:B------:R-:W-:Y:S01]  /*1a70*/  ISETP.GE.AND P4, PT, R12, RZ, PT ;  /* 0x000000ff0c00720c */ /* 0x000fe20003f86270 */
[--C-:B------:R-:W-:Y:S01]  /*1a80*/  @!P2 IMAD.IADD R43, R43, 0x1, -R2.reuse ;  /* 0x000000012b2ba824 */ /* 0x100fe200078e0a02 */
[C---:B------:R-:W-:Y:S01]  /*1a90*/  ISETP.GT.U32.AND P2, PT, R2.reuse, R47, PT ;  /* 0x0000002f0200720c */ /* 0x040fe20003f44070 */
[C---:B------:R-:W-:Y:S01]  /*1aa0*/  IMAD R53, R2.reuse, R8, R53 ;  /* 0x0000000802357224 */ /* 0x040fe200078e0235 */
[----:B------:R-:W-:Y:S01]  /*1ab0*/  @!P0 IADD3 R37, PT, PT, -R37, RZ, RZ ;  /* 0x000000ff25258210 */ /* 0x000fe20007ffe1ff */
[----:B------:R-:W-:Y:S01]  /*1ac0*/  @!P6 IMAD.IADD R49, R49, 0x1, -R2 ;  /* 0x000000013131e824 */ /* 0x000fe200078e0a02 */
[C---:B------:R-:W-:Y:S01]  /*1ad0*/  ISETP.GT.U32.AND P0, PT, R2.reuse, R43, PT ;  /* 0x0000002b0200720c */ /* 0x040fe20003f04070 */
[----:B------:R-:W-:Y:S01]  /*1ae0*/  IMAD.HI.U32 R0, R7, R55, RZ ;  /* 0x0000003707007227 */ /* 0x000fe200078e00ff */
[----:B------:R-:W-:-:S02]  /*1af0*/  ISETP.GT.U32.AND P6, PT, R2, R53, PT ;  /* 0x000000350200720c */ /* 0x000fc40003fc4070 */
[----:B------:R-:W-:Y:S01]  /*1b00*/  IABS R12, R30 ;  /* 0x0000001e000c7213 */ /* 0x000fe20000000000 */
[----:B------:R-:W-:Y:S02]  /*1b10*/  IMAD.MOV R0, RZ, RZ, -R0 ;  /* 0x000000ffff007224 */ /* 0x000fe400078e0a00 */
[----:B------:R-:W-:-:S04]  /*1b20*/  IMAD.HI.U32 R4, R7, R57, RZ ;  /* 0x0000003907047227 */ /* 0x000fc800078e00ff */
[C---:B------:R-:W-:Y:S02]  /*1b30*/  IMAD R55, R2.reuse, R0, R55 ;  /* 0x0000000002377224 */ /* 0x040fe400078e0237 */
[--C-:B------:R-:W-:Y:S01]  /*1b40*/  @!P0 IMAD.IADD R43, R43, 0x1, -R2.reuse ;  /* 0x000000012b2b8824 */ /* 0x100fe200078e0a02 */
[C---:B------:R-:W-:Y:S01]  /*1b50*/  ISETP.GT.U32.AND P0, PT, R2.reuse, R51, PT ;  /* 0x000000330200720c */ /* 0x040fe20003f04070 */
[----:B------:R-:W-:Y:S01]  /*1b60*/  @!P6 IMAD.IADD R53, R53, 0x1, -R2 ;  /* 0x000000013535e824 */ /* 0x000fe200078e0a02 */
[C---:B------:R-:W-:Y:S01]  /*1b70*/  ISETP.GT.U32.AND P6, PT, R2.reuse, R55, PT ;  /* 0x000000370200720c */ /* 0x040fe20003fc4070 */
[----:B------:R-:W-:Y:S02]  /*1b80*/  IMAD.MOV R4, RZ, RZ, -R4 ;  /* 0x000000ffff047224 */ /* 0x000fe400078e0a04 */
[----:B------:R-:W-:Y:S01]  /*1b90*/  @!P3 IMAD.MOV R35, RZ, RZ, -R35 ;  /* 0x000000ffff23b224 */ /* 0x000fe200078e0a23 */
[C---:B------:R-:W-:Y:S01]  /*1ba0*/  ISETP.GT.U32.AND P3, PT, R2.reuse, R45, PT ;  /* 0x0000002d0200720c */ /* 0x040fe20003f64070 */
[----:B------:R-:W-:-:S02]  /*1bb0*/  IMAD R57, R2, R4, R57 ;  /* 0x0000000402397224 */ /* 0x000fc400078e0239 */
[----:B------:R-:W-:Y:S02]  /*1bc0*/  @!P2 IMAD.IADD R47, R47, 0x1, -R2 ;  /* 0x000000012f2fa824 */ /* 0x000fe400078e0a02 */
[----:B------:R-:W-:-:S03]  /*1bd0*/  IMAD.HI.U32 R4, R7, R63, RZ ;  /* 0x0000003f07047227 */ /* 0x000fc600078e00ff */
[----:B------:R-:W-:Y:S01]  /*1be0*/  ISETP.GT.U32.AND P2, PT, R2, R47, PT ;  /* 0x0000002f0200720c */ /* 0x000fe20003f44070 */
[--C-:B------:R-:W-:Y:S01]  /*1bf0*/  @!P0 IMAD.IADD R51, R51, 0x1, -R2.reuse ;  /* 0x0000000133338824 */ /* 0x100fe200078e0a02 */
[----:B------:R-:W-:Y:S01]  /*1c00*/  ISETP.GE.AND P0, PT, R18, RZ, PT ;  /* 0x000000ff1200720c */ /* 0x000fe20003f06270 */
[--C-:B------:R-:W-:Y:S01]  /*1c10*/  @!P6 IMAD.IADD R55, R55, 0x1, -R2.reuse ;  /* 0x000000013737e824 */ /* 0x100fe200078e0a02 */
[----:B------:R-:W-:Y:S01]  /*1c20*/  ISETP.GT.U32.AND P6, PT, R2, R57, PT ;  /* 0x000000390200720c */ /* 0x000fe20003fc4070 */
[----:B------:R-:W-:Y:S01]  /*1c30*/  @!P3 IMAD.IADD R45, R45, 0x1, -R2 ;  /* 0x000000012d2db824 */ /* 0x000fe200078e0a02 */
[----:B------:R-:W-:Y:S01]  /*1c40*/  LOP3.LUT R18, R5, 0x32, RZ, 0xfc, !PT ;  /* 0x0000003205127812 */ /* 0x000fe200078efcff */
[----:B------:R-:W-:Y:S01]  /*1c50*/  IMAD.HI.U32 R8, R7, R12, RZ ;  /* 0x0000000c07087227 */ /* 0x000fe200078e00ff */
[----:B------:R-:W-:Y:S02]  /*1c60*/  ISETP.GE.AND P3, PT, R14, RZ, PT ;  /* 0x000000ff0e00720c */ /* 0x000fe40003f66270 */
[----:B------:R-:W-:Y:S01]  /*1c70*/  IABS R61, R18 ;  /* 0x00000012003d7213 */ /* 0x000fe20000000000 */
[----:B------:R-:W-:Y:S01]  /*1c80*/  IMAD.MOV R4, RZ, RZ, -R4 ;  /* 0x000000ffff047224 */ /* 0x000fe200078e0a04 */
[----:B------:R-:W-:Y:S01]  /*1c90*/  IABS R14, R32 ;  /* 0x00000020000e7213 */ /* 0x000fe20000000000 */
[----:B------:R-:W-:Y:S01]  /*1ca0*/  @!P2 IMAD.IADD R47, R47, 0x1, -R2 ;  /* 0x000000012f2fa824 */ /* 0x000fe200078e0a02 */
[----:B------:R-:W-:Y:S01]  /*1cb0*/  ISETP.GE.AND P2, PT, R16, RZ, PT ;  /* 0x000000ff1000720c */ /* 0x000fe20003f46270 */
[----:B------:R-:W-:Y:S01]  /*1cc0*/  IMAD.HI.U32 R0, R7, R61, RZ ;  /* 0x0000003d07007227 */ /* 0x000fe200078e00ff */
[----:B------:R-:W-:-:S03]  /*1cd0*/  IABS R16, R34 ;  /* 0x0000002200107213 */ /* 0x000fc60000000000 */
[----:B------:R-:W-:Y:S01]  /*1ce0*/  @!P6 IMAD.IADD R57, R57, 0x1, -R2 ;  /* 0x000000013939e824 */ /* 0x000fe200078e0a02 */
[----:B------:R-:W-:Y:S01]  /*1cf0*/  ISETP.GT.U32.AND P6, PT, R2, R53, PT ;  /* 0x000000350200720c */ /* 0x000fe20003fc4070 */
[----:B------:R-:W-:Y:S02]  /*1d00*/  IMAD.MOV R10, RZ, RZ, -R0 ;  /* 0x000000ffff0a7224 */ /* 0x000fe400078e0a00 */
[----:B------:R-:W-:-:S04]  /*1d10*/  IMAD.HI.U32 R0, R7, R14, RZ ;  /* 0x0000000e07007227 */ /* 0x000fc800078e00ff */
[----:B------:R-:W-:Y:S01]  /*1d20*/  @!P1 IMAD.MOV R39, RZ, RZ, -R39 ;  /* 0x000000ffff279224 */ /* 0x000fe200078e0a27 */
[C---:B------:R-:W-:Y:S01]  /*1d30*/  ISETP.GT.U32.AND P1, PT, R2.reuse, R49, PT ;  /* 0x000000310200720c */ /* 0x040fe20003f24070 */
[----:B------:R-:W-:Y:S02]  /*1d40*/  IMAD.MOV R65, RZ, RZ, -R8 ;  /* 0x000000ffff417224 */ /* 0x000fe400078e0a08 */
[----:B------:R-:W-:Y:S02]  /*1d50*/  IMAD.MOV R67, RZ, RZ, -R0 ;  /* 0x000000ffff437224 */ /* 0x000fe400078e0a00 */
[C---:B------:R-:W-:Y:S01]  /*1d60*/  IMAD R63, R2.reuse, R4, R63 ;  /* 0x00000004023f7224 */ /* 0x040fe200078e023f */
[----:B------:R-:W-:Y:S01]  /*1d70*/  LOP3.LUT R4, R5, 0x3c, RZ, 0xfc, !PT ;  /* 0x0000003c05047812 */ /* 0x000fe200078efcff */
[C---:B------:R-:W-:Y:S01]  /*1d80*/  IMAD R61, R2.reuse, R10, R61 ;  /* 0x0000000a023d7224 */ /* 0x040fe200078e023d */
[----:B------:R-:W-:Y:S01]  /*1d90*/  MOV R10, R16 ;  /* 0x00000010000a7202 */ /* 0x000fe20000000f00 */
[C---:B------:R-:W-:Y:S01]  /*1da0*/  IMAD R5, R2.reuse, R65, R12 ;  /* 0x0000004102057224 */ /* 0x040fe200078e020c */
[----:B------:R-:W-:Y:S01]  /*1db0*/  IABS R69, R4 ;  /* 0x0000000400457213 */ /* 0x000fe20000000000 */
[----:B------:R-:W-:-:S02]  /*1dc0*/  IMAD R65, R2, R67, R14 ;  /* 0x0000004302417224 */ /* 0x000fc400078e020e */
[----:B------:R-:W-:Y:S01]  /*1dd0*/  @!P5 IMAD.MOV R41, RZ, RZ, -R41 ;  /* 0x000000ffff29d224 */ /* 0x000fe200078e0a29 */
[C---:B------:R-:W-:Y:S01]  /*1de0*/  ISETP.GT.U32.AND P5, PT, R2.reuse, R51, PT ;  /* 0x000000330200720c */ /* 0x040fe20003fa4070 */
[----:B------:R-:W-:Y:S01]  /*1df0*/  @!P4 IMAD.MOV R43, RZ, RZ, -R43 ;  /* 0x000000ffff2bc224 */ /* 0x000fe200078e0a2b */
[C---:B------:R-:W-:Y:S01]  /*1e00*/  ISETP.GT.U32.AND P4, PT, R2.reuse, R57, PT ;  /* 0x000000390200720c */ /* 0x040fe20003f84070 */
[----:B------:R-:W-:Y:S01]  /*1e10*/  @!P6 IMAD.IADD R53, R53, 0x1, -R2 ;  /* 0x000000013535e824 */ /* 0x000fe200078e0a02 */
[----:B------:R-:W-:Y:S01]  /*1e20*/  ISETP.GT.U32.AND P6, PT, R2, R65, PT ;  /* 0x000000410200720c */ /* 0x000fe20003fc4070 */
[----:B------:R-:W-:-:S04]  /*1e30*/  IMAD.HI.U32 R0, R7, R10, RZ ;  /* 0x0000000a07007227 */ /* 0x000fc800078e00ff */
[----:B------:R-:W-:Y:S01]  /*1e40*/  @!P2 IMAD.MOV R47, RZ, RZ, -R47 ;  /* 0x000000ffff2fa224 */ /* 0x000fe200078e0a2f */
[----:B------:R-:W-:Y:S01]  /*1e50*/  ISETP.GT.U32.AND P2, PT, R2, R61, PT ;  /* 0x0000003d0200720c */ /* 0x000fe20003f44070 */
[----:B------:R-:W-:-:S04]  /*1e60*/  IMAD.HI.U32 R7, R7, R69, RZ ;  /* 0x0000004507077227 */ /* 0x000fc800078e00ff */
[----:B------:R-:W-:Y:S01]  /*1e70*/  @!P3 IMAD.MOV R45, RZ, RZ, -R45 ;  /* 0x000000ffff2db224 */ /* 0x000fe200078e0a2d */
[C---:B------:R-:W-:Y:S01]  /*1e80*/  ISETP.GT.U32.AND P3, PT, R2.reuse, R55, PT ;  /* 0x000000370200720c */ /* 0x040fe20003f64070 */
[----:B------:R-:W-:Y:S01]  /*1e90*/  @!P1 IMAD.IADD R49, R49, 0x1, -R2 ;  /* 0x0000000131319824 */ /* 0x000fe200078e0a02 */
[C---:B------:R-:W-:Y:S01]  /*1ea0*/  ISETP.GT.U32.AND P1, PT, R2.reuse, R63, PT ;  /* 0x0000003f0200720c */ /* 0x040fe20003f24070 */
[----:B------:R-:W-:Y:S02]  /*1eb0*/  IMAD.MOV R67, RZ, RZ, -R0 ;  /* 0x000000ffff437224 */ /* 0x000fe400078e0a00 */
[----:B------:R-:W-:Y:S01]  /*1ec0*/  IMAD.MOV R7, RZ, RZ, -R7 ;  /* 0x000000ffff077224 */ /* 0x000fe200078e0a07 */
[----:B------:R-:W1:Y:S01]  /*1ed0*/  LDC R0, c[0x0][0x3a0] ;  /* 0x0000e800ff007b82 */ /* 0x000e620000000800 */
[C---:B------:R-:W-:Y:S01]  /*1ee0*/  IMAD R67, R2.reuse, R67, R10 ;  /* 0x0000004302437224 */ /* 0x040fe200078e020a */
[----:B------:R-:W-:Y:S01]  /*1ef0*/  @!P2 IADD3 R61, PT, PT, R61, -R2, RZ ;  /* 0x800000023d3da210 */ /* 0x000fe20007ffe0ff */
[----:B------:R-:W-:Y:S01]  /*1f00*/  IMAD R69, R2, R7, R69 ;  /* 0x0000000702457224 */ /* 0x000fe200078e0245 */
[----:B------:R-:W-:Y:S01]  /*1f10*/  ISETP.GE.AND P2, PT, R22, RZ, PT ;  /* 0x000000ff1600720c */ /* 0x000fe20003f46270 */
[--C-:B------:R-:W-:Y:S01]  /*1f20*/  @!P5 IMAD.IADD R51, R51, 0x1, -R2.reuse ;  /* 0x000000013333d824 */ /* 0x100fe200078e0a02 */
[C---:B------:R-:W-:Y:S01]  /*1f30*/  ISETP.GT.U32.AND P5, PT, R2.reuse, R5, PT ;  /* 0x000000050200720c */ /* 0x040fe20003fa4070 */
[--C-:B------:R-:W-:Y:S01]  /*1f40*/  @!P4 IMAD.IADD R57, R57, 0x1, -R2.reuse ;  /* 0x000000013939c824 */ /* 0x100fe200078e0a02 */
[C---:B------:R-:W-:Y:S01]  /*1f50*/  ISETP.GT.U32.AND P4, PT, R2.reuse, R67, PT ;  /* 0x000000430200720c */ /* 0x040fe20003f84070 */
[--C-:B------:R-:W-:Y:S01]  /*1f60*/  @!P6 IMAD.IADD R65, R65, 0x1, -R2.reuse ;  /* 0x000000014141e824 */ /* 0x100fe200078e0a02 */
[----:B------:R-:W-:Y:S01]  /*1f70*/  ISETP.GT.U32.AND P6, PT, R2, R69, PT ;  /* 0x000000450200720c */ /* 0x000fe20003fc4070 */
[--C-:B------:R-:W-:Y:S01]  /*1f80*/  @!P3 IMAD.IADD R55, R55, 0x1, -R2.reuse ;  /* 0x000000013737b824 */ /* 0x100fe200078e0a02 */
[----:B------:R-:W-:Y:S01]  /*1f90*/  ISETP.GE.AND P3, PT, R20, RZ, PT ;  /* 0x000000ff1400720c */ /* 0x000fe20003f66270 */
[--C-:B------:R-:W-:Y:S01]  /*1fa0*/  @!P1 IMAD.IADD R63, R63, 0x1, -R2.reuse ;  /* 0x000000013f3f9824 */ /* 0x100fe200078e0a02 */
[----:B------:R-:W-:Y:S01]  /*1fb0*/  ISETP.GE.AND P1, PT, R24, RZ, PT ;  /* 0x000000ff1800720c */ /* 0x000fe20003f26270 */
[----:B------:R-:W-:Y:S01]  /*1fc0*/  @!P0 IMAD.MOV R49, RZ, RZ, -R49 ;  /* 0x000000ffff318224 */ /* 0x000fe200078e0a31 */
[C---:B------:R-:W-:Y:S01]  /*1fd0*/  ISETP.GT.U32.AND P0, PT, R2.reuse, R61, PT ;  /* 0x0000003d0200720c */ /* 0x040fe20003f04070 */
[----:B------:R-:W-:Y:S01]  /*1fe0*/  @!P2 IMAD.MOV R53, RZ, RZ, -R53 ;  /* 0x000000ffff35a224 */ /* 0x000fe200078e0a35 */
[----:B------:R-:W-:Y:S01]  /*1ff0*/  ISETP.GT.U32.AND P2, PT, R2, R65, PT ;  /* 0x000000410200720c */ /* 0x000fe20003f44070 */
[--C-:B------:R-:W-:Y:S01]  /*2000*/  @!P5 IMAD.IADD R5, R5, 0x1, -R2.reuse ;  /* 0x000000010505d824 */ /* 0x100fe200078e0a02 */
[----:B------:R-:W-:Y:S01]  /*2010*/  ISETP.GE.AND P5, PT, R26, RZ, PT ;  /* 0x000000ff1a00720c */ /* 0x000fe20003fa6270 */
[----:B------:R-:W-:-:S02]  /*2020*/  @!P4 IMAD.IADD R67, R67, 0x1, -R2 ;  /* 0x000000014343c824 */ /* 0x000fc400078e0a02 */
[--C-:B------:R-:W-:Y:S01]  /*2030*/  @!P6 IMAD.IADD R69, R69, 0x1, -R2.reuse ;  /* 0x000000014545e824 */ /* 0x100fe200078e0a02 */
[C---:B------:R-:W-:Y:S01]  /*2040*/  ISETP.GT.U32.AND P4, PT, R2.reuse, R5, PT ;  /* 0x000000050200720c */ /* 0x040fe20003f84070 */
[----:B------:R-:W-:Y:S01]  /*2050*/  @!P3 IMAD.MOV R51, RZ, RZ, -R51 ;  /* 0x000000ffff33b224 */ /* 0x000fe200078e0a33 */
[C---:B------:R-:W-:Y:S01]  /*2060*/  ISETP.GT.U32.AND P3, PT, R2.reuse, R63, PT ;  /* 0x0000003f0200720c */ /* 0x040fe20003f64070 */
[----:B------:R-:W-:Y:S01]  /*2070*/  @!P1 IMAD.MOV R55, RZ, RZ, -R55 ;  /* 0x000000ffff379224 */ /* 0x000fe200078e0a37 */
[C---:B------:R-:W-:Y:S01]  /*2080*/  ISETP.GT.U32.AND P1, PT, R2.reuse, R67, PT ;  /* 0x000000430200720c */ /* 0x040fe20003f24070 */
[--C-:B------:R-:W-:Y:S01]  /*2090*/  @!P0 IMAD.IADD R61, R61, 0x1, -R2.reuse ;  /* 0x000000013d3d8824 */ /* 0x100fe200078e0a02 */
[----:B------:R-:W-:Y:S01]  /*20a0*/  ISETP.GT.U32.AND P6, PT, R2, R69, PT ;  /* 0x000000450200720c */ /* 0x000fe20003fc4070 */
[--C-:B------:R-:W-:Y:S01]  /*20b0*/  @!P2 IMAD.IADD R65, R65, 0x1, -R2.reuse ;  /* 0x000000014141a824 */ /* 0x100fe200078e0a02 */
[----:B------:R-:W-:Y:S01]  /*20c0*/  ISETP.GE.AND P0, PT, R28, RZ, PT ;  /* 0x000000ff1c00720c */ /* 0x000fe20003f06270 */
[----:B------:R-:W-:Y:S01]  /*20d0*/  @!P5 IMAD.MOV R57, RZ, RZ, -R57 ;  /* 0x000000ffff39d224 */ /* 0x000fe200078e0a39 */
[----:B------:R-:W-:Y:S01]  /*20e0*/  ISETP.GE.AND P2, PT, R34, RZ, PT ;  /* 0x000000ff2200720c */ /* 0x000fe20003f46270 */
[----:B-1----:R-:W-:Y:S01]  /*20f0*/  VIADD R7, R0, 0xffffffff ;  /* 0xffffffff00077836 */ /* 0x002fe20000000000 */
[----:B------:R-:W-:Y:S01]  /*2100*/  ISETP.GE.AND P5, PT, R18, RZ, PT ;  /* 0x000000ff1200720c */ /* 0x000fe20003fa6270 */
[--C-:B------:R-:W-:Y:S01]  /*2110*/  @!P4 IMAD.IADD R5, R5, 0x1, -R2.reuse ;  /* 0x000000010505c824 */ /* 0x100fe200078e0a02 */
[----:B------:R-:W-:Y:S01]  /*2120*/  ISETP.GE.AND P4, PT, R32, RZ, PT ;  /* 0x000000ff2000720c */ /* 0x000fe20003f86270 */
[----:B------:R-:W-:Y:S01]  /*2130*/  @!P3 IMAD.IADD R63, R63, 0x1, -R2 ;  /* 0x000000013f3fb824 */ /* 0x000fe200078e0a02 */
[----:B------:R-:W-:-:S02]  /*2140*/  ISETP.GE.AND P3, PT, R30, RZ, PT ;  /* 0x000000ff1e00720c */ /* 0x000fc40003f66270 */
[----:B------:R-:W-:Y:S01]  /*2150*/  @!P1 IADD3 R67, PT, PT, R67, -R2, RZ ;  /* 0x8000000243439210 */ /* 0x000fe20007ffe0ff */
[----:B------:R-:W-:Y:S01]  /*2160*/  @!P6 IMAD.IADD R69, R69, 0x1, -R2 ;  /* 0x000000014545e824 */ /* 0x000fe200078e0a02 */
[----:B------:R-:W-:Y:S01]  /*2170*/  ISETP.GE.AND P1, PT, R4, RZ, PT ;  /* 0x000000ff0400720c */ /* 0x000fe20003f26270 */
[----:B------:R-:W-:Y:S02]  /*2180*/  VIADD R2, R0, 0xfffffffe ;  /* 0xfffffffe00027836 */ /* 0x000fe40000000000 */
[----:B------:R-:W-:Y:S02]  /*2190*/  @!P0 IMAD.MOV R63, RZ, RZ, -R63 ;  /* 0x000000ffff3f8224 */ /* 0x000fe400078e0a3f */
[----:B------:R-:W-:Y:S01]  /*21a0*/  @!P2 IMAD.MOV R67, RZ, RZ, -R67 ;  /* 0x000000ffff43a224 */ /* 0x000fe200078e0a43 */
[----:B------:R-:W-:Y:S01]  /*21b0*/  ISETP.GE.U32.AND P0, PT, R2, 0x7fffff7f, PT ;  /* 0x7fffff7f0200780c */ /* 0x000fe20003f06070 */
[----:B------:R-:W-:Y:S01]  /*21c0*/  VIADD R2, R0, 0xfffffffc ;  /* 0xfffffffc00027836 */ /* 0x000fe20000000000 */
[----:B------:R-:W-:Y:S01]  /*21d0*/  ISETP.NE.AND P2, PT, R59, RZ, PT ;  /* 0x000000ff3b00720c */ /* 0x000fe20003f45270 */
[----:B------:R-:W-:Y:S01]  /*21e0*/  @!P5 IMAD.MOV R61, RZ, RZ, -R61 ;  /* 0x000000ffff3dd224 */ /* 0x000fe200078e0a3d */
[----:B------:R-:W-:Y:S01]  /*21f0*/  ISETP.GE.U32.AND P5, PT, R7, 0x7fffff80, PT ;  /* 0x7fffff800700780c */ /* 0x000fe20003fa6070 */
[----:B------:R-:W-:Y:S01]  /*2200*/  IMAD.MOV.U32 R7, RZ, RZ, R5 ;  /* 0x000000ffff077224 */ /* 0x000fe200078e0005 */
[----:B------:R-:W-:Y:S01]  /*2210*/  ISETP.GE.U32.AND P6, PT, R2, 0x7fffff7d, PT ;  /* 0x7fffff7d0200780c */ /* 0x000fe20003fc6070 */
[----:B------:R-:W-:Y:S01]  /*2220*/  @!P4 IMAD.MOV R65, RZ, RZ, -R65 ;  /* 0x000000ffff41c224 */ /* 0x000fe200078e0a41 */
[----:B------:R-:W-:Y:S01]  /*2230*/  LOP3.LUT R2, RZ, R59, RZ, 0x33, !PT ;  /* 0x0000003bff027212 */ /* 0x000fe200078e33ff */
[----:B------:R-:W-:-:S02]  /*2240*/  @!P3 IMAD.MOV R7, RZ, RZ, -R7 ;  /* 0x000000ffff07b224 */ /* 0x000fc400078e0a07 */
[----:B------:R-:W-:Y:S01]  /*2250*/  VIADD R4, R0, 0xfffffffd ;  /* 0xfffffffd00047836 */ /* 0x000fe20000000000 */
[C---:B------:R-:W-:Y:S01]  /*2260*/  SEL R135, R2.reuse, R9, !P2 ;  /* 0x0000000902877207 */ /* 0x040fe20005000000 */
[----:B------:R-:W-:Y:S01]  /*2270*/  @!P1 IMAD.MOV R69, RZ, RZ, -R69 ;  /* 0x000000ffff459224 */ /* 0x000fe200078e0a45 */
[C---:B------:R-:W-:Y:S02]  /*2280*/  SEL R9, R2.reuse, R49, !P2 ;  /* 0x0000003102097207 */ /* 0x040fe40005000000 */
[C---:B------:R-:W-:Y:S02]  /*2290*/  SEL R8, R2.reuse, R51, !P2 ;  /* 0x0000003302087207 */ /* 0x040fe40005000000 */
[C---:B------:R-:W-:Y:S01]  /*22a0*/  SEL R10, R2.reuse, R57, !P2 ;  /* 0x00000039020a7207 */ /* 0x040fe20005000000 */
[----:B------:R1:W-:Y:S01]  /*22b0*/  STL [R1+0x94], R9 ;  /* 0x0000940901007387 */ /* 0x0003e20000100800 */
[----:B------:R-:W-:Y:S02]  /*22c0*/  SEL R7, R2, R7, !P2 ;  /* 0x0000000702077207 */ /* 0x000fe40005000000 */
[----:B------:R-:W-:Y:S01]  /*22d0*/  ISETP.GE.U32.AND P3, PT, R4, 0x7fffff7e, PT ;  /* 0x7fffff7e0400780c */ /* 0x000fe20003f66070 */
[----:B------:R2:W-:Y:S01]  /*22e0*/  STL [R1+0x98], R8 ;  /* 0x0000980801007387 */ /* 0x0005e20000100800 */
[----:B------:R-:W-:Y:S01]  /*22f0*/  VIADD R4, R0, 0xfffffffb ;  /* 0xfffffffb00047836 */ /* 0x000fe20000000000 */
[----:B------:R-:W-:-:S02]  /*2300*/  SEL R136, R2, R11, !P2 ;  /* 0x0000000b02887207 */ /* 0x000fc40005000000 */
[C---:B------:R-:W-:Y:S02]  /*2310*/  SEL R137, R2.reuse, R13, !P2 ;  /* 0x0000000d02897207 */ /* 0x040fe40005000000 */
[C---:B-1----:R-:W-:Y:S02]  /*2320*/  SEL R9, R2.reuse, R53, !P2 ;  /* 0x0000003502097207 */ /* 0x042fe40005000000 */
[C---:B------:R-:W-:Y:S02]  /*2330*/  SEL R240, R2.reuse, R15, !P2 ;  /* 0x0000000f02f07207 */ /* 0x040fe40005000000 */
[C---:B--2---:R-:W-:Y:S01]  /*2340*/  SEL R8, R2.reuse, R55, !P2 ;  /* 0x0000003702087207 */ /* 0x044fe20005000000 */
[----:B------:R1:W-:Y:S01]  /*2350*/  STL [R1+0x9c], R9 ;  /* 0x00009c0901007387 */ /* 0x0003e20000100800 */
[C---:B------:R-:W-:Y:S02]  /*2360*/  SEL R241, R2.reuse, R17, !P2 ;  /* 0x0000001102f17207 */ /* 0x040fe40005000000 */
[C---:B------:R-:W-:Y:S01]  /*2370*/  SEL R242, R2.reuse, R19, !P2 ;  /* 0x0000001302f27207 */ /* 0x040fe20005000000 */
[----:B------:R2:W-:Y:S01]  /*2380*/  STL [R1+0xa0], R8 ;  /* 0x0000a00801007387 */ /* 0x0005e20000100800 */
[----:B------:R-:W-:-:S02]  /*2390*/  SEL R243, R2, R21, !P2 ;  /* 0x0000001502f37207 */ /* 0x000fc40005000000 */
[C---:B------:R-:W-:Y:S01]  /*23a0*/  SEL R244, R2.reuse, R23, !P2 ;  /* 0x0000001702f47207 */ /* 0x040fe20005000000 */
[----:B------:R-:W-:Y:S01]  /*23b0*/  STL [R1+0xa4], R10 ;  /* 0x0000a40a01007387 */ /* 0x000fe20000100800 */
[C---:B------:R-:W-:Y:S02]  /*23c0*/  SEL R245, R2.reuse, R25, !P2 ;  /* 0x0000001902f57207 */ /* 0x040fe40005000000 */
[C---:B-1----:R-:W-:Y:S02]  /*23d0*/  SEL R9, R2.reuse, R61, !P2 ;  /* 0x0000003d02097207 */ /* 0x042fe40005000000 */
[C---:B------:R-:W-:Y:S02]  /*23e0*/  SEL R252, R2.reuse, R27, !P2 ;  /* 0x0000001b02fc7207 */ /* 0x040fe40005000000 */
[C---:B--2---:R-:W-:Y:S01]  /*23f0*/  SEL R8, R2.reuse, R63, !P2 ;  /* 0x0000003f02087207 */ /* 0x044fe20005000000 */
[----:B------:R1:W-:Y:S01]  /*2400*/  STL [R1+0xd8], R9 ;  /* 0x0000d80901007387 */ /* 0x0003e20000100800 */
[----:B------:R-:W-:-:S02]  /*2410*/  SEL R36, R2, R29, !P2 ;  /* 0x0000001d02247207 */ /* 0x000fc40005000000 */
[C---:B------:R-:W-:Y:S01]  /*2420*/  SEL R46, R2.reuse, R31, !P2 ;  /* 0x0000001f022e7207 */ /* 0x040fe20005000000 */
[----:B------:R2:W-:Y:S01]  /*2430*/  STL [R1+0xdc], R8 ;  /* 0x0000dc0801007387 */ /* 0x0005e20000100800 */
[C---:B------:R-:W-:Y:S02]  /*2440*/  SEL R48, R2.reuse, R33, !P2 ;  /* 0x0000002102307207 */ /* 0x040fe40005000000 */
[C---:B------:R-:W-:Y:S01]  /*2450*/  SEL R52, R2.reuse, R35, !P2 ;  /* 0x0000002302347207 */ /* 0x040fe20005000000 */
[----:B------:R3:W-:Y:S01]  /*2460*/  STL [R1+0xe0], R7 ;  /* 0x0000e00701007387 */ /* 0x0007e20000100800 */
[C---:B------:R-:W-:Y:S02]  /*2470*/  SEL R40, R2.reuse, R37, !P2 ;  /* 0x0000002502287207 */ /* 0x040fe40005000000 */
[C---:B-1----:R-:W-:Y:S02]  /*2480*/  SEL R9, R2.reuse, R65, !P2 ;  /* 0x0000004102097207 */ /* 0x042fe40005000000 */
[----:B------:R-:W-:-:S02]  /*2490*/  SEL R42, R2, R39, !P2 ;  /* 0x00000027022a7207 */ /* 0x000fc40005000000 */
[C---:B--2---:R-:W-:Y:S01]  /*24a0*/  SEL R8, R2.reuse, R67, !P2 ;  /* 0x0000004302087207 */ /* 0x044fe20005000000 */
[----:B------:R1:W-:Y:S01]  /*24b0*/  STL [R1+0xe4], R9 ;  /* 0x0000e40901007387 */ /* 0x0003e20000100800 */
[C---:B------:R-:W-:Y:S02]  /*24c0*/  SEL R54, R2.reuse, R41, !P2 ;  /* 0x0000002902367207 */ /* 0x040fe40005000000 */
[C---:B------:R-:W-:Y:S01]  /*24d0*/  SEL R50, R2.reuse, R43, !P2 ;  /* 0x0000002b02327207 */ /* 0x040fe20005000000 */
[----:B------:R1:W-:Y:S01]  /*24e0*/  STL [R1+0x130], R8 ;  /* 0x0001300801007387 */ /* 0x0003e20000100800 */
[C---:B------:R-:W-:Y:S02]  /*24f0*/  SEL R38, R2.reuse, R45, !P2 ;  /* 0x0000002d02267207 */ /* 0x040fe40005000000 */
[C---:B------:R-:W-:Y:S02]  /*2500*/  SEL R44, R2.reuse, R47, !P2 ;  /* 0x0000002f022c7207 */ /* 0x040fe40005000000 */
[----:B---3--:R-:W-:-:S02]  /*2510*/  SEL R7, R2, R69, !P2 ;  /* 0x0000004502077207 */ /* 0x008fc40005000000 */
[----:B------:R-:W-:Y:S02]  /*2520*/  SEL R2, R2, R71, !P2 ;  /* 0x0000004702027207 */ /* 0x000fe40005000000 */
[----:B------:R-:W-:Y:S01]  /*2530*/  ISETP.GE.U32.AND P4, PT, R4, 0x7fffff7c, PT ;  /* 0x7fffff7c0400780c */ /* 0x000fe20003f86070 */
[----:B------:R1:W-:Y:S01]  /*2540*/  STL [R1+0x134], R7 ;  /* 0x0001340701007387 */ /* 0x0003e20000100800 */
[----:B------:R-:W2:Y:S01]  /*2550*/  LDC.64 R4, c[0x0][0x3a8] ;  /* 0x0000ea00ff047b82 */ /* 0x000ea20000000a00 */
[----:B------:R-:W-:Y:S02]  /*2560*/  ISETP.NE.U32.AND P1, PT, R3, RZ, PT ;  /* 0x000000ff0300720c */ /* 0x000fe40003f25070 */
[----:B------:R1:W-:Y:S01]  /*2570*/  STL [R1+0x140], R2 ;  /* 0x0001400201007387 */ /* 0x0003e20000100800 */
[----:B----4-:R-:W-:Y:S10]  /*2580*/  BRA.U UP0, `(.L_x_5) ;  /* 0x0000000100187547 */ /* 0x010ff4000b800000 */
[----:B------:R-:W-:Y:S01]  /*2590*/  ELECT P2, URZ, PT ;  /* 0x0000000000ff782f */ /* 0x000fe20003840000 */
[----:B-1----:R-:W-:Y:S01]  /*25a0*/  IMAD.MOV.U32 R2, RZ, RZ, 0x1 ;  /* 0x00000001ff027424 */ /* 0x002fe200078e00ff */
[----:B------:R-:W-:Y:S01]  /*25b0*/  UMOV UR7, 0x40 ;  /* 0x0000004000077882 */ /* 0x000fe20000000000 */
[----:B------:R-:W-:Y:S01]  /*25c0*/  UVIRTCOUNT.DEALLOC.SMPOOL 0x80 ;  /* 0x000000800000784c */ /* 0x000fe20000000000 */
[----:B------:R-:W-:-:S09]  /*25d0*/  ULEA UR7, UR6, UR7, 0x18 ;  /* 0x0000000706077291 */ /* 0x000fd2000f8ec0ff */
[----:B------:R3:W-:Y:S03]  /*25e0*/  @P2 STS.U8 [UR7], R2 ;  /* 0x00000002ff002988 */ /* 0x0007e60008000007 */
.L_x_5:
[----:B------:R-:W-:Y:S01]  /*25f0*/  ULEA UR20, UR12, UR4, 0x4 ;  /* 0x000000040c147291 */ /* 0x000fe2000f8e20ff */
[----:B--2---:R-:W-:Y:S01]  /*2600*/  SHF.L.U32 R11, R4, 0x2, RZ ;  /* 0x00000002040b7819 */ /* 0x004fe200000006ff */
[----:B------:R-:W-:Y:S01]  /*2610*/  VOTEU.ALL UP1, P1 ;  /* 0x0000000000ff7886 */ /* 0x000fe20000820000 */
[----:B------:R-:W-:Y:S02]  /*2620*/  UIADD3 UR4, UPT, UPT, UR9, 0x58000, URZ ;  /* 0x0005800009047890 */ /* 0x000fe4000fffe0ff */
[----:B------:R-:W-:Y:S01]  /*2630*/  LEA R133, R3, UR9, 0x9 ;  /* 0x0000000903857c11 */ /* 0x000fe2000f8e48ff */
[----:B------:R-:W-:Y:S01]  /*2640*/  VOTEU.ALL UP2, P1 ;  /* 0x0000000000ff7886 */ /* 0x000fe20000840000 */
[----:B-1-3--:R-:W-:Y:S01]  /*2650*/  IMAD.U32 R2, RZ, RZ, UR20 ;  /* 0x00000014ff027e24 */ /* 0x00afe2000f8e00ff */
[----:B------:R-:W-:-:S04]  /*2660*/  @!UP1 UIADD3 UR14, UPT, UPT, -UR8, 0x100000, URZ ;  /* 0x00100000080e9890 */ /* 0x000fc8000fffe1ff */
[----:B------:R-:W-:Y:S02]  /*2670*/  @!UP1 USHF.L.U32 UR15, UR14, 0xb, URZ ;  /* 0x0000000b0e0f9899 */ /* 0x000fe400080006ff */
[----:B------:R-:W-:Y:S01]  /*2680*/  @!UP1 USHF.L.U32 UR14, UR14, 0x1, URZ ;  /* 0x000000010e0e9899 */ /* 0x000fe200080006ff */
[----:B------:R-:W-:Y:S01]  /*2690*/  IMAD.SHL.U32 R9, R4, 0x2, RZ ;  /* 0x0000000204097824 */ /* 0x000fe200078e00ff */
[----:B------:R-:W-:Y:S01]  /*26a0*/  STTM.x64 tmem[UR20], RZ ;  /* 0x000000ff000079ed */ /* 0x000fe20008340014 */
[----:B------:R-:W1:Y:S01]  /*26b0*/  FENCE.VIEW.ASYNC.T ;  /* 0x00000000000073c6 */ /* 0x000e620000000200 */
[----:B------:R-:W-:-:S04]  /*26c0*/  @!UP1 UIADD3 UR6, UPT, UPT, -UR8, 0x100000, URZ ;  /* 0x0010000008069890 */ /* 0x000fc8000fffe1ff */
[----:B------:R-:W-:Y:S02]  /*26d0*/  @!UP1 USHF.L.U32 UR7, UR6, 0xb, URZ ;  /* 0x0000000b06079899 */ /* 0x000fe400080006ff */
[----:B------:R-:W-:Y:S01]  /*26e0*/  @!UP1 USHF.L.U32 UR6, UR6, 0x1, URZ ;  /* 0x0000000106069899 */ /* 0x000fe200080006ff */
[----:B-1----:R-:W-:Y:S01]  /*26f0*/  BAR.SYNC.DEFER_BLOCKING 0x0 ;  /* 0x0000000000007b1d */ /* 0x002fe20000010000 */
[----:B------:R-:W-:Y:S01]  /*2700*/  IMAD R13, R4, 0xc, RZ ;  /* 0x0000000c040d7824 */ /* 0x000fe200078e02ff */
[----:B------:R-:W-:Y:S01]  /*2710*/  IADD3 R56, PT, PT, R0, -0x28, RZ ;  /* 0xffffffd800387810 */ /* 0x000fe20007ffe0ff */
[----:B------:R-:W-:Y:S01]  /*2720*/  IMAD R25, R4, 0x14, RZ ;  /* 0x0000001404197824 */ /* 0x000fe200078e02ff */
[C---:B------:R-:W-:Y:S01]  /*2730*/  IADD3 R90, PT, PT, R0.reuse, -0x38, RZ ;  /* 0xffffffc8005a7810 */ /* 0x040fe20007ffe0ff */
[----:B------:R-:W-:Y:S01]  /*2740*/  VIADD R8, R0, 0xfffffffa ;  /* 0xfffffffa00087836 */ /* 0x000fe20000000000 */
[----:B------:R-:W-:Y:S01]  /*2750*/  VOTEU.ALL UP1, P1 ;  /* 0x0000000000ff7886 */ /* 0x000fe20000820000 */
[C---:B------:R-:W-:Y:S01]  /*2760*/  IMAD R33, R4.reuse, 0x18, RZ ;  /* 0x0000001804217824 */ /* 0x040fe200078e02ff */
[----:B------:R1:W-:Y:S01]  /*2770*/  STL [R1+0x470], R2 ;  /* 0x0004700201007387 */ /* 0x0003e20000100800 */
[----:B------:R-:W-:Y:S01]  /*2780*/  IMAD R41, R4, 0x1c, RZ ;  /* 0x0000001c04297824 */ /* 0x000fe200078e02ff */
[----:B------:R-:W-:Y:S01]  /*2790*/  IADD3 R120, PT, PT, R0, -0x47, RZ ;  /* 0xffffffb900787810 */ /* 0x000fe20007ffe0ff */
[----:B------:R-:W-:Y:S01]  /*27a0*/  IMAD R57, R4, 0x24, RZ ;  /* 0x0000002404397824 */ /* 0x000fe200078e02ff */
[----:B------:R-:W-:Y:S01]  /*27b0*/  IADD3 R188, PT, PT, R0, -0x67, RZ ;  /* 0xffffff9900bc7810 */ /* 0x000fe20007ffe0ff */
[----:B------:R-:W-:Y:S01]  /*27c0*/  IMAD R65, R4, 0x28, RZ ;  /* 0x0000002804417824 */ /* 0x000fe200078e02ff */
[----:B------:R-:W-:Y:S01]  /*27d0*/  IADD3 R221, PT, PT, R0, -0x77, RZ ;  /* 0xffffff8900dd7810 */ /* 0x000fe20007ffe0ff */
[----:B------:R-:W-:-:S02]  /*27e0*/  IMAD R73, R4, 0x2c, RZ ;  /* 0x0000002c04497824 */ /* 0x000fc400078e02ff */
[----:B------:R-:W-:Y:S02]  /*27f0*/  IMAD R81, R4, 0x30, RZ ;  /* 0x0000003004517824 */ /* 0x000fe400078e02ff */
[----:B-1----:R-:W-:Y:S02]  /*2800*/  IMAD R2, R6, UR11, RZ ;  /* 0x0000000b06027c24 */ /* 0x002fe4000f8e02ff */
[C---:B------:R-:W-:Y:S02]  /*2810*/  IMAD R89, R4.reuse, 0x34, RZ ;  /* 0x0000003404597824 */ /* 0x040fe400078e02ff */
[----:B------:R-:W-:Y:S01]  /*2820*/  IMAD R97, R4, 0x38, RZ ;  /* 0x0000003804617824 */ /* 0x000fe200078e02ff */
[----:B------:R-:W1:Y:S02]  /*2830*/  FENCE.VIEW.ASYNC.S ;  /* 0x00000000000073c6 */ /* 0x000e640000000000 */
[----:B-1----:R-:W1:Y:S02]  /*2840*/  @!UP1 SYNCS.EXCH.64 URZ, [UR4], UR14 ;  /* 0x0000000e04ff95b2 */ /* 0x002e640008000100 */
[----:B-1----:R-:W-:Y:S01]  /*2850*/  BAR.SYNC.DEFER_BLOCKING 0x0 ;  /* 0x0000000000007b1d */ /* 0x002fe20000010000 */
[----:B------:R-:W-:Y:S01]  /*2860*/  LEA R6, P2, R2, UR16, 0x2 ;  /* 0x0000001002067c11 */ /* 0x000fe2000f8410ff */
[----:B------:R-:W-:-:S02]  /*2870*/  IMAD R105, R4, 0x3c, RZ ;  /* 0x0000003c04697824 */ /* 0x000fc400078e02ff */
[----:B------:R-:W-:Y:S01]  /*2880*/  IMAD R121, R4, 0x44, RZ ;  /* 0x0000004404797824 */ /* 0x000fe200078e02ff */
[----:B------:R-:W-:Y:S01]  /*2890*/  LEA.HI.X.SX32 R7, R2, UR17, 0x2, P2 ;  /* 0x0000001102077c11 */ /* 0x000fe200090f16ff */
[----:B------:R-:W-:Y:S01]  /*28a0*/  VIADD R2, R0, 0xfffffff9 ;  /* 0xfffffff900027836 */ /* 0x000fe20000000000 */
[----:B------:R-:W-:Y:S01]  /*28b0*/  IADD3 R16, P2, PT, R11, R6, RZ ;  /* 0x000000060b107210 */ /* 0x000fe20007f5e0ff */
[C---:B------:R-:W-:Y:S02]  /*28c0*/  IMAD R19, R4.reuse, 0x11, RZ ;  /* 0x0000001104137824 */ /* 0x040fe400078e02ff */
[C---:B------:R-:W-:Y:S01]  /*28d0*/  IMAD R129, R4.reuse, 0x48, RZ ;  /* 0x0000004804817824 */ /* 0x040fe200078e02ff */
[C---:B------:R-:W-:Y:S01]  /*28e0*/  LEA.HI.X.SX32 R17, R4.reuse, R7, 0x2, P2 ;  /* 0x0000000704117211 */ /* 0x040fe200010f16ff */
[----:B------:R-:W-:Y:S01]  /*28f0*/  IMAD R21, R4, 0x12, RZ ;  /* 0x0000001204157824 */ /* 0x000fe200078e02ff */
[----:B------:R-:W-:Y:S01]  /*2900*/  ISETP.GE.U32.AND P2, PT, R8, 0x7fffff7b, PT ;  /* 0x7fffff7b0800780c */ /* 0x000fe20003f46070 */
[----:B------:R-:W-:-:S02]  /*2910*/  VIADD R8, R0, 0xffffffef ;  /* 0xffffffef00087836 */ /* 0x000fc40000000000 */
[----:B------:R1:W-:Y:S01]  /*2920*/  STL.64 [R1+0x38], R16 ;  /* 0x0000381001007387 */ /* 0x0003e20000100a00 */
[C---:B------:R-:W-:Y:S02]  /*2930*/  IMAD R143, R4.reuse, 0x4c, RZ ;  /* 0x0000004c048f7824 */ /* 0x040fe400078e02ff */
[C---:B------:R-:W-:Y:S02]  /*2940*/  IMAD R23, R4.reuse, 0x13, RZ ;  /* 0x0000001304177824 */ /* 0x040fe400078e02ff */
[C---:B------:R-:W-:Y:S02]  /*2950*/  IMAD R151, R4.reuse, 0x50, RZ ;  /* 0x0000005004977824 */ /* 0x040fe400078e02ff */
[C---:B------:R-:W-:Y:S01]  /*2960*/  IMAD R159, R4.reuse, 0x54, RZ ;  /* 0x00000054049f7824 */ /* 0x040fe200078e02ff */
[----:B------:R2:W3:Y:S02]  /*2970*/  @!UP2 SYNCS.EXCH.64 URZ, [UR9+0x58008], UR6 ;  /* 0x0580080609ffa5b2 */ /* 0x0004e40008000100 */
[----:B------:R-:W-:Y:S01]  /*2980*/  @!PT LDS RZ, [RZ] ;  /* 0x00000000fffff984 */ /* 0x000fe20000000800 */
[----:B------:R-:W-:Y:S01]  /*2990*/  @!PT LDS RZ, [RZ] ;  /* 0x00000000fffff984 */ /* 0x000fe20000000800 */
[----:B------:R-:W-:Y:S01]  /*29a0*/  @!PT LDS RZ, [RZ] ;  /* 0x00000000fffff984 */ /* 0x000fe20000000800 */
[----:B---3--:R-:W-:Y:S01]  /*29b0*/  LDGSTS.E [R133], desc[UR24][R6.64], !P5 ;  /* 0x0000000006857fae */ /* 0x008fe2000e9a1018 */
[C---:B------:R-:W-:Y:S01]  /*29c0*/  LEA R14, P5, R4.reuse, R6, 0x3 ;  /* 0x00000006040e7211 */ /* 0x040fe200078a18ff */
[----:B------:R-:W-:-:S02]  /*29d0*/  IMAD R27, R4, 0x15, RZ ;  /* 0x00000015041b7824 */ /* 0x000fc400078e02ff */
[----:B------:R1:W-:Y:S01]  /*29e0*/  LDGSTS.E [R133+0x4], desc[UR24][R16.64], !P0 ;  /* 0x0000400010857fae */ /* 0x0003e2000c1a1018 */
[----:B------:R-:W-:Y:S01]  /*29f0*/  LEA.HI.X.SX32 R15, R9, R7, 0x2, P5 ;  /* 0x00000007090f7211 */ /* 0x000fe200028f16ff */
[----:B------:R-:W-:Y:S01]  /*2a00*/  IMAD R9, R4, 0x3, RZ ;  /* 0x0000000304097824 */ /* 0x000fe200078e02ff */
[----:B------:R-:W-:Y:S01]  /*2a10*/  ISETP.GE.U32.AND P5, PT, R2, 0x7fffff7a, PT ;  /* 0x7fffff7a0200780c */ /* 0x000fe20003fa6070 */
[----:B------:R-:W-:Y:S02]  /*2a20*/  VIADD R2, R0, 0xfffffff8 ;  /* 0xfffffff800027836 */ /* 0x000fe40000000000 */
[----:B------:R3:W-:Y:S01]  /*2a30*/  STL.64 [R1+0x30], R14 ;  /* 0x0000300e01007387 */ /* 0x0007e20000100a00 */
[C---:B------:R-:W-:Y:S01]  /*2a40*/  IMAD R167, R4.reuse, 0x58, RZ ;  /* 0x0000005804a77824 */ /* 0x040fe200078e02ff */
[----:B--2---:R-:W2:Y:S01]  /*2a50*/  LDCU UR6, c[0x0][0x3b0] ;  /* 0x00007600ff0677ac */ /* 0x004ea20008000800 */
[----:B------:R-:W-:Y:S01]  /*2a60*/  IMAD R29, R4, 0x16, RZ ;  /* 0x00000016041d7824 */ /* 0x000fe200078e02ff */
[----:B------:R3:W-:Y:S01]  /*2a70*/  LDGSTS.E [R133+0x8], desc[UR24][R14.64], !P3 ;  /* 0x000080000e857fae */ /* 0x0007e2000d9a1018 */
[----:B------:R-:W-:Y:S01]  /*2a80*/  ISETP.GE.U32.AND P3, PT, R2, 0x7fffff79, PT ;  /* 0x7fffff790200780c */ /* 0x000fe20003f66070 */
[----:B------:R-:W-:Y:S01]  /*2a90*/  VIADD R2, R0, 0xfffffff7 ;  /* 0xfffffff700027836 */ /* 0x000fe20000000000 */
[----:B-1----:R-:W-:Y:S01]  /*2aa0*/  IADD3 R16, P0, PT, R13, R6, RZ ;  /* 0x000000060d107210 */ /* 0x002fe20007f1e0ff */
[----:B------:R-:W-:-:S02]  /*2ab0*/  IMAD R175, R4, 0x5c, RZ ;  /* 0x0000005c04af7824 */ /* 0x000fc400078e02ff */
[C---:B------:R-:W-:Y:S01]  /*2ac0*/  IMAD R31, R4.reuse, 0x17, RZ ;  /* 0x00000017041f7824 */ /* 0x040fe200078e02ff */
[-C--:B------:R-:W-:Y:S01]  /*2ad0*/  LEA.HI.X.SX32 R17, R9, R7.reuse, 0x2, P0 ;  /* 0x0000000709117211 */ /* 0x080fe200000f16ff */
[C---:B------:R-:W-:Y:S02]  /*2ae0*/  IMAD R9, R4.reuse, 0x5, RZ ;  /* 0x0000000504097824 */ /* 0x040fe400078e02ff */
[C---:B------:R-:W-:Y:S01]  /*2af0*/  IMAD R183, R4.reuse, 0x60, RZ ;  /* 0x0000006004b77824 */ /* 0x040fe200078e02ff */
[C---:B---3--:R-:W-:Y:S01]  /*2b00*/  LEA R14, P0, R4.reuse, R6, 0x4 ;  /* 0x00000006040e7211 */ /* 0x048fe200078020ff */
[----:B------:R1:W-:Y:S01]  /*2b10*/  STL.64 [R1+0x28], R16 ;  /* 0x0000281001007387 */ /* 0x0003e20000100a00 */
[----:B------:R-:W-:Y:S02]  /*2b20*/  IMAD R191, R4, 0x64, RZ ;  /* 0x0000006404bf7824 */ /* 0x000fe400078e02ff */
[----:B------:R-:W-:Y:S01]  /*2b30*/  LEA.HI.X.SX32 R15, R11, R7, 0x2, P0 ;  /* 0x000000070b0f7211 */ /* 0x000fe200000f16ff */
[----:B------:R1:W-:Y:S01]  /*2b40*/  LDGSTS.E [R133+0xc], desc[UR24][R16.64], !P6 ;  /* 0x0000c00010857fae */ /* 0x0003e2000f1a1018 */
[----:B------:R-:W-:Y:S01]  /*2b50*/  ISETP.GE.U32.AND P0, PT, R2, 0x7fffff78, PT ;  /* 0x7fffff780200780c */ /* 0x000fe20003f06070 */
[----:B------:R-:W-:-:S02]  /*2b60*/  VIADD R2, R0, 0xfffffff6 ;  /* 0xfffffff600027836 */ /* 0x000fc40000000000 */
[----:B------:R3:W-:Y:S01]  /*2b70*/  STL.64 [R1+0x20], R14 ;  /* 0x0000200e01007387 */ /* 0x0007e20000100a00 */
[C---:B------:R-:W-:Y:S02]  /*2b80*/  IMAD.SHL.U32 R11, R4.reuse, 0x8, RZ ;  /* 0x00000008040b7824 */ /* 0x040fe400078e00ff */
[----:B------:R-:W-:Y:S01]  /*2b90*/  IMAD R35, R4, 0x19, RZ ;  /* 0x0000001904237824 */ /* 0x000fe200078e02ff */
[----:B------:R3:W-:Y:S01]  /*2ba0*/  LDGSTS.E [R133+0x10], desc[UR24][R14.64], !P4 ;  /* 0x000100000e857fae */ /* 0x0007e2000e1a1018 */
[----:B------:R-:W-:Y:S01]  /*2bb0*/  ISETP.GE.U32.AND P4, PT, R2, 0x7fffff77, PT ;  /* 0x7fffff770200780c */ /* 0x000fe20003f86070 */
[----:B------:R-:W-:Y:S01]  /*2bc0*/  VIADD R2, R0, 0xfffffff5 ;  /* 0xfffffff500027836 */ /* 0x000fe20000000000 */
[----:B-1----:R-:W-:Y:S01]  /*2bd0*/  IADD3 R16, P6, PT, R25, R6, RZ ;  /* 0x0000000619107210 */ /* 0x002fe20007fde0ff */
[C---:B------:R-:W-:Y:S02]  /*2be0*/  IMAD R134, R4.reuse, 0x68, RZ ;  /* 0x0000006804867824 */ /* 0x040fe400078e02ff */
[----:B------:R-:W-:Y:S01]  /*2bf0*/  IMAD.MOV.U32 R3, RZ, RZ, R36 ;  /* 0x000000ffff037224 */ /* 0x000fe200078e0024 */
[----:B------:R-:W-:Y:S01]  /*2c00*/  LEA.HI.X.SX32 R17, R9, R7, 0x2, P6 ;  /* 0x0000000709117211 */ /* 0x000fe200030f16ff */
[----:B------:R-:W-:-:S02]  /*2c10*/  IMAD R9, R4, 0x6, RZ ;  /* 0x0000000604097824 */ /* 0x000fc400078e02ff */
[C---:B------:R-:W-:Y:S01]  /*2c20*/  IMAD R37, R4.reuse, 0x1a, RZ ;  /* 0x0000001a04257824 */ /* 0x040fe200078e02ff */
[----:B---3--:R-:W-:Y:S01]  /*2c30*/  IADD3 R14, P6, PT, R33, R6, RZ ;  /* 0x00000006210e7210 */ /* 0x008fe20007fde0ff */
[----:B------:R1:W-:Y:S01]  /*2c40*/  STL.64 [R1+0x18], R16 ;  /* 0x0000181001007387 */ /* 0x0003e20000100a00 */
[C---:B------:R-:W-:Y:S02]  /*2c50*/  IMAD R39, R4.reuse, 0x1b, RZ ;  /* 0x0000001b04277824 */ /* 0x040fe400078e02ff */
[----:B------:R-:W-:Y:S01]  /*2c60*/  LEA.HI.X.SX32 R15, R9, R7, 0x2, P6 ;  /* 0x00000007090f7211 */ /* 0x000fe200030f16ff */
[----:B------:R1:W-:Y:S01]  /*2c70*/  LDGSTS.E [R133+0x14], desc[UR24][R16.64], !P2 ;  /* 0x0001400010857fae */ /* 0x0003e2000d1a1018 */
[----:B------:R-:W-:Y:S01]  /*2c80*/  IMAD R9, R4, 0x7, RZ ;  /* 0x0000000704097824 */ /* 0x000fe200078e02ff */
[----:B------:R-:W-:Y:S01]  /*2c90*/  ISETP.GE.U32.AND P2, PT, R2, 0x7fffff76, PT ;  /* 0x7fffff760200780c */ /* 0x000fe20003f46070 */
[----:B------:R-:W-:Y:S01]  /*2ca0*/  VIADD R2, R0, 0xfffffff4 ;  /* 0xfffffff400027836 */ /* 0x000fe20000000000 */
[----:B------:R3:W-:Y:S01]  /*2cb0*/  STL.64 [R1+0x10], R14 ;  /* 0x0000100e01007387 */ /* 0x0007e20000100a00 */
[----:B------:R-:W-:-:S02]  /*2cc0*/  IMAD R215, R4, 0x70, RZ ;  /* 0x0000007004d77824 */ /* 0x000fc400078e02ff */
[C---:B------:R-:W-:Y:S01]  /*2cd0*/  IMAD R223, R4.reuse, 0x74, RZ ;  /* 0x0000007404df7824 */ /* 0x040fe200078e02ff */
[----:B------:R3:W-:Y:S01]  /*2ce0*/  LDGSTS.E [R133+0x18], desc[UR24][R14.64], !P5 ;  /* 0x000180000e857fae */ /* 0x0007e2000e9a1018 */
[C---:B------:R-:W-:Y:S02]  /*2cf0*/  IMAD R231, R4.reuse, 0x78, RZ ;  /* 0x0000007804e77824 */ /* 0x040fe400078e02ff */
[C---:B------:R-:W-:Y:S01]  /*2d00*/  IMAD R43, R4.reuse, 0x1d, RZ ;  /* 0x0000001d042b7824 */ /* 0x040fe200078e02ff */
[-C--:B-1----:R-:W-:Y:S01]  /*2d10*/  IADD3 R16, P6, PT, R41, R6.reuse, RZ ;  /* 0x0000000629107210 */ /* 0x082fe20007fde0ff */
[----:B------:R-:W-:Y:S02]  /*2d20*/  IMAD R45, R4, 0x1e, RZ ;  /* 0x0000001e042d7824 */ /* 0x000fe400078e02ff */
[----:B------:R-:W-:Y:S01]  /*2d30*/  VIADD R49, R0, 0xffffffdd ;  /* 0xffffffdd00317836 */ /* 0x000fe20000000000 */
[----:B------:R-:W-:Y:S01]  /*2d40*/  LEA.HI.X.SX32 R17, R9, R7, 0x2, P6 ;  /* 0x0000000709117211 */ /* 0x000fe200030f16ff */
[----:B------:R-:W-:Y:S01]  /*2d50*/  IMAD R9, R4, 0x9, RZ ;  /* 0x0000000904097824 */ /* 0x000fe200078e02ff */
[----:B------:R-:W-:Y:S01]  /*2d60*/  ISETP.GE.U32.AND P6, PT, R2, 0x7fffff75, PT ;  /* 0x7fffff750200780c */ /* 0x000fe20003fc6070 */
[----:B------:R-:W-:Y:S01]  /*2d70*/  VIADD R2, R0, 0xfffffff3 ;  /* 0xfffffff300027836 */ /* 0x000fe20000000000 */
[C---:B---3--:R-:W-:Y:S01]  /*2d80*/  LEA R14, P5, R4.reuse, R6, 0x5 ;  /* 0x00000006040e7211 */ /* 0x048fe200078a28ff */
[----:B------:R1:W-:Y:S01]  /*2d90*/  LDGSTS.E [R133+0x1c], desc[UR24][R16.64], !P3 ;  /* 0x0001c00010857fae */ /* 0x0003e2000d9a1018 */
[----:B------:R-:W-:-:S02]  /*2da0*/  IMAD R47, R4, 0x1f, RZ ;  /* 0x0000001f042f7824 */ /* 0x000fc400078e02ff */
[-C--:B------:R-:W-:Y:S01]  /*2db0*/  LEA.HI.X.SX32 R15, R11, R7.reuse, 0x2, P5 ;  /* 0x000000070b0f7211 */ /* 0x080fe200028f16ff */
[----:B------:R-:W-:Y:S01]  /*2dc0*/  IMAD R11, R4, 0xb, RZ ;  /* 0x0000000b040b7824 */ /* 0x000fe200078e02ff */
[-C--:B------:R-:W-:Y:S01]  /*2dd0*/  IADD3 R250, P5, PT, R57, R6.reuse, RZ ;  /* 0x0000000639fa7210 */ /* 0x080fe20007fbe0ff */
[----:B------:R1:W-:Y:S01]  /*2de0*/  STL.64 [R1+0x8], R16 ;  /* 0x0000081001007387 */ /* 0x0003e20000100a00 */
[----:B------:R-:W-:Y:S01]  /*2df0*/  ISETP.GE.U32.AND P3, PT, R2, 0x7fffff74, PT ;  /* 0x7fffff740200780c */ /* 0x000fe20003f66070 */
[----:B------:R-:W-:Y:S01]  /*2e00*/  VIADD R2, R0, 0xfffffff2 ;  /* 0xfffffff200027836 */ /* 0x000fe20000000000 */
[-C--:B------:R-:W-:Y:S01]  /*2e10*/  LEA.HI.X.SX32 R251, R9, R7.reuse, 0x2, P5 ;  /* 0x0000000709fb7211 */ /* 0x080fe200028f16ff */
[----:B------:R-:W-:Y:S01]  /*2e20*/  IMAD R9, R4, 0xa, RZ ;  /* 0x0000000a04097824 */ /* 0x000fe200078e02ff */
[-C--:B------:R-:W-:Y:S01]  /*2e30*/  IADD3 R248, P5, PT, R65, R6.reuse, RZ ;  /* 0x0000000641f87210 */ /* 0x080fe20007fbe0ff */
[----:B------:R3:W-:Y:S01]  /*2e40*/  LDGSTS.E [R133+0x20], desc[UR24][R14.64], !P0 ;  /* 0x000200000e857fae */ /* 0x0007e2000c1a1018 */
[----:B------:R-:W-:Y:S01]  /*2e50*/  ISETP.GE.U32.AND P0, PT, R2, 0x7fffff73, PT ;  /* 0x7fffff730200780c */ /* 0x000fe20003f06070 */
[----:B------:R-:W-:Y:S01]  /*2e60*/  VIADD R2, R0, 0xfffffff1 ;  /* 0xfffffff100027836 */ /* 0x000fe20000000000 */
[-C--:B------:R-:W-:Y:S01]  /*2e70*/  LEA.HI.X.SX32 R249, R9, R7.reuse, 0x2, P5 ;  /* 0x0000000709f97211 */ /* 0x080fe200028f16ff */
[----:B------:R4:W-:Y:S01]  /*2e80*/  LDGSTS.E [R133+0x24], desc[UR24][R250.64], !P4 ;  /* 0x00024000fa857fae */ /* 0x0009e2000e1a1018 */
[-C--:B------:R-:W-:Y:S01]  /*2e90*/  IADD3 R246, P5, PT, R73, R6.reuse, RZ ;  /* 0x0000000649f67210 */ /* 0x080fe20007fbe0ff */
[----:B-1----:R-:W-:Y:S01]  /*2ea0*/  IMAD.SHL.U32 R17, R4, 0x10, RZ ;  /* 0x0000001004117824 */ /* 0x002fe200078e00ff */
[----:B------:R-:W-:Y:S01]  /*2eb0*/  ISETP.GE.U32.AND P4, PT, R2, 0x7fffff72, PT ;  /* 0x7fffff720200780c */ /* 0x000fe20003f86070 */
[----:B------:R-:W-:Y:S01]  /*2ec0*/  LDGSTS.E [R133+0x28], desc[UR24][R248.64], !P2 ;  /* 0x00028000f8857fae */ /* 0x000fe2000d1a1018 */
[----:B------:R-:W-:Y:S01]  /*2ed0*/  LEA.HI.X.SX32 R247, R11, R7, 0x2, P5 ;  /* 0x000000070bf77211 */ /* 0x000fe200028f16ff */
[----:B------:R-:W-:Y:S01]  /*2ee0*/  VIADD R2, R0, 0xfffffff0 ;  /* 0xfffffff000027836 */ /* 0x000fe20000000000 */
[----:B------:R-:W-:Y:S01]  /*2ef0*/  ISETP.GE.U32.AND P5, PT, R8, 0x7fffff70, PT ;  /* 0x7fffff700800780c */ /* 0x000fe20003fa6070 */
[----:B------:R-:W-:Y:S01]  /*2f00*/  IMAD R11, R4, 0xd, RZ ;  /* 0x0000000d040b7824 */ /* 0x000fe200078e02ff */
[----:B------:R3:W-:Y:S01]  /*2f10*/  STL.64 [R1], R14 ;  /* 0x0000000e01007387 */ /* 0x0007e20000100a00 */
[----:B------:R-:W-:Y:S01]  /*2f20*/  IADD3 R16, PT, PT, R0, -0x13, RZ ;  /* 0xffffffed00107810 */ /* 0x000fe20007ffe0ff */
[----:B------:R-:W-:Y:S01]  /*2f30*/  IMAD R55, R4, 0x84, RZ ;  /* 0x0000008404377824 */ /* 0x000fe200078e02ff */
[----:B------:R-:W-:Y:S01]  /*2f40*/  ISETP.GE.U32.AND P2, PT, R2, 0x7fffff71, PT ;  /* 0x7fffff710200780c */ /* 0x000fe20003f46070 */
[----:B------:R1:W-:Y:S01]  /*2f50*/  LDGSTS.E [R133+0x2c], desc[UR24][R246.64], !P6 ;  /* 0x0002c000f6857fae */ /* 0x0003e2000f1a1018 */
[----:B------:R-:W-:Y:S01]  /*2f60*/  IADD3 R8, P6, PT, R81, R6, RZ ;  /* 0x0000000651087210 */ /* 0x000fe20007fde0ff */
[----:B------:R-:W-:-:S02]  /*2f70*/  VIADD R2, R0, 0xffffffee ;  /* 0xffffffee00027836 */ /* 0x000fc40000000000 */
[----:B------:R4:W-:Y:S01]  /*2f80*/  STL.64 [R1+0x478], R250 ;  /* 0x000478fa01007387 */ /* 0x0009e20000100a00 */
[-C--:B------:R-:W-:Y:S01]  /*2f90*/  LEA.HI.X.SX32 R9, R13, R7.reuse, 0x2, P6 ;  /* 0x000000070d097211 */ /* 0x080fe200030f16ff */
[C---:B------:R-:W-:Y:S01]  /*2fa0*/  IMAD R13, R4.reuse, 0xe, RZ ;  /* 0x0000000e040d7824 */ /* 0x040fe200078e02ff */
[-C--:B------:R-:W-:Y:S01]  /*2fb0*/  IADD3 R10, P6, PT, R89, R6.reuse, RZ ;  /* 0x00000006590a7210 */ /* 0x080fe20007fde0ff */
[C---:B---3--:R-:W-:Y:S01]  /*2fc0*/  IMAD R15, R4.reuse, 0xf, RZ ;  /* 0x0000000f040f7824 */ /* 0x048fe200078e02ff */
[----:B------:R-:W-:Y:S01]  /*2fd0*/  STL.64 [R1+0x480], R248 ;  /* 0x000480f801007387 */ /* 0x000fe20000100a00 */
[C---:B------:R-:W-:Y:S01]  /*2fe0*/  IMAD R51, R4.reuse, 0x21, RZ ;  /* 0x0000002104337824 */ /* 0x040fe200078e02ff */
[-C--:B------:R-:W-:Y:S01]  /*2ff0*/  LEA.HI.X.SX32 R11, R11, R7.reuse, 0x2, P6 ;  /* 0x000000070b0b7211 */ /* 0x080fe200030f16ff */
[C---:B------:R-:W-:Y:S01]  /*3000*/  IMAD R59, R4.reuse, 0x88, RZ ;  /* 0x00000088043b7824 */ /* 0x040fe200078e02ff */
[----:B------:R3:W-:Y:S01]  /*3010*/  LDGSTS.E [R133+0x30], desc[UR24][R8.64], !P3 ;  /* 0x0003000008857fae */ /* 0x0007e2000d9a1018 */
[-C--:B------:R-:W-:Y:S01]  /*3020*/  IADD3 R12, P3, PT, R97, R6.reuse, RZ ;  /* 0x00000006610c7210 */ /* 0x080fe20007f7e0ff */
[----:B------:R-:W-:Y:S01]  /*3030*/  IMAD R53, R4, 0x22, RZ ;  /* 0x0000002204357824 */ /* 0x000fe200078e02ff */
[-C--:B------:R-:W-:Y:S01]  /*3040*/  IADD3 R14, P6, PT, R105, R6.reuse, RZ ;  /* 0x00000006690e7210 */ /* 0x080fe20007fde0ff */
[----:B------:R5:W-:Y:S01]  /*3050*/  LDGSTS.E [R133+0x34], desc[UR24][R10.64], !P0 ;  /* 0x000340000a857fae */ /* 0x000be2000c1a1018 */
[----:B------:R-:W-:Y:S01]  /*3060*/  ISETP.GE.U32.AND P0, PT, R2, 0x7fffff6f, PT ;  /* 0x7fffff6f0200780c */ /* 0x000fe20003f06070 */
[----:B------:R-:W-:Y:S01]  /*3070*/  VIADD R2, R0, 0xffffffec ;  /* 0xffffffec00027836 */ /* 0x000fe20000000000 */
[-C--:B------:R-:W-:Y:S01]  /*3080*/  LEA.HI.X.SX32 R13, R13, R7.reuse, 0x2, P3 ;  /* 0x000000070d0d7211 */ /* 0x080fe200018f16ff */
[----:B------:R1:W-:Y:S01]  /*3090*/  STL.64 [R1+0x488], R246 ;  /* 0x000488f601007387 */ /* 0x0003e20000100a00 */
[----:B------:R-:W-:Y:S01]  /*30a0*/  LEA.HI.X.SX32 R15, R15, R7, 0x2, P6 ;  /* 0x000000070f0f7211 */ /* 0x000fe200030f16ff */
[----:B----4-:R-:W-:Y:S01]  /*30b0*/  IMAD.MOV.U32 R251, RZ, RZ, R50 ;  /* 0x000000fffffb7224 */ /* 0x010fe200078e0032 */
[----:B------:R-:W-:Y:S01]  /*30c0*/  ISETP.GE.U32.AND P6, PT, R2, 0x7fffff6d, PT ;  /* 0x7fffff6d0200780c */ /* 0x000fe20003fc6070 */
[----:B------:R4:W-:Y:S01]  /*30d0*/  LDGSTS.E [R133+0x38], desc[UR24][R12.64], !P4 ;  /* 0x000380000c857fae */ /* 0x0009e2000e1a1018 */
[----:B------:R-:W-:Y:S01]  /*30e0*/  ISETP.GE.U32.AND P3, PT, R16, 0x7fffff6e, PT ;  /* 0x7fffff6e1000780c */ /* 0x000fe20003f66070 */
[----:B------:R-:W-:Y:S01]  /*30f0*/  VIADD R2, R0, 0xffffffeb ;  /* 0xffffffeb00027836 */ /* 0x000fe20000000000 */
[----:B------:R-:W-:Y:S01]  /*3100*/  LEA R16, P4, R4, R6, 0x6 ;  /* 0x0000000604107211 */ /* 0x000fe200078830ff */
[----:B------:R2:W-:Y:S01]  /*3110*/  LDGSTS.E [R133+0x3c], desc[UR24][R14.64], !P2 ;  /* 0x0003c0000e857fae */ /* 0x0005e2000d1a1018 */
[----:B------:R-:W-:-:S02]  /*3120*/  VIADD R50, R0, 0xffffffdb ;  /* 0xffffffdb00327836 */ /* 0x000fc40000000000 */
[----:B------:R-:W-:Y:S01]  /*3130*/  ISETP.GE.U32.AND P2, PT, R2, 0x7fffff6c, PT ;  /* 0x7fffff6c0200780c */ /* 0x000fe20003f46070 */
[C---:B------:R-:W-:Y:S01]  /*3140*/  VIADD R2, R0.reuse, 0xffffffea ;  /* 0xffffffea00027836 */ /* 0x040fe20000000000 */
[-C--:B------:R-:W-:Y:S01]  /*3150*/  LEA.HI.X.SX32 R17, R17, R7.reuse, 0x2, P4 ;  /* 0x0000000711117211 */ /* 0x080fe200020f16ff */
[----:B------:R3:W-:Y:S01]  /*3160*/  STL.64 [R1+0x490], R8 ;  /* 0x0004900801007387 */ /* 0x0007e20000100a00 */
[-C--:B------:R-:W-:Y:S01]  /*3170*/  IADD3 R18, P4, PT, R121, R6.reuse, RZ ;  /* 0x0000000679127210 */ /* 0x080fe20007f9e0ff */
[----:B-1----:R-:W-:Y:S02]  /*3180*/  IMAD.MOV.U32 R246, RZ, RZ, R42 ;  /* 0x000000fffff67224 */ /* 0x002fe400078e002a */
[----:B------:R1:W-:Y:S01]  /*3190*/  LDGSTS.E [R133+0x40], desc[UR24][R16.64], !P5 ;  /* 0x0004000010857fae */ /* 0x0003e2000e9a1018 */
[-C--:B------:R-:W-:Y:S01]  /*31a0*/  LEA.HI.X.SX32 R19, R19, R7.reuse, 0x2, P4 ;  /* 0x0000000713137211 */ /* 0x080fe200020f16ff */
[----:B------:R-:W-:Y:S01]  /*31b0*/  VIADD R42, R0, 0xffffffdf ;  /* 0xffffffdf002a7836 */ /* 0x000fe20000000000 */
[----:B------:R-:W-:Y:S01]  /*31c0*/  ISETP.GE.U32.AND P4, PT, R2, 0x7fffff6b, PT ;  /* 0x7fffff6b0200780c */ /* 0x000fe20003f86070 */
[C---:B------:R-:W-:Y:S01]  /*31d0*/  VIADD R2, R0.reuse, 0xffffffe9 ;  /* 0xffffffe900027836 */ /* 0x040fe20000000000 */
[-C--:B------:R-:W-:Y:S01]  /*31e0*/  IADD3 R20, P5, PT, R129, R6.reuse, RZ ;  /* 0x0000000681147210 */ /* 0x080fe20007fbe0ff */
[----:B------:R-:W-:Y:S01]  /*31f0*/  LDGSTS.E [R133+0x44], desc[UR24][R18.64], !P0 ;  /* 0x0004400012857fae */ /* 0x000fe2000c1a1018 */
[-C--:B------:R-:W-:Y:S01]  /*3200*/  IADD3 R22, P0, PT, R143, R6.reuse, RZ ;  /* 0x000000068f167210 */ /* 0x080fe20007f1e0ff */
[----:B---3--:R-:W-:Y:S01]  /*3210*/  IMAD.MOV.U32 R9, RZ, RZ, R38 ;  /* 0x000000ffff097224 */ /* 0x008fe200078e0026 */
[-C--:B------:R-:W-:Y:S01]  /*3220*/  LEA.HI.X.SX32 R21, R21, R7.reuse, 0x2, P5 ;  /* 0x0000000715157211 */ /* 0x080fe200028f16ff */
[----:B------:R-:W-:Y:S01]  /*3230*/  VIADD R38, R0, 0xffffffe1 ;  /* 0xffffffe100267836 */ /* 0x000fe20000000000 */
[----:B------:R-:W-:Y:S01]  /*3240*/  ISETP.GE.U32.AND P5, PT, R2, 0x7fffff6a, PT ;  /* 0x7fffff6a0200780c */ /* 0x000fe20003fa6070 */
[----:B------:R-:W-:Y:S01]  /*3250*/  VIADD R2, R0, 0xffffffe8 ;  /* 0xffffffe800027836 */ /* 0x000fe20000000000 */
[-C--:B------:R-:W-:Y:S01]  /*3260*/  LEA.HI.X.SX32 R23, R23, R7.reuse, 0x2, P0 ;  /* 0x0000000717177211 */ /* 0x080fe200000f16ff */
[----:B------:R-:W-:Y:S01]  /*3270*/  LDGSTS.E [R133+0x48], desc[UR24][R20.64], !P3 ;  /* 0x0004800014857fae */ /* 0x000fe2000d9a1018 */
[-C--:B------:R-:W-:Y:S01]  /*3280*/  IADD3 R24, P0, PT, R151, R6.reuse, RZ ;  /* 0x0000000697187210 */ /* 0x080fe20007f1e0ff */
[----:B------:R-:W-:Y:S01]  /*3290*/  IMAD.MOV.U32 R8, RZ, RZ, R48 ;  /* 0x000000ffff087224 */ /* 0x000fe200078e0030 */
[----:B------:R-:W-:Y:S01]  /*32a0*/  ISETP.GE.U32.AND P3, PT, R2, 0x7fffff69, PT ;  /* 0x7fffff690200780c */ /* 0x000fe20003f66070 */
[----:B------:R-:W-:Y:S01]  /*32b0*/  LDGSTS.E [R133+0x4c], desc[UR24][R22.64], !P6 ;  /* 0x0004c00016857fae */ /* 0x000fe2000f1a1018 */
[----:B------:R-:W-:Y:S01]  /*32c0*/  IADD3 R2, PT, PT, R0, -0x19, RZ ;  /* 0xffffffe700027810 */ /* 0x000fe20007ffe0ff */
[----:B------:R-:W-:Y:S01]  /*32d0*/  IMAD.MOV.U32 R247, RZ, RZ, R44 ;  /* 0x000000fffff77224 */ /* 0x000fe200078e002c */
[----:B------:R-:W-:Y:S01]  /*32e0*/  LEA.HI.X.SX32 R25, R25, R7, 0x2, P0 ;  /* 0x0000000719197211 */ /* 0x000fe200000f16ff */
[----:B------:R5:W-:Y:S01]  /*32f0*/  STL.64 [R1+0x498], R10 ;  /* 0x0004980a01007387 */ /* 0x000be20000100a00 */
[----:B------:R-:W-:Y:S01]  /*3300*/  ISETP.GE.U32.AND P0, PT, R2, 0x7fffff68, PT ;  /* 0x7fffff680200780c */ /* 0x000fe20003f06070 */
[C---:B------:R-:W-:Y:S01]  /*3310*/  VIADD R2, R0.reuse, 0xffffffe6 ;  /* 0xffffffe600027836 */ /* 0x040fe20000000000 */
[----:B------:R-:W-:Y:S01]  /*3320*/  IADD3 R26, P6, PT, R159, R6, RZ ;  /* 0x000000069f1a7210 */ /* 0x000fe20007fde0ff */
[----:B------:R-:W-:Y:S01]  /*3330*/  LDGSTS.E [R133+0x50], desc[UR24][R24.64], !P2 ;  /* 0x0005000018857fae */ /* 0x000fe2000d1a1018 */
[----:B------:R-:W-:-:S02]  /*3340*/  VIADD R48, R0, 0xffffffde ;  /* 0xffffffde00307836 */ /* 0x000fc40000000000 */
[-C--:B------:R-:W-:Y:S01]  /*3350*/  LEA.HI.X.SX32 R27, R27, R7.reuse, 0x2, P6 ;  /* 0x000000071b1b7211 */ /* 0x080fe200030f16ff */
[----:B------:R4:W-:Y:S01]  /*3360*/  STL.64 [R1+0x4a0], R12 ;  /* 0x0004a00c01007387 */ /* 0x0009e20000100a00 */
[----:B------:R-:W-:Y:S01]  /*3370*/  ISETP.GE.U32.AND P2, PT, R2, 0x7fffff67, PT ;  /* 0x7fffff670200780c */ /* 0x000fe20003f46070 */
[----:B------:R-:W-:Y:S01]  /*3380*/  VIADD R2, R0, 0xffffffe5 ;  /* 0xffffffe500027836 */ /* 0x000fe20000000000 */
[-C--:B------:R-:W-:Y:S01]  /*3390*/  IADD3 R28, P6, PT, R167, R6.reuse, RZ ;  /* 0x00000006a71c7210 */ /* 0x080fe20007fde0ff */
[----:B------:R-:W-:Y:S01]  /*33a0*/  LDGSTS.E [R133+0x54], desc[UR24][R26.64], !P4 ;  /* 0x000540001a857fae */ /* 0x000fe2000e1a1018 */
[----:B-----5:R-:W-:Y:S02]  /*33b0*/  IMAD.MOV.U32 R10, RZ, RZ, R46 ;  /* 0x000000ffff0a7224 */ /* 0x020fe400078e002e */
[----:B------:R-:W-:Y:S01]  /*33c0*/  ISETP.GE.U32.AND P4, PT, R2, 0x7fffff66, PT ;  /* 0x7fffff660200780c */ /* 0x000fe20003f86070 */
[----:B------:R-:W-:Y:S01]  /*33d0*/  VIADD R2, R0, 0xffffffe4 ;  /* 0xffffffe400027836 */ /* 0x000fe20000000000 */
[----:B------:R-:W-:Y:S01]  /*33e0*/  LEA.HI.X.SX32 R29, R29, R7, 0x2, P6 ;  /* 0x000000071d1d7211 */ /* 0x000fe200030f16ff */
[----:B------:R2:W-:Y:S01]  /*33f0*/  STL.64 [R1+0x4a8], R14 ;  /* 0x0004a80e01007387 */ /* 0x0005e20000100a00 */
[----:B------:R-:W-:Y:S01]  /*3400*/  IADD3 R30, P6, PT, R175, R6, RZ ;  /* 0x00000006af1e7210 */ /* 0x000fe20007fde0ff */
[----:B----4-:R-:W-:-:S02]  /*3410*/  IMAD.MOV.U32 R13, RZ, RZ, R40 ;  /* 0x000000ffff0d7224 */ /* 0x010fc400078e0028 */
[----:B------:R-:W-:Y:S01]  /*3420*/  LDGSTS.E [R133+0x58], desc[UR24][R28.64], !P5 ;  /* 0x000580001c857fae */ /* 0x000fe2000e9a1018 */
[-C--:B------:R-:W-:Y:S01]  /*3430*/  LEA.HI.X.SX32 R31, R31, R7.reuse, 0x2, P6 ;  /* 0x000000071f1f7211 */ /* 0x080fe200030f16ff */
[----:B------:R-:W-:Y:S01]  /*3440*/  VIADD R40, R0, 0xffffffe0 ;  /* 0xffffffe000287836 */ /* 0x000fe20000000000 */
[----:B------:R-:W-:Y:S01]  /*3450*/  ISETP.GE.U32.AND P6, PT, R2, 0x7fffff65, PT ;  /* 0x7fffff650200780c */ /* 0x000fe20003fc6070 */
[----:B------:R-:W-:Y:S01]  /*3460*/  VIADD R2, R0, 0xffffffe3 ;  /* 0xffffffe300027836 */ /* 0x000fe20000000000 */
[-C--:B------:R-:W-:Y:S01]  /*3470*/  IADD3 R32, P5, PT, R183, R6.reuse, RZ ;  /* 0x00000006b7207210 */ /* 0x080fe20007fbe0ff */
[----:B------:R-:W-:Y:S01]  /*3480*/  LDGSTS.E [R133+0x5c], desc[UR24][R30.64], !P3 ;  /* 0x0005c0001e857fae */ /* 0x000fe2000d9a1018 */
[----:B------:R-:W-:Y:S02]  /*3490*/  IMAD.MOV.U32 R250, RZ, RZ, R54 ;  /* 0x000000fffffa7224 */ /* 0x000fe400078e0036 */
[----:B------:R-:W-:Y:S01]  /*34a0*/  LEA.HI.X.SX32 R33, R33, R7, 0x2, P5 ;  /* 0x0000000721217211 */ /* 0x000fe200028f16ff */
[----:B--2---:R-:W-:Y:S01]  /*34b0*/  IMAD R15, R4, 0x7c, RZ ;  /* 0x0000007c040f7824 */ /* 0x004fe200078e02ff */
[----:B------:R-:W-:Y:S01]  /*34c0*/  ISETP.GE.U32.AND P3, PT, R2, 0x7fffff64, PT ;  /* 0x7fffff640200780c */ /* 0x000fe20003f66070 */
[C---:B------:R-:W-:Y:S01]  /*34d0*/  VIADD R2, R0.reuse, 0xffffffe2 ;  /* 0xffffffe200027836 */ /* 0x040fe20000000000 */
[----:B------:R-:W-:Y:S01]  /*34e0*/  IADD3 R34, P5, PT, R191, R6, RZ ;  /* 0x00000006bf227210 */ /* 0x000fe20007fbe0ff */
[----:B------:R-:W-:Y:S01]  /*34f0*/  LDGSTS.E [R133+0x60], desc[UR24][R32.64], !P0 ;  /* 0x0006000020857fae */ /* 0x000fe2000c1a1018 */
[----:B------:R-:W-:-:S02]  /*3500*/  VIADD R54, R0, 0xffffffda ;  /* 0xffffffda00367836 */ /* 0x000fc40000000000 */
[-C--:B------:R-:W-:Y:S01]  /*3510*/  LEA.HI.X.SX32 R35, R35, R7.reuse, 0x2, P5 ;  /* 0x0000000723237211 */ /* 0x080fe200028f16ff */
[----:B------:R-:W-:Y:S01]  /*3520*/  IMAD.MOV.U32 R11, RZ, RZ, R52 ;  /* 0x000000ffff0b7224 */ /* 0x000fe200078e0034 */
[----:B------:R-:W-:Y:S01]  /*3530*/  ISETP.GE.U32.AND P0, PT, R2, 0x7fffff63, PT ;  /* 0x7fffff630200780c */ /* 0x000fe20003f06070 */
[----:B------:R-:W-:Y:S01]  /*3540*/  IMAD R2, R4, 0x6c, RZ ;  /* 0x0000006c04027824 */ /* 0x000fe200078e02ff */
[-C--:B------:R-:W-:Y:S01]  /*3550*/  IADD3 R36, P5, PT, R134, R6.reuse, RZ ;  /* 0x0000000686247210 */ /* 0x080fe20007fbe0ff */
[----:B------:R-:W-:Y:S01]  /*3560*/  LDGSTS.E [R133+0x64], desc[UR24][R34.64], !P2 ;  /* 0x0006400022857fae */ /* 0x000fe2000d1a1018 */
[----:B------:R-:W-:Y:S01]  /*3570*/  ISETP.GE.U32.AND P2, PT, R38, 0x7fffff62, PT ;  /* 0x7fffff622600780c */ /* 0x000fe20003f46070 */
[----:B------:R-:W-:Y:S01]  /*3580*/  IMAD R61, R4, 0x90, RZ ;  /* 0x00000090043d7824 */ /* 0x000fe200078e02ff */
[-C--:B------:R-:W-:Y:S01]  /*3590*/  LEA.HI.X.SX32 R37, R37, R7.reuse, 0x2, P5 ;  /* 0x0000000725257211 */ /* 0x080fe200028f16ff */
[----:B------:R-:W-:Y:S01]  /*35a0*/  VIADD R60, R0, 0xffffffd7 ;  /* 0xffffffd7003c7836 */ /* 0x000fe20000000000 */
[-C--:B------:R-:W-:Y:S01]  /*35b0*/  IADD3 R38, P5, PT, R2, R6.reuse, RZ ;  /* 0x0000000602267210 */ /* 0x080fe20007fbe0ff */
[----:B------:R-:W-:Y:S01]  /*35c0*/  IMAD R63, R4, 0x94, RZ ;  /* 0x00000094043f7824 */ /* 0x000fe200078e02ff */
[----:B------:R1:W-:Y:S01]  /*35d0*/  STL.64 [R1+0x4b0], R16 ;  /* 0x0004b01001007387 */ /* 0x0003e20000100a00 */
[----:B------:R-:W-:Y:S01]  /*35e0*/  VIADD R62, R0, 0xffffffd5 ;  /* 0xffffffd5003e7836 */ /* 0x000fe20000000000 */
[----:B------:R-:W-:Y:S01]  /*35f0*/  LEA.HI.X.SX32 R39, R39, R7, 0x2, P5 ;  /* 0x0000000727277211 */ /* 0x000fe200028f16ff */
[----:B------:R-:W-:Y:S01]  /*3600*/  IMAD R67, R4, 0x9c, RZ ;  /* 0x0000009c04437824 */ /* 0x000fe200078e02ff */
[----:B------:R-:W-:Y:S01]  /*3610*/  LDGSTS.E [R133+0x68], desc[UR24][R36.64], !P4 ;  /* 0x0006800024857fae */ /* 0x000fe2000e1a1018 */
[----:B------:R-:W-:Y:S01]  /*3620*/  ISETP.GE.U32.AND P5, PT, R40, 0x7fffff61, PT ;  /* 0x7fffff612800780c */ /* 0x000fe20003fa6070 */
[----:B------:R-:W-:Y:S01]  /*3630*/  VIADD R66, R0, 0xffffffd4 ;  /* 0xffffffd400427836 */ /* 0x000fe20000000000 */
[----:B------:R-:W-:Y:S01]  /*3640*/  ISETP.GE.U32.AND P4, PT, R42, 0x7fffff60, PT ;  /* 0x7fffff602a00780c */ /* 0x000fe20003f86070 */
[----:B------:R-:W-:Y:S01]  /*3650*/  LDGSTS.E [R133+0x6c], desc[UR24][R38.64], !P6 ;  /* 0x0006c00026857fae */ /* 0x000fe2000f1a1018 */
[----:B------:R-:W-:Y:S01]  /*3660*/  IADD3 R40, P6, PT, R215, R6, RZ ;  /* 0x00000006d7287210 */ /* 0x000fe20007fde0ff */
[----:B------:R-:W-:-:S02]  /*3670*/  IMAD R69, R4, 0xa0, RZ ;  /* 0x000000a004457824 */ /* 0x000fc400078e02ff */
[----:B------:R-:W-:Y:S01]  /*3680*/  VIADD R68, R0, 0xffffffd2 ;  /* 0xffffffd200447836 */ /* 0x000fe20000000000 */
[-C--:B------:R-:W-:Y:S01]  /*3690*/  LEA.HI.X.SX32 R41, R41, R7.reuse, 0x2, P6 ;  /* 0x0000000729297211 */ /* 0x080fe200030f16ff */
[----:B------:R-:W-:Y:S01]  /*36a0*/  IMAD R75, R4, 0xa8, RZ ;  /* 0x000000a8044b7824 */ /* 0x000fe200078e02ff */
[-C--:B------:R-:W-:Y:S01]  /*36b0*/  IADD3 R42, P6, PT, R223, R6.reuse, RZ ;  /* 0x00000006df2a7210 */ /* 0x080fe20007fde0ff */
[----:B------:R-:W-:Y:S01]  /*36c0*/  VIADD R72, R0, 0xffffffd1 ;  /* 0xffffffd100487836 */ /* 0x000fe20000000000 */
[----:B------:R-:W-:Y:S01]  /*36d0*/  STL.64 [R1+0x4b8], R18 ;  /* 0x0004b81201007387 */ /* 0x000fe20000100a00 */
[C---:B------:R-:W-:Y:S01]  /*36e0*/  IMAD R77, R4.reuse, 0xac, RZ ;  /* 0x000000ac044d7824 */ /* 0x040fe200078e02ff */
[-C--:B------:R-:W-:Y:S01]  /*36f0*/  LEA.HI.X.SX32 R43, R43, R7.reuse, 0x2, P6 ;  /* 0x000000072b2b7211 */ /* 0x080fe200030f16ff */
[----:B------:R-:W-:Y:S01]  /*3700*/  IMAD R71, R4, 0x2b, RZ ;  /* 0x0000002b04477824 */ /* 0x000fe200078e02ff */
[----:B------:R-:W-:Y:S01]  /*3710*/  LDGSTS.E [R133+0x70], desc[UR24][R40.64], !P3 ;  /* 0x0007000028857fae */ /* 0x000fe2000d9a1018 */
[-C--:B------:R-:W-:Y:S01]  /*3720*/  IADD3 R44, P3, PT, R231, R6.reuse, RZ ;  /* 0x00000006e72c7210 */ /* 0x080fe20007f7e0ff */
[----:B------:R-:W-:Y:S01]  /*3730*/  VIADD R74, R0, 0xffffffcf ;  /* 0xffffffcf004a7836 */ /* 0x000fe20000000000 */
[-C--:B------:R-:W-:Y:S01]  /*3740*/  IADD3 R46, P6, PT, R15, R6.reuse, RZ ;  /* 0x000000060f2e7210 */ /* 0x080fe20007fde0ff */
[----:B------:R-:W-:Y:S01]  /*3750*/  LDGSTS.E [R133+0x74], desc[UR24][R42.64], !P0 ;  /* 0x000740002a857fae */ /* 0x000fe2000c1a1018 */
[-C--:B------:R-:W-:Y:S01]  /*3760*/  LEA.HI.X.SX32 R45, R45, R7.reuse, 0x2, P3 ;  /* 0x000000072d2d7211 */ /* 0x080fe200018f16ff */
[----:B------:R-:W-:Y:S01]  /*3770*/  IMAD R79, R4, 0xb4, RZ ;  /* 0x000000b4044f7824 */ /* 0x000fe200078e02ff */
[----:B------:R-:W-:Y:S01]  /*3780*/  ISETP.GE.U32.AND P3, PT, R48, 0x7fffff5f, PT ;  /* 0x7fffff5f3000780c */ /* 0x000fe20003f66070 */
[----:B------:R-:W-:Y:S01]  /*3790*/  VIADD R48, R0, 0xffffffdc ;  /* 0xffffffdc00307836 */ /* 0x000fe20000000000 */
[----:B------:R-:W-:Y:S01]  /*37a0*/  ISETP.GE.U32.AND P0, PT, R49, 0x7fffff5e, PT ;  /* 0x7fffff5e3100780c */ /* 0x000fe20003f06070 */
[----:B------:R-:W-:Y:S01]  /*37b0*/  LDGSTS.E [R133+0x78], desc[UR24][R44.64], !P2 ;  /* 0x000780002c857fae */ /* 0x000fe2000d1a1018 */
[-C--:B------:R-:W-:Y:S01]  /*37c0*/  LEA.HI.X.SX32 R47, R47, R7.reuse, 0x2, P6 ;  /* 0x000000072f2f7211 */ /* 0x080fe200030f16ff */
[----:B------:R-:W-:Y:S01]  /*37d0*/  IMAD.SHL.U32 R49, R4, 0x20, RZ ;  /* 0x0000002004317824 */ /* 0x000fe200078e00ff */
[----:B------:R-:W-:Y:S01]  /*37e0*/  ISETP.GE.U32.AND P6, PT, R48, 0x7fffff5d, PT ;  /* 0x7fffff5d3000780c */ /* 0x000fe20003fc6070 */
[----:B------:R-:W-:Y:S01]  /*37f0*/  VIADD R78, R0, 0xffffffce ;  /* 0xffffffce004e7836 */ /* 0x000fe20000000000 */
[-C--:B------:R-:W-:Y:S01]  /*3800*/  LEA R48, P2, R4, R6.reuse, 0x7 ;  /* 0x0000000604307211 */ /* 0x080fe200078438ff */
[----:B------:R-:W-:Y:S01]  /*3810*/  LDGSTS.E [R133+0x7c], desc[UR24][R46.64], !P5 ;  /* 0x0007c0002e857fae */ /* 0x000fe2000e9a1018 */
[----:B------:R-:W-:Y:S01]  /*3820*/  ISETP.GE.U32.AND P5, PT, R50, 0x7fffff5c, PT ;  /* 0x7fffff5c3200780c */ /* 0x000fe20003fa6070 */
[----:B------:R-:W-:Y:S01]  /*3830*/  IMAD R83, R4, 0xb8, RZ ;  /* 0x000000b804537824 */ /* 0x000fe200078e02ff */
[-C--:B------:R-:W-:Y:S01]  /*3840*/  LEA.HI.X.SX32 R49, R49, R7.reuse, 0x2, P2 ;  /* 0x0000000731317211 */ /* 0x080fe200010f16ff */
[----:B------:R-:W-:Y:S01]  /*3850*/  VIADD R80, R0, 0xffffffcc ;  /* 0xffffffcc00507836 */ /* 0x000fe20000000000 */
[-C--:B------:R-:W-:Y:S01]  /*3860*/  IADD3 R50, P2, PT, R55, R6.reuse, RZ ;  /* 0x0000000637327210 */ /* 0x080fe20007f5e0ff */
[C---:B------:R-:W-:Y:S01]  /*3870*/  IMAD R55, R4.reuse, 0x23, RZ ;  /* 0x0000002304377824 */ /* 0x040fe200078e02ff */
[----:B------:R-:W-:Y:S01]  /*3880*/  STL.64 [R1+0x4c0], R20 ;  /* 0x0004c01401007387 */ /* 0x000fe20000100a00 */
[----:B------:R-:W-:Y:S01]  /*3890*/  IMAD R85, R4, 0xc0, RZ ;  /* 0x000000c004557824 */ /* 0x000fe200078e02ff */
[-C--:B------:R-:W-:Y:S01]  /*38a0*/  LEA.HI.X.SX32 R51, R51, R7.reuse, 0x2, P2 ;  /* 0x0000000733337211 */ /* 0x080fe200010f16ff */
[----:B------:R-:W-:Y:S01]  /*38b0*/  VIADD R84, R0, 0xffffffcb ;  /* 0xffffffcb00547836 */ /* 0x000fe20000000000 */
[----:B------:R-:W-:Y:S01]  /*38c0*/  LDGSTS.E [R133+0x80], desc[UR24][R48.64], !P4 ;  /* 0x0008000030857fae */ /* 0x000fe2000e1a1018 */
[----:B------:R-:W-:Y:S01]  /*38d0*/  ISETP.GE.U32.AND P2, PT, R54, 0x7fffff5b, PT ;  /* 0x7fffff5b3600780c */ /* 0x000fe20003f46070 */
[----:B------:R-:W-:Y:S01]  /*38e0*/  VIADD R54, R0, 0xffffffd9 ;  /* 0xffffffd900367836 */ /* 0x000fe20000000000 */
[-C--:B------:R-:W-:Y:S01]  /*38f0*/  IADD3 R52, P4, PT, R59, R6.reuse, RZ ;  /* 0x000000063b347210 */ /* 0x080fe20007f9e0ff */
[C---:B------:R-:W-:Y:S01]  /*3900*/  IMAD R59, R4.reuse, 0x8c, RZ ;  /* 0x0000008c043b7824 */ /* 0x040fe200078e02ff */
[----:B------:R-:W-:Y:S01]  /*3910*/  LDGSTS.E [R133+0x84], desc[UR24][R50.64], !P3 ;  /* 0x0008400032857fae */ /* 0x000fe2000d9a1018 */
[----:B------:R-:W-:Y:S01]  /*3920*/  IMAD R87, R4, 0xc4, RZ ;  /* 0x000000c404577824 */ /* 0x000fe200078e02ff */
[-C--:B------:R-:W-:Y:S01]  /*3930*/  LEA.HI.X.SX32 R53, R53, R7.reuse, 0x2, P4 ;  /* 0x0000000735357211 */ /* 0x080fe200020f16ff */
[----:B------:R-:W-:Y:S01]  /*3940*/  VIADD R86, R0, 0xffffffc9 ;  /* 0xffffffc900567836 */ /* 0x000fe20000000000 */
[----:B------:R-:W-:Y:S01]  /*3950*/  ISETP.GE.U32.AND P4, PT, R54, 0x7fffff5a, PT ;  /* 0x7fffff5a3600780c */ /* 0x000fe20003f86070 */
[----:B------:R-:W-:Y:S01]  /*3960*/  IMAD R91, R4, 0xcc, RZ ;  /* 0x000000cc045b7824 */ /* 0x000fe200078e02ff */
[-C--:B------:R-:W-:Y:S01]  /*3970*/  IADD3 R54, P3, PT, R59, R6.reuse, RZ ;  /* 0x000000063b367210 */ /* 0x080fe20007f7e0ff */
[----:B------:R-:W-:Y:S01]  /*3980*/  LDGSTS.E [R133+0x88], desc[UR24][R52.64], !P0 ;  /* 0x0008800034857fae */ /* 0x000fe2000c1a1018 */
[----:B------:R-:W-:Y:S01]  /*3990*/  ISETP.GE.U32.AND P0, PT, R56, 0x7fffff59, PT ;  /* 0x7fffff593800780c */ /* 0x000fe20003f06070 */
[C---:B------:R-:W-:Y:S01]  /*39a0*/  IMAD R59, R4.reuse, 0x25, RZ ;  /* 0x00000025043b7824 */ /* 0x040fe200078e02ff */
[-C--:B------:R-:W-:Y:S01]  /*39b0*/  LEA.HI.X.SX32 R55, R55, R7.reuse, 0x2, P3 ;  /* 0x0000000737377211 */ /* 0x080fe200018f16ff */
[C---:B------:R-:W-:Y:S01]  /*39c0*/  IMAD R93, R4.reuse, 0xd0, RZ ;  /* 0x000000d0045d7824 */ /* 0x040fe200078e02ff */
[-C--:B------:R-:W-:Y:S01]  /*39d0*/  IADD3 R56, P3, PT, R61, R6.reuse, RZ ;  /* 0x000000063d387210 */ /* 0x080fe20007f7e0ff */
[----:B------:R-:W-:Y:S01]  /*39e0*/  IMAD R61, R4, 0x26, RZ ;  /* 0x00000026043d7824 */ /* 0x000fe200078e02ff */
[----:B------:R-:W-:Y:S01]  /*39f0*/  STL.64 [R1+0x4c8], R22 ;  /* 0x0004c81601007387 */ /* 0x000fe20000100a00 */
[----:B------:R-:W-:Y:S01]  /*3a00*/  VIADD R92, R0, 0xffffffc6 ;  /* 0xffffffc6005c7836 */ /* 0x000fe20000000000 */
[-C--:B------:R-:W-:Y:S01]  /*3a10*/  LEA.HI.X.SX32 R57, R57, R7.reuse, 0x2, P3 ;  /* 0x0000000739397211 */ /* 0x080fe200018f16ff */
[----:B------:R-:W-:Y:S01]  /*3a20*/  IMAD R99, R4, 0xd8, RZ ;  /* 0x000000d804637824 */ /* 0x000fe200078e02ff */
[----:B------:R-:W-:Y:S01]  /*3a30*/  LDGSTS.E [R133+0x8c], desc[UR24][R54.64], !P6 ;  /* 0x0008c00036857fae */ /* 0x000fe2000f1a1018 */
[----:B------:R-:W-:Y:S01]  /*3a40*/  ISETP.GE.U32.AND P3, PT, R60, 0x7fffff58, PT ;  /* 0x7fffff583c00780c */ /* 0x000fe20003f66070 */
[----:B------:R-:W-:Y:S01]  /*3a50*/  VIADD R60, R0, 0xffffffd6 ;  /* 0xffffffd6003c7836 */ /* 0x000fe20000000000 */
[-C--:B------:R-:W-:Y:S01]  /*3a60*/  IADD3 R58, P6, PT, R63, R6.reuse, RZ ;  /* 0x000000063f3a7210 */ /* 0x080fe20007fde0ff */
[----:B------:R-:W-:Y:S01]  /*3a70*/  IMAD R63, R4, 0x98, RZ ;  /* 0x00000098043f7824 */ /* 0x000fe200078e02ff */
[----:B------:R-:W-:Y:S01]  /*3a80*/  LDGSTS.E [R133+0x90], desc[UR24][R56.64], !P5 ;  /* 0x0009000038857fae */ /* 0x000fe2000e9a1018 */
[----:B------:R-:W-:Y:S01]  /*3a90*/  VIADD R96, R0, 0xffffffc5 ;  /* 0xffffffc500607836 */ /* 0x000fe20000000000 */
[-C--:B------:R-:W-:Y:S01]  /*3aa0*/  LEA.HI.X.SX32 R59, R59, R7.reuse, 0x2, P6 ;  /* 0x000000073b3b7211 */ /* 0x080fe200030f16ff */
[----:B------:R-:W-:Y:S01]  /*3ab0*/  IMAD R101, R4, 0xdc, RZ ;  /* 0x000000dc04657824 */ /* 0x000fe200078e02ff */
        /* <DEDUP_REMOVED lines=19> */
[----:B------:R2:W-:Y:S01]  /*3bf0*/  LDGSTS.E [R133+0x9c], desc[UR24][R62.64], !P0 ;  /* 0x0009c0003e857fae */ /* 0x0005e2000c1a1018 */
        /* <DEDUP_REMOVED lines=15> */
[----:B------:R-:W-:Y:S01]  /*3cf0*/  LEA.HI.X.SX32 R69, R69, R7, 0x2, P0 ;  /* 0x0000000745457211 */ /* 0x000fe200000f16ff */
[----:B------:R-:W-:Y:S01]  /*3d00*/  VIADD R110, R0, 0xffffffbd ;  /* 0xffffffbd006e7836 */ /* 0x000fe20000000000 */
[----:B------:R-:W-:Y:S01]  /*3d10*/  LDGSTS.E [R133+0xa4], desc[UR24][R66.64], !P6 ;  /* 0x000a400042857fae */ /* 0x000fe2000f1a1018 */
[----:B------:R-:W-:Y:S01]  /*3d20*/  ISETP.GE.U32.AND P0, PT, R72, 0x7fffff52, PT ;  /* 0x7fffff524800780c */ /* 0x000fe20003f06070 */
[----:B------:R-:W-:Y:S01]  /*3d30*/  VIADD R72, R0, 0xffffffd0 ;  /* 0xffffffd000487836 */ /* 0x000fe20000000000 */
[----:B------:R-:W-:Y:S01]  /*3d40*/  IADD3 R70, P6, PT, R77, R6, RZ ;  /* 0x000000064d467210 */ /* 0x000fe20007fde0ff */
[----:B------:R-:W-:Y:S01]  /*3d50*/  LDGSTS.E [R133+0xa8], desc[UR24][R68.64], !P2 ;  /* 0x000a800044857fae */ /* 0x000fe2000d1a1018 */
[----:B------:R-:W-:-:S02]  /*3d60*/  IMAD R77, R4, 0x2e, RZ ;  /* 0x0000002e044d7824 */ /* 0x000fc400078e02ff */
[-C--:B------:R-:W-:Y:S01]  /*3d70*/  LEA.HI.X.SX32 R71, R71, R7.reuse, 0x2, P6 ;  /* 0x0000000747477211 */ /* 0x080fe200030f16ff */
[----:B------:R-:W-:Y:S01]  /*3d80*/  IMAD R115, R4, 0xfc, RZ ;  /* 0x000000fc04737824 */ /* 0x000fe200078e02ff */
[----:B------:R-:W-:Y:S01]  /*3d90*/  ISETP.GE.U32.AND P6, PT, R72, 0x7fffff51, PT ;  /* 0x7fffff514800780c */ /* 0x000fe20003fc6070 */
[----:B------:R-:W-:Y:S01]  /*3da0*/  VIADD R114, R0, 0xffffffbc ;  /* 0xffffffbc00727836 */ /* 0x000fe20000000000 */
[-C--:B------:R-:W-:Y:S01]  /*3db0*/  IADD3 R72, P2, PT, R75, R6.reuse, RZ ;  /* 0x000000064b487210 */ /* 0x080fe20007f5e0ff */
[----:B------:R-:W-:Y:S01]  /*3dc0*/  LDGSTS.E [R133+0xac], desc[UR24][R70.64], !P5 ;  /* 0x000ac00046857fae */ /* 0x000fe2000e9a1018 */
[----:B------:R-:W-:Y:S01]  /*3dd0*/  ISETP.GE.U32.AND P5, PT, R74, 0x7fffff50, PT ;  /* 0x7fffff504a00780c */ /* 0x000fe20003fa6070 */
[C---:B------:R-:W-:Y:S01]  /*3de0*/  IMAD R75, R4.reuse, 0x2d, RZ ;  /* 0x0000002d044b7824 */ /* 0x040fe200078e02ff */
[-C--:B------:R-:W-:Y:S01]  /*3df0*/  LEA.HI.X.SX32 R73, R73, R7.reuse, 0x2, P2 ;  /* 0x0000000749497211 */ /* 0x080fe200010f16ff */
[C---:B------:R-:W-:Y:S01]  /*3e00*/  IMAD.SHL.U32 R113, R4.reuse, 0x40, RZ ;  /* 0x0000004004717824 */ /* 0x040fe200078e00ff */
        /* <DEDUP_REMOVED lines=12> */
[C---:B------:R-:W-:Y:S01]  /*3ed0*/  IMAD R123, R4.reuse, 0x108, RZ ;  /* 0x00000108047b7824 */ /* 0x040fe200078e02ff */
        /* <DEDUP_REMOVED lines=133> */
[C---:B------:R-:W-:Y:S01]  /*4730*/  LEA R112, P4, R4.reuse, R6, 0x8 ;  /* 0x0000000604707211 */ /* 0x040fe200078840ff */
        /* <DEDUP_REMOVED lines=16> */
[----:B------:R-:W-:Y:S01]  /*4840*/  LEA.HI.X.SX32 R117, R117, R7, 0x2, P0 ;  /* 0x0000000775757211 */ /* 0x000fe200000f16ff */
[----:B------:R-:W-:Y:S01]  /*4850*/  IMAD R185, R4, 0x178, RZ ;  /* 0x0000017804b97824 */ /* 0x000fe200078e02ff */
[----:B------:R-:W-:Y:S01]  /*4860*/  LDGSTS.E [R133+0x104], desc[UR24][R114.64], !P6 ;  /* 0x0010400072857fae */ /* 0x000fe2000f1a1018 */
[----:B------:R-:W-:Y:S01]  /*4870*/  ISETP.GE.U32.AND P0, PT, R120, 0x7fffff3a, PT ;  /* 0x7fffff3a7800780c */ /* 0x000fe20003f06070 */
[----:B------:R-:W-:Y:S01]  /*4880*/  VIADD R120, R0, 0xffffffb8 ;  /* 0xffffffb800787836 */ /* 0x000fe20000000000 */
[----:B------:R-:W-:Y:S01]  /*4890*/  IADD3 R118, P6, PT, R125, R6, RZ ;  /* 0x000000067d767210 */ /* 0x000fe20007fde0ff */
[----:B------:R-:W-:Y:S01]  /*48a0*/  LDGSTS.E [R133+0x108], desc[UR24][R116.64], !P2 ;  /* 0x0010800074857fae */ /* 0x000fe2000d1a1018 */
[----:B------:R-:W-:-:S02]  /*48b0*/  IMAD R125, R4, 0x46, RZ ;  /* 0x00000046047d7824 */ /* 0x000fc400078e02ff */
        /* <DEDUP_REMOVED lines=13> */
[C---:B------:R-:W-:Y:S01]  /*4990*/  IMAD R189, R4.reuse, 0x184, RZ ;  /* 0x0000018404bd7824 */ /* 0x040fe200078e02ff */
[-C--:B------:R-:W-:Y:S01]  /*49a0*/  LEA.HI.X.SX32 R123, R123, R7.reuse, 0x2, P2 ;  /* 0x000000077b7b7211 */ /* 0x080fe200010f16ff */
[----:B------:R-:W-:Y:S01]  /*49b0*/  IMAD R195, R4, 0x18c, RZ ;  /* 0x0000018c04c37824 */ /* 0x000fe200078e02ff */
        /* <DEDUP_REMOVED lines=64> */
[C---:B------:R-:W-:Y:S01]  /*4dc0*/  IMAD R153, R4.reuse, 0x140, RZ ;  /* 0x0000014004997824 */ /* 0x040fe200078e02ff */
[----:B------:R-:W-:Y:S01]  /*4dd0*/  STL.64 [R1+0x538], R50 ;  /* 0x0005383201007387 */ /* 0x000fe20000100a00 */
[C---:B------:R-:W-:Y:S01]  /*4de0*/  IMAD R212, R4.reuse, 0x1bc, RZ ;  /* 0x000001bc04d47824 */ /* 0x040fe200078e02ff */
        /* <DEDUP_REMOVED lines=22> */
[-C--:B------:R-:W-:Y:S01]  /*4f50*/  LEA.HI.X.SX32 R153, R153, R7.reuse, 0x2, P5 ;  /* 0x0000000799997211 */ /* 0x080fe200028f16ff */
[C---:B------:R-:W-:Y:S01]  /*4f60*/  IMAD R224, R4.reuse, 0x1d4, RZ ;  /* 0x000001d404e07824 */ /* 0x040fe200078e02ff */
[----:B------:R-:W-:Y:S01]  /*4f70*/  LDGSTS.E [R133+0x140], desc[UR24][R150.64], !P3 ;  /* 0x0014000096857fae */ /* 0x000fe2000d9a1018 */
[-C--:B------:R-:W-:Y:S01]  /*4f80*/  IADD3 R154, P3, PT, R161, R6.reuse, RZ ;  /* 0x00000006a19a7210 */ /* 0x080fe20007f7e0ff */
[----:B------:R-:W-:Y:S01]  /*4f90*/  IMAD R161, R4, 0x14c, RZ ;  /* 0x0000014c04a17824 */ /* 0x000fe200078e02ff */
[----:B------:R-:W-:Y:S01]  /*4fa0*/  ISETP.GE.U32.AND P5, PT, R156, 0x7fffff2b, PT ;  /* 0x7fffff2b9c00780c */ /* 0x000fe20003fa6070 */
[----:B------:R-:W-:Y:S01]  /*4fb0*/  LDGSTS.E [R133+0x144], desc[UR24][R152.64], !P4 ;  /* 0x0014400098857fae */ /* 0x000fe2000e1a1018 */
[C---:B------:R-:W-:Y:S01]  /*4fc0*/  IADD3 R156, PT, PT, R0.reuse, -0x57, RZ ;  /* 0xffffffa9009c7810 */ /* 0x040fe20007ffe0ff */
        /* <DEDUP_REMOVED lines=47> */
[----:B------:R-:W-:Y:S01]  /*52c0*/  LEA.HI.X.SX32 R167, R167, R7, 0x2, P3 ;  /* 0x00000007a7a77211 */ /* 0x000fe200018f16ff */
[----:B-1----:R-:W-:Y:S01]  /*52d0*/  VIADD R16, R0, 0x7f ;  /* 0x0000007f00107836 */ /* 0x002fe20000000000 */
[----:B------:R-:W-:Y:S01]  /*52e0*/  ISETP.GE.U32.AND P0, PT, R168, 0x7fffff24, PT ;  /* 0x7fffff24a800780c */ /* 0x000fe20003f06070 */
[----:B------:R-:W-:Y:S01]  /*52f0*/  STL.64 [R1+0x558], R58 ;  /* 0x0005583a01007387 */ /* 0x000fe20000100a00 */
[----:B------:R-:W-:Y:S01]  /*5300*/  IADD3 R168, P3, PT, R171, R6, RZ ;  /* 0x00000006aba87210 */ /* 0x000fe20007f7e0ff */
[----:B------:R-:W-:-:S02]  /*5310*/  IMAD R171, R4, 0x5a, RZ ;  /* 0x0000005a04ab7824 */ /* 0x000fc400078e02ff */
[----:B------:R-:W-:Y:S01]  /*5320*/  LDGSTS.E [R133+0x160], desc[UR24][R166.64], !P4 ;  /* 0x00160000a6857fae */ /* 0x000fe2000e1a1018 */
[----:B------:R-:W-:Y:S01]  /*5330*/  ISETP.GE.U32.AND P4, PT, R170, 0x7fffff23, PT ;  /* 0x7fffff23aa00780c */ /* 0x000fe20003f86070 */
[----:B------:R-:W-:Y:S01]  /*5340*/  VIADD R14, R0, 0xffffff84 ;  /* 0xffffff84000e7836 */ /* 0x000fe20000000000 */
[-C--:B------:R-:W-:Y:S01]  /*5350*/  LEA.HI.X.SX32 R169, R169, R7.reuse, 0x2, P3 ;  /* 0x00000007a9a97211 */ /* 0x080fe200018f16ff */
[----:B------:R-:W-:Y:S01]  /*5360*/  STL.64 [R1+0x560], R60 ;  /* 0x0005603c01007387 */ /* 0x000fe20000100a00 */
[-C--:B------:R-:W-:Y:S01]  /*5370*/  IADD3 R170, P3, PT, R177, R6.reuse, RZ ;  /* 0x00000006b1aa7210 */ /* 0x080fe20007f7e0ff */
[----:B------:R-:W-:Y:S02]  /*5380*/  IMAD R177, R4, 0x170, RZ ;  /* 0x0000017004b17824 */ /* 0x000fe400078e02ff */
[----:B------:R-:W-:Y:S01]  /*5390*/  LDGSTS.E [R133+0x164], desc[UR24][R168.64], !P2 ;  /* 0x00164000a8857fae */ /* 0x000fe2000d1a1018 */
[----:B------:R-:W-:Y:S01]  /*53a0*/  LEA.HI.X.SX32 R171, R171, R7, 0x2, P3 ;  /* 0x00000007abab7211 */ /* 0x000fe200018f16ff */
[----:B------:R-:W-:Y:S01]  /*53b0*/  IMAD R135, R135, UR6, RZ ;  /* 0x0000000687877c24 */ /* 0x000fe2000f8e02ff */
[----:B------:R-:W-:Y:S01]  /*53c0*/  ISETP.GE.U32.AND P3, PT, R174, 0x7fffff22, PT ;  /* 0x7fffff22ae00780c */ /* 0x000fe20003f66070 */
[----:B------:R-:W-:Y:S01]  /*53d0*/  VIADD R174, R0, 0xffffffa0 ;  /* 0xffffffa000ae7836 */ /* 0x000fe20000000000 */
[----:B------:R-:W-:Y:S01]  /*53e0*/  IADD3 R172, P2, PT, R179, R6, RZ ;  /* 0x00000006b3ac7210 */ /* 0x000fe20007f5e0ff */
[----:B------:R-:W-:Y:S01]  /*53f0*/  LDGSTS.E [R133+0x168], desc[UR24][R170.64], !P5 ;  /* 0x00168000aa857fae */ /* 0x000fe2000e9a1018 */
[----:B------:R-:W-:-:S02]  /*5400*/  IMAD R179, R4, 0x5e, RZ ;  /* 0x0000005e04b37824 */ /* 0x000fc400078e02ff */
[-C--:B------:R-:W-:Y:S01]  /*5410*/  LEA.HI.X.SX32 R173, R173, R7.reuse, 0x2, P2 ;  /* 0x00000007adad7211 */ /* 0x080fe200010f16ff */
[----:B------:R2:W-:Y:S01]  /*5420*/  STL.64 [R1+0x568], R62 ;  /* 0x0005683e01007387 */ /* 0x0005e20000100a00 */
[----:B------:R-:W-:Y:S01]  /*5430*/  ISETP.GE.U32.AND P2, PT, R174, 0x7fffff21, PT ;  /* 0x7fffff21ae00780c */ /* 0x000fe20003f46070 */
[----:B------:R-:W-:Y:S01]  /*5440*/  IMAD R136, R136, UR6, RZ ;  /* 0x0000000688887c24 */ /* 0x000fe2000f8e02ff */
[-C--:B------:R-:W-:Y:S01]  /*5450*/  IADD3 R174, P5, PT, R177, R6.reuse, RZ ;  /* 0x00000006b1ae7210 */ /* 0x080fe20007fbe0ff */
[----:B------:R-:W-:Y:S01]  /*5460*/  LDGSTS.E [R133+0x16c], desc[UR24][R172.64], !P6 ;  /* 0x0016c000ac857fae */ /* 0x000fe2000f1a1018 */
[----:B------:R-:W-:Y:S01]  /*5470*/  ISETP.GE.U32.AND P6, PT, R176, 0x7fffff20, PT ;  /* 0x7fffff20b000780c */ /* 0x000fe20003fc6070 */
[C---:B------:R-:W-:Y:S01]  /*5480*/  IMAD R177, R4.reuse, 0x5d, RZ ;  /* 0x0000005d04b17824 */ /* 0x040fe200078e02ff */
[----:B------:R-:W-:Y:S01]  /*5490*/  LEA.HI.X.SX32 R175, R175, R7, 0x2, P5 ;  /* 0x00000007afaf7211 */ /* 0x000fe200028f16ff */
[----:B------:R-:W-:Y:S01]  /*54a0*/  IMAD R137, R137, UR6, RZ ;  /* 0x0000000689897c24 */ /* 0x000fe2000f8e02ff */
[----:B------:R-:W-:Y:S01]  /*54b0*/  IADD3 R176, P5, PT, R181, R6, RZ ;  /* 0x00000006b5b07210 */ /* 0x000fe20007fbe0ff */
[----:B------:R-:W-:-:S02]  /*54c0*/  IMAD R181, R4, 0x5f, RZ ;  /* 0x0000005f04b57824 */ /* 0x000fc400078e02ff */
[----:B------:R-:W-:Y:S01]  /*54d0*/  LDGSTS.E [R133+0x170], desc[UR24][R174.64], !P0 ;  /* 0x00170000ae857fae */ /* 0x000fe2000c1a1018 */
[-C--:B------:R-:W-:Y:S01]  /*54e0*/  LEA.HI.X.SX32 R177, R177, R7.reuse, 0x2, P5 ;  /* 0x00000007b1b17211 */ /* 0x080fe200028f16ff */
[----:B------:R-:W-:Y:S01]  /*54f0*/  IMAD R240, R240, UR6, RZ ;  /* 0x00000006f0f07c24 */ /* 0x000fe2000f8e02ff */
[----:B------:R-:W-:Y:S01]  /*5500*/  ISETP.GE.U32.AND P5, PT, R180, 0x7fffff1f, PT ;  /* 0x7fffff1fb400780c */ /* 0x000fe20003fa6070 */
[----:B------:R-:W-:Y:S01]  /*5510*/  VIADD R180, R0, 0xffffff9d ;  /* 0xffffff9d00b47836 */ /* 0x000fe20000000000 */
[-C--:B------:R-:W-:Y:S01]  /*5520*/  IADD3 R178, P0, PT, R185, R6.reuse, RZ ;  /* 0x00000006b9b27210 */ /* 0x080fe20007f1e0ff */
[----:B------:R-:W-:Y:S01]  /*5530*/  IMAD R185, R4, 0x17c, RZ ;  /* 0x0000017c04b97824 */ /* 0x000fe200078e02ff */
[----:B------:R-:W-:Y:S01]  /*5540*/  LDGSTS.E [R133+0x174], desc[UR24][R176.64], !P4 ;  /* 0x00174000b0857fae */ /* 0x000fe2000e1a1018 */
[----:B------:R-:W-:Y:S01]  /*5550*/  IMAD R241, R241, UR6, RZ ;  /* 0x00000006f1f17c24 */ /* 0x000fe2000f8e02ff */
[-C--:B------:R-:W-:Y:S01]  /*5560*/  LEA.HI.X.SX32 R179, R179, R7.reuse, 0x2, P0 ;  /* 0x00000007b3b37211 */ /* 0x080fe200000f16ff */
[----:B------:R-:W-:Y:S01]  /*5570*/  IMAD R242, R242, UR6, RZ ;  /* 0x00000006f2f27c24 */ /* 0x000fe2000f8e02ff */
[----:B------:R-:W-:Y:S01]  /*5580*/  ISETP.GE.U32.AND P0, PT, R180, 0x7fffff1e, PT ;  /* 0x7fffff1eb400780c */ /* 0x000fe20003f06070 */
[----:B------:R-:W-:Y:S01]  /*5590*/  IMAD R243, R243, UR6, RZ ;  /* 0x00000006f3f37c24 */ /* 0x000fe2000f8e02ff */
[-C--:B------:R-:W-:Y:S01]  /*55a0*/  IADD3 R180, P4, PT, R185, R6.reuse, RZ ;  /* 0x00000006b9b47210 */ /* 0x080fe20007f9e0ff */
[----:B------:R-:W-:Y:S01]  /*55b0*/  LDGSTS.E [R133+0x178], desc[UR24][R178.64], !P3 ;  /* 0x00178000b2857fae */ /* 0x000fe2000d9a1018 */
[----:B------:R-:W-:Y:S01]  /*55c0*/  ISETP.GE.U32.AND P3, PT, R182, 0x7fffff1d, PT ;  /* 0x7fffff1db600780c */ /* 0x000fe20003f66070 */
[----:B------:R-:W-:Y:S01]  /*55d0*/  IMAD R185, R4, 0x61, RZ ;  /* 0x0000006104b97824 */ /* 0x000fe200078e02ff */
        /* <DEDUP_REMOVED lines=9> */
[----:B------:R-:W-:Y:S01]  /*5670*/  IADD3 R184, P2, PT, R189, R6, RZ ;  /* 0x00000006bdb87210 */ /* 0x000fe20007f5e0ff */
[----:B------:R-:W-:Y:S01]  /*5680*/  IMAD R189, R4, 0x188, RZ ;  /* 0x0000018804bd7824 */ /* 0x000fe200078e02ff */
[----:B------:R-:W-:Y:S01]  /*5690*/  LDGSTS.E [R133+0x180], desc[UR24][R182.64], !P6 ;  /* 0x00180000b6857fae */ /* 0x000fe2000f1a1018 */
[----:B------:R-:W-:Y:S01]  /*56a0*/  IMAD R252, R252, UR6, RZ ;  /* 0x00000006fcfc7c24 */ /* 0x000fe2000f8e02ff */
[----:B------:R-:W-:Y:S02]  /*56b0*/  LEA.HI.X.SX32 R185, R185, R7, 0x2, P2 ;  /* 0x00000007b9b97211 */ /* 0x000fe400010f16ff */
[----:B------:R-:W-:-:S02]  /*56c0*/  ISETP.GE.U32.AND P2, PT, R186, 0x7fffff1b, PT ;  /* 0x7fffff1bba00780c */ /* 0x000fc40003f46070 */
[-C--:B------:R-:W-:Y:S01]  /*56d0*/  IADD3 R186, P6, PT, R189, R6.reuse, RZ ;  /* 0x00000006bdba7210 */ /* 0x080fe20007fde0ff */
[----:B------:R-:W-:Y:S01]  /*56e0*/  LDGSTS.E [R133+0x184], desc[UR24][R184.64], !P5 ;  /* 0x00184000b8857fae */ /* 0x000fe2000e9a1018 */
[----:B------:R-:W-:Y:S01]  /*56f0*/  ISETP.GE.U32.AND P5, PT, R188, 0x7fffff1a, PT ;  /* 0x7fffff1abc00780c */ /* 0x000fe20003fa6070 */
[C---:B------:R-:W-:Y:S01]  /*5700*/  IMAD R189, R4.reuse, 0x63, RZ ;  /* 0x0000006304bd7824 */ /* 0x040fe200078e02ff */
[-C--:B------:R-:W-:Y:S02]  /*5710*/  LEA.HI.X.SX32 R187, R187, R7.reuse, 0x2, P6 ;  /* 0x00000007bbbb7211 */ /* 0x080fe400030f16ff */
[-C--:B------:R-:W-:Y:S01]  /*5720*/  IADD3 R188, P6, PT, R195, R6.reuse, RZ ;  /* 0x00000006c3bc7210 */ /* 0x080fe20007fde0ff */
[----:B------:R-:W-:Y:S02]  /*5730*/  IMAD R195, R4, 0x66, RZ ;  /* 0x0000006604c37824 */ /* 0x000fe400078e02ff */
[----:B------:R-:W-:Y:S01]  /*5740*/  LDGSTS.E [R133+0x188], desc[UR24][R186.64], !P0 ;  /* 0x00188000ba857fae */ /* 0x000fe2000c1a1018 */
[----:B------:R-:W-:Y:S01]  /*5750*/  IADD3 R190, P0, PT, R193, R6, RZ ;  /* 0x00000006c1be7210 */ /* 0x000fe20007f1e0ff */
[----:B------:R-:W-:Y:S01]  /*5760*/  VIADD R193, R0, 0xffffff97 ;  /* 0xffffff9700c17836 */ /* 0x000fe20000000000 */
[----:B------:R-:W-:-:S02]  /*5770*/  LEA.HI.X.SX32 R189, R189, R7, 0x2, P6 ;  /* 0x00000007bdbd7211 */ /* 0x000fc400030f16ff */
[----:B------:R-:W-:Y:S01]  /*5780*/  ISETP.GE.U32.AND P6, PT, R192, 0x7fffff19, PT ;  /* 0x7fffff19c000780c */ /* 0x000fe20003fc6070 */
[C---:B------:R-:W-:Y:S01]  /*5790*/  IMAD R192, R4.reuse, 0x194, RZ ;  /* 0x0000019404c07824 */ /* 0x040fe200078e02ff */
[-C--:B------:R-:W-:Y:S01]  /*57a0*/  LEA.HI.X.SX32 R191, R191, R7.reuse, 0x2, P0 ;  /* 0x00000007bfbf7211 */ /* 0x080fe200000f16ff */
[----:B------:R-:W-:Y:S01]  /*57b0*/  LDGSTS.E [R133+0x18c], desc[UR24][R188.64], !P3 ;  /* 0x0018c000bc857fae */ /* 0x000fe2000d9a1018 */
[----:B------:R-:W-:Y:S01]  /*57c0*/  ISETP.GE.U32.AND P0, PT, R193, 0x7fffff18, PT ;  /* 0x7fffff18c100780c */ /* 0x000fe20003f06070 */
[----:B------:R-:W-:Y:S01]  /*57d0*/  IMAD R193, R4, 0x65, RZ ;  /* 0x0000006504c17824 */ /* 0x000fe200078e02ff */
[----:B------:R-:W-:Y:S01]  /*57e0*/  IADD3 R192, P3, PT, R192, R6, RZ ;  /* 0x00000006c0c07210 */ /* 0x000fe20007f7e0ff */
[----:B------:R-:W-:Y:S01]  /*57f0*/  LDGSTS.E [R133+0x190], desc[UR24][R190.64], !P4 ;  /* 0x00190000be857fae */ /* 0x000fe2000e1a1018 */
[----:B------:R-:W-:Y:S01]  /*5800*/  ISETP.GE.U32.AND P4, PT, R194, 0x7fffff17, PT ;  /* 0x7fffff17c200780c */ /* 0x000fe20003f86070 */
[----:B------:R-:W-:Y:S01]  /*5810*/  IMAD R194, R4, 0x198, RZ ;  /* 0x0000019804c27824 */ /* 0x000fe200078e02ff */
[----:B------:R-:W-:-:S04]  /*5820*/  LEA.HI.X.SX32 R193, R193, R7, 0x2, P3 ;  /* 0x00000007c1c17211 */ /* 0x000fc800018f16ff */
[-C--:B------:R-:W-:Y:S01]  /*5830*/  IADD3 R194, P3, PT, R194, R6.reuse, RZ ;  /* 0x00000006c2c27210 */ /* 0x080fe20007f7e0ff */
[----:B------:R-:W-:Y:S01]  /*5840*/  LDGSTS.E [R133+0x194], desc[UR24][R192.64], !P2 ;  /* 0x00194000c0857fae */ /* 0x000fe2000d1a1018 */
[-C--:B------:R-:W-:Y:S02]  /*5850*/  IADD3 R196, P2, PT, R196, R6.reuse, RZ ;  /* 0x00000006c4c47210 */ /* 0x080fe40007f5e0ff */
[-C--:B------:R-:W-:Y:S02]  /*5860*/  LEA.HI.X.SX32 R195, R195, R7.reuse, 0x2, P3 ;  /* 0x00000007c3c37211 */ /* 0x080fe400018f16ff */
[----:B------:R-:W-:Y:S01]  /*5870*/  ISETP.GE.U32.AND P3, PT, R198, 0x7fffff16, PT ;  /* 0x7fffff16c600780c */ /* 0x000fe20003f66070 */
[----:B------:R-:W-:Y:S01]  /*5880*/  IMAD R198, R4, 0x1a0, RZ ;  /* 0x000001a004c67824 */ /* 0x000fe200078e02ff */
[----:B------:R-:W-:Y:S01]  /*5890*/  LEA.HI.X.SX32 R197, R197, R7, 0x2, P2 ;  /* 0x00000007c5c57211 */ /* 0x000fe200010f16ff */
[----:B------:R-:W-:Y:S01]  /*58a0*/  LDGSTS.E [R133+0x198], desc[UR24][R194.64], !P5 ;  /* 0x00198000c2857fae */ /* 0x000fe2000e9a1018 */
[----:B------:R-:W-:Y:S01]  /*58b0*/  ISETP.GE.U32.AND P2, PT, R199, 0x7fffff15, PT ;  /* 0x7fffff15c700780c */ /* 0x000fe20003f46070 */
[----:B------:R-:W-:Y:S01]  /*58c0*/  VIADD R199, R0, 0xffffff93 ;  /* 0xffffff9300c77836 */ /* 0x000fe20000000000 */
[----:B------:R-:W-:Y:S01]  /*58d0*/  IADD3 R198, P5, PT, R198, R6, RZ ;  /* 0x00000006c6c67210 */ /* 0x000fe20007fbe0ff */
[----:B------:R-:W-:Y:S03]  /*58e0*/  LDGSTS.E [R133+0x19c], desc[UR24][R196.64], !P6 ;  /* 0x0019c000c4857fae */ /* 0x000fe6000f1a1018 */
[----:B------:R-:W-:-:S02]  /*58f0*/  ISETP.GE.U32.AND P6, PT, R199, 0x7fffff14, PT ;  /* 0x7fffff14c700780c */ /* 0x000fc40003fc6070 */
[----:B------:R-:W-:Y:S01]  /*5900*/  LEA.HI.X.SX32 R199, R134, R7, 0x2, P5 ;  /* 0x0000000786c77211 */ /* 0x000fe200028f16ff */
[----:B------:R-:W-:Y:S01]  /*5910*/  IMAD R134, R4, 0x69, RZ ;  /* 0x0000006904867824 */ /* 0x000fe200078e02ff */
[----:B------:R-:W-:-:S03]  /*5920*/  IADD3 R200, P5, PT, R200, R6, RZ ;  /* 0x00000006c8c87210 */ /* 0x000fc60007fbe0ff */
[----:B------:R-:W-:Y:S01]  /*5930*/  LDGSTS.E [R133+0x1a0], desc[UR24][R198.64], !P0 ;  /* 0x001a0000c6857fae */ /* 0x000fe2000c1a1018 */
[-C--:B------:R-:W-:Y:S01]  /*5940*/  LEA.HI.X.SX32 R201, R134, R7.reuse, 0x2, P5 ;  /* 0x0000000786c97211 */ /* 0x080fe200028f16ff */
[----:B------:R-:W-:Y:S01]  /*5950*/  VIADD R134, R0, 0xffffff91 ;  /* 0xffffff9100867836 */ /* 0x000fe20000000000 */
[-C--:B------:R-:W-:Y:S02]  /*5960*/  IADD3 R202, P0, PT, R202, R6.reuse, RZ ;  /* 0x00000006caca7210 */ /* 0x080fe40007f1e0ff */
[----:B------:R-:W-:Y:S01]  /*5970*/  ISETP.GE.U32.AND P5, PT, R204, 0x7fffff13, PT ;  /* 0x7fffff13cc00780c */ /* 0x000fe20003fa6070 */
[----:B------:R-:W-:Y:S01]  /*5980*/  IMAD R204, R4, 0x1ac, RZ ;  /* 0x000001ac04cc7824 */ /* 0x000fe200078e02ff */
[----:B------:R-:W-:Y:S01]  /*5990*/  LEA.HI.X.SX32 R203, R203, R7, 0x2, P0 ;  /* 0x00000007cbcb7211 */ /* 0x000fe200000f16ff */
[----:B------:R-:W-:Y:S01]  /*59a0*/  LDGSTS.E [R133+0x1a4], desc[UR24][R200.64], !P4 ;  /* 0x001a4000c8857fae */ /* 0x000fe2000e1a1018 */
[----:B------:R-:W-:Y:S01]  /*59b0*/  ISETP.GE.U32.AND P0, PT, R134, 0x7fffff12, PT ;  /* 0x7fffff128600780c */ /* 0x000fe20003f06070 */
[----:B------:R-:W-:Y:S01]  /*59c0*/  IMAD R134, R4, 0x6b, RZ ;  /* 0x0000006b04867824 */ /* 0x000fe200078e02ff */
[----:B------:R-:W-:Y:S01]  /*59d0*/  IADD3 R204, P4, PT, R204, R6, RZ ;  /* 0x00000006cccc7210 */ /* 0x000fe20007f9e0ff */
[----:B------:R-:W-:Y:S01]  /*59e0*/  LDGSTS.E [R133+0x1a8], desc[UR24][R202.64], !P3 ;  /* 0x001a8000ca857fae */ /* 0x000fe2000d9a1018 */
        /* <DEDUP_REMOVED lines=9> */
[----:B------:R-:W-:Y:S01]  /*5a80*/  LDGSTS.E [R133+0x1b0], desc[UR24][R206.64], !P6 ;  /* 0x001b0000ce857fae */ /* 0x000fe2000f1a1018 */
[-C--:B------:R-:W-:Y:S01]  /*5a90*/  LEA.HI.X.SX32 R209, R134, R7.reuse, 0x2, P2 ;  /* 0x0000000786d17211 */ /* 0x080fe200010f16ff */
[----:B------:R-:W-:Y:S01]  /*5aa0*/  VIADD R134, R0, 0xffffff8d ;  /* 0xffffff8d00867836 */ /* 0x000fe20000000000 */
[----:B------:R-:W-:Y:S01]  /*5ab0*/  ISETP.GE.U32.AND P2, PT, R2, 0x7fffff0f, PT ;  /* 0x7fffff0f0200780c */ /* 0x000fe20003f46070 */
[----:B------:R-:W-:Y:S01]  /*5ac0*/  IMAD R2, R4, 0x6e, RZ ;  /* 0x0000006e04027824 */ /* 0x000fe200078e02ff */
[-C--:B------:R-:W-:Y:S01]  /*5ad0*/  IADD3 R210, P6, PT, R210, R6.reuse, RZ ;  /* 0x00000006d2d27210 */ /* 0x080fe20007fde0ff */
[----:B------:R-:W-:Y:S01]  /*5ae0*/  LDGSTS.E [R133+0x1b4], desc[UR24][R208.64], !P5 ;  /* 0x001b4000d0857fae */ /* 0x000fe2000e9a1018 */
[----:B------:R-:W-:Y:S01]  /*5af0*/  ISETP.GE.U32.AND P5, PT, R134, 0x7fffff0e, PT ;  /* 0x7fffff0e8600780c */ /* 0x000fe20003fa6070 */
[----:B------:R-:W-:Y:S01]  /*5b00*/  VIADD R134, R0, 0xffffff8c ;  /* 0xffffff8c00867836 */ /* 0x000fe20000000000 */
        /* <DEDUP_REMOVED lines=29> */
[----:B------:R-:W-:Y:S01]  /*5ce0*/  VIADD R2, R0, 0xffffff87 ;  /* 0xffffff8700027836 */ /* 0x000fe20000000000 */
[----:B------:R-:W-:Y:S01]  /*5cf0*/  IADD3 R222, P5, PT, R222, R6, RZ ;  /* 0x00000006dede7210 */ /* 0x000fe20007fbe0ff */
[----:B------:R-:W-:Y:S03]  /*5d00*/  LDGSTS.E [R133+0x1cc], desc[UR24][R220.64], !P6 ;  /* 0x001cc000dc857fae */ /* 0x000fe6000f1a1018 */
[----:B------:R-:W-:-:S02]  /*5d10*/  LEA.HI.X.SX32 R223, R223, R7, 0x2, P5 ;  /* 0x00000007dfdf7211 */ /* 0x000fc400028f16ff */
[----:B------:R-:W-:Y:S01]  /*5d20*/  ISETP.GE.U32.AND P6, PT, R2, 0x7fffff08, PT ;  /* 0x7fffff080200780c */ /* 0x000fe20003fc6070 */
[----:B------:R-:W-:Y:S01]  /*5d30*/  IMAD R2, R4, 0x75, RZ ;  /* 0x0000007504027824 */ /* 0x000fe200078e02ff */
[-C--:B------:R-:W-:Y:S01]  /*5d40*/  IADD3 R224, P5, PT, R224, R6.reuse, RZ ;  /* 0x00000006e0e07210 */ /* 0x080fe20007fbe0ff */
[----:B------:R-:W-:Y:S01]  /*5d50*/  LDGSTS.E [R133+0x1d0], desc[UR24][R222.64], !P0 ;  /* 0x001d0000de857fae */ /* 0x000fe2000c1a1018 */
[----:B------:R-:W-:Y:S02]  /*5d60*/  ISETP.GE.U32.AND P0, PT, R225, 0x7fffff07, PT ;  /* 0x7fffff07e100780c */ /* 0x000fe40003f06070 */
[----:B------:R-:W-:Y:S01]  /*5d70*/  LEA.HI.X.SX32 R225, R2, R7, 0x2, P5 ;  /* 0x0000000702e17211 */ /* 0x000fe200028f16ff */
[----:B------:R-:W-:Y:S01]  /*5d80*/  IMAD R2, R4, 0x76, RZ ;  /* 0x0000007604027824 */ /* 0x000fe200078e02ff */
[----:B------:R-:W-:Y:S01]  /*5d90*/  ISETP.GE.U32.AND P5, PT, R134, 0x7fffff06, PT ;  /* 0x7fffff068600780c */ /* 0x000fe20003fa6070 */
[----:B------:R-:W-:Y:S02]  /*5da0*/  IMAD R134, R4, 0x77, RZ ;  /* 0x0000007704867824 */ /* 0x000fe400078e02ff */
[----:B------:R-:W-:Y:S01]  /*5db0*/  LDGSTS.E [R133+0x1d4], desc[UR24][R224.64], !P4 ;  /* 0x001d4000e0857fae */ /* 0x000fe2000e1a1018 */
[----:B------:R-:W-:-:S04]  /*5dc0*/  IADD3 R226, P4, PT, R226, R6, RZ ;  /* 0x00000006e2e27210 */ /* 0x000fc80007f9e0ff */
[----:B------:R-:W-:Y:S01]  /*5dd0*/  LEA.HI.X.SX32 R227, R2, R7, 0x2, P4 ;  /* 0x0000000702e37211 */ /* 0x000fe200020f16ff */
[----:B------:R-:W-:Y:S01]  /*5de0*/  IMAD R2, R4, 0x1f4, RZ ;  /* 0x000001f404027824 */ /* 0x000fe200078e02ff */
[----:B------:R-:W-:-:S03]  /*5df0*/  IADD3 R228, P4, PT, R228, R6, RZ ;  /* 0x00000006e4e47210 */ /* 0x000fc60007f9e0ff */
[----:B------:R-:W-:Y:S01]  /*5e00*/  LDGSTS.E [R133+0x1d8], desc[UR24][R226.64], !P3 ;  /* 0x001d8000e2857fae */ /* 0x000fe2000d9a1018 */
[-C--:B------:R-:W-:Y:S01]  /*5e10*/  LEA.HI.X.SX32 R229, R134, R7.reuse, 0x2, P4 ;  /* 0x0000000786e57211 */ /* 0x080fe200020f16ff */
[----:B------:R-:W-:Y:S01]  /*5e20*/  IMAD R134, R4, 0x7e, RZ ;  /* 0x0000007e04867824 */ /* 0x000fe200078e02ff */
[-C--:B------:R-:W-:Y:S02]  /*5e30*/  IADD3 R230, P4, PT, R230, R6.reuse, RZ ;  /* 0x00000006e6e67210 */ /* 0x080fe40007f9e0ff */
[-C--:B------:R-:W-:Y:S01]  /*5e40*/  IADD3 R232, P3, PT, R232, R6.reuse, RZ ;  /* 0x00000006e8e87210 */ /* 0x080fe20007f7e0ff */
[----:B------:R-:W-:Y:S01]  /*5e50*/  LDGSTS.E [R133+0x1dc], desc[UR24][R228.64], !P2 ;  /* 0x001dc000e4857fae */ /* 0x000fe2000d1a1018 */
[-C--:B------:R-:W-:Y:S02]  /*5e60*/  LEA.HI.X.SX32 R231, R231, R7.reuse, 0x2, P4 ;  /* 0x00000007e7e77211 */ /* 0x080fe400020f16ff */
[-C--:B------:R-:W-:Y:S02]  /*5e70*/  IADD3 R236, P4, PT, R236, R6.reuse, RZ ;  /* 0x00000006ecec7210 */ /* 0x080fe40007f9e0ff */
[----:B------:R-:W-:Y:S01]  /*5e80*/  LEA.HI.X.SX32 R233, R233, R7, 0x2, P3 ;  /* 0x00000007e9e97211 */ /* 0x000fe200018f16ff */
[----:B------:R-:W-:Y:S01]  /*5e90*/  LDGSTS.E [R133+0x1e0], desc[UR24][R230.64], !P6 ;  /* 0x001e0000e6857fae */ /* 0x000fe2000f1a1018 */
[----:B------:R-:W-:-:S02]  /*5ea0*/  IADD3 R238, P3, PT, R238, R6, RZ ;  /* 0x00000006eeee7210 */ /* 0x000fc40007f7e0ff */
[-C--:B------:R-:W-:Y:S01]  /*5eb0*/  LEA.HI.X.SX32 R237, R237, R7.reuse, 0x2, P4 ;  /* 0x00000007eded7211 */ /* 0x080fe200020f16ff */
[----:B------:R-:W-:Y:S01]  /*5ec0*/  LDGSTS.E [R133+0x1e4], desc[UR24][R232.64], !P0 ;  /* 0x001e4000e8857fae */ /* 0x000fe2000c1a1018 */
[-C--:B--2---:R-:W-:Y:S02]  /*5ed0*/  IADD3 R62, P4, PT, R239, R6.reuse, RZ ;  /* 0x00000006ef3e7210 */ /* 0x084fe40007f9e0ff */
[-C--:B------:R-:W-:Y:S01]  /*5ee0*/  LEA.HI.X.SX32 R239, R15, R7.reuse, 0x2, P3 ;  /* 0x000000070fef7211 */ /* 0x080fe200018f16ff */
[----:B------:R-:W-:Y:S01]  /*5ef0*/  IMAD R15, R4, 0x7d, RZ ;  /* 0x0000007d040f7824 */ /* 0x000fe200078e02ff */
[-C--:B------:R-:W-:Y:S01]  /*5f00*/  IADD3 R60, P3, PT, R12, R6.reuse, RZ ;  /* 0x000000060c3c7210 */ /* 0x080fe20007f7e0ff */
[----:B------:R-:W-:Y:S01]  /*5f10*/  VIADD R12, R0, 0xffffff83 ;  /* 0xffffff83000c7836 */ /* 0x000fe20000000000 */
[----:B------:R-:W-:Y:S02]  /*5f20*/  LEA.HI.X.SX32 R63, R134, R7, 0x2, P4 ;  /* 0x00000007863f7211 */ /* 0x000fe400020f16ff */
[----:B------:R-:W-:-:S02]  /*5f30*/  IADD3 R234, P2, PT, R234, R6, RZ ;  /* 0x00000006eaea7210 */ /* 0x000fc40007f5e0ff */
[----:B------:R-:W-:Y:S02]  /*5f40*/  ISETP.GE.U32.AND P4, PT, R12, 0x7fffff04, PT ;  /* 0x7fffff040c00780c */ /* 0x000fe40003f86070 */
[----:B------:R-:W1:Y:S01]  /*5f50*/  S2R R12, SR_TID.X ;  /* 0x00000000000c7919 */ /* 0x000e620000002100 */
[-C--:B------:R-:W-:Y:S02]  /*5f60*/  LEA.HI.X.SX32 R235, R235, R7.reuse, 0x2, P2 ;  /* 0x00000007ebeb7211 */ /* 0x080fe400010f16ff */
[----:B------:R-:W-:Y:S01]  /*5f70*/  IADD3 R248, P2, PT, R2, R6, RZ ;  /* 0x0000000602f87210 */ /* 0x000fe20007f5e0ff */
[----:B------:R-:W-:Y:S01]  /*5f80*/  IMAD R2, R4, 0x7f, RZ ;  /* 0x0000007f04027824 */ /* 0x000fe200078e02ff */
[----:B------:R-:W-:Y:S01]  /*5f90*/  ISETP.GT.AND P0, PT, R16, 0x7f, PT ;  /* 0x0000007f1000780c */ /* 0x000fe20003f04270 */
[----:B------:R-:W-:Y:S01]  /*5fa0*/  LDGSTS.E [R133+0x1e8], desc[UR24][R234.64], !P5 ;  /* 0x001e8000ea857fae */ /* 0x000fe2000e9a1018 */
[-C--:B------:R-:W-:Y:S01]  /*5fb0*/  LEA.HI.X.SX32 R249, R15, R7.reuse, 0x2, P2 ;  /* 0x000000070ff97211 */ /* 0x080fe200010f16ff */
[----:B------:R-:W-:Y:S01]  /*5fc0*/  VIADD R15, R0, 0xffffff80 ;  /* 0xffffff80000f7836 */ /* 0x000fe20000000000 */
[----:B------:R-:W-:Y:S01]  /*5fd0*/  LEA.HI.X.SX32 R61, R2, R7, 0x2, P3 ;  /* 0x00000007023d7211 */ /* 0x000fe200018f16ff */
[----:B------:R-:W-:Y:S01]  /*5fe0*/  VIADD R2, R0, 0xffffff82 ;  /* 0xffffff8200027836 */ /* 0x000fe20000000000 */
[----:B------:R-:W-:Y:S01]  /*5ff0*/  ISETP.GE.U32.AND P2, PT, R14, 0x7fffff05, PT ;  /* 0x7fffff050e00780c */ /* 0x000fe20003f46070 */
[----:B------:R2:W-:Y:S01]  /*6000*/  STL.64 [R1+0x118], R248 ;  /* 0x000118f801007387 */ /* 0x0005e20000100a00 */
[----:B------:R-:W-:-:S02]  /*6010*/  SEL R134, RZ, 0x4, !P0 ;  /* 0x00000004ff867807 */ /* 0x000fc40004000000 */
[----:B------:R-:W-:Y:S01]  /*6020*/  ISETP.GE.U32.AND P5, PT, R2, 0x7fffff03, PT ;  /* 0x7fffff030200780c */ /* 0x000fe20003fa6070 */
[----:B------:R3:W-:Y:S04]  /*6030*/  STL.64 [R1+0x120], R62 ;  /* 0x0001203e01007387 */ /* 0x0007e80000100a00 */
[----:B------:R4:W-:Y:S04]  /*6040*/  STL.64 [R1+0x128], R60 ;  /* 0x0001283c01007387 */ /* 0x0009e80000100a00 */
[----:B------:R-:W-:Y:S01]  /*6050*/  LDGSTS.E [R133+0x1ec], desc[UR24][R236.64], !P2 ;  /* 0x001ec000ec857fae */ /* 0x000fe2000d1a1018 */
[----:B------:R-:W-:-:S03]  /*6060*/  ISETP.GE.U32.AND P2, PT, R15, 0x7fffff01, PT ;  /* 0x7fffff010f00780c */ /* 0x000fc60003f46070 */
[----:B------:R-:W-:Y:S01]  /*6070*/  LDGSTS.E [R133+0x1f0], desc[UR24][R238.64], !P4 ;  /* 0x001f0000ee857fae */ /* 0x000fe2000e1a1018 */
[----:B-1----:R-:W-:-:S03]  /*6080*/  LOP3.LUT R12, R12, 0x7f, RZ, 0xc0, !PT ;  /* 0x0000007f0c0c7812 */ /* 0x002fc600078ec0ff */
[----:B------:R2:W-:Y:S01]  /*6090*/  LDGSTS.E [R133+0x1f4], desc[UR24][R248.64], !P5 ;  /* 0x001f4000f8857fae */ /* 0x0005e2000e9a1018 */
[C---:B------:R-:W-:Y:S01]  /*60a0*/  ISETP.GE.AND P3, PT, R12.reuse, R15, PT ;  /* 0x0000000f0c00720c */ /* 0x040fe20003f66270 */
[C---:B------:R-:W-:Y:S01]  /*60b0*/  IMAD R14, R12.reuse, R5, RZ ;  /* 0x000000050c0e7224 */ /* 0x040fe200078e02ff */
[----:B------:R-:W-:Y:S01]  /*60c0*/  ISETP.GE.AND P6, PT, R12, R0, PT ;  /* 0x000000000c00720c */ /* 0x000fe20003fc6270 */
[----:B------:R-:W-:Y:S01]  /*60d0*/  IMAD.MOV.U32 R12, RZ, RZ, R3 ;  /* 0x000000ffff0c7224 */ /* 0x000fe200078e0003 */
[----:B------:R-:W-:Y:S01]  /*60e0*/  SEL R3, RZ, 0x4, P3 ;  /* 0x00000004ff037807 */ /* 0x000fe20001800000 */
[----:B------:R-:W-:Y:S01]  /*60f0*/  IMAD.MOV.U32 R15, RZ, RZ, R11 ;  /* 0x000000ffff0f7224 */ /* 0x000fe200078e000b */
[----:B------:R-:W-:Y:S01]  /*6100*/  SEL R134, R134, RZ, !P6 ;  /* 0x000000ff86867207 */ /* 0x000fe20007000000 */
[----:B------:R-:W-:Y:S01]  /*6110*/  IMAD.MOV.U32 R11, RZ, RZ, R8 ;  /* 0x000000ffff0b7224 */ /* 0x000fe200078e0008 */
[----:B------:R-:W-:Y:S01]  /*6120*/  LEA R2, P3, R14, UR18, 0x2 ;  /* 0x000000120e027c11 */ /* 0x000fe2000f8610ff */
[----:B------:R-:W-:Y:S01]  /*6130*/  IMAD R12, R12, UR6, RZ ;  /* 0x000000060c0c7c24 */ /* 0x000fe2000f8e02ff */
[----:B------:R-:W-:Y:S01]  /*6140*/  ISETP.NE.U32.AND P6, PT, R134, RZ, PT ;  /* 0x000000ff8600720c */ /* 0x000fe20003fc5070 */
[----:B------:R-:W-:Y:S01]  /*6150*/  VIADD R8, R0, 0xffffff81 ;  /* 0xffffff8100087836 */ /* 0x000fe20000000000 */
[----:B------:R-:W-:-:S02]  /*6160*/  LEA.HI.X.SX32 R134, R14, UR19, 0x2, P3 ;  /* 0x000000130e867c11 */ /* 0x000fc400098f16ff */
[CC--:B------:R-:W-:Y:S02]  /*6170*/  LEA R58, P3, R135.reuse, R2.reuse, 0x2 ;  /* 0x00000002873a7211 */ /* 0x0c0fe400078610ff */
[----:B------:R-:W-:Y:S02]  /*6180*/  LEA R48, P4, R136, R2, 0x2 ;  /* 0x0000000288307211 */ /* 0x000fe400078810ff */
[----:B------:R-:W-:Y:S01]  /*6190*/  LEA.HI.X.SX32 R59, R135, R134, 0x2, P3 ;  /* 0x00000086873b7211 */ /* 0x000fe200018f16ff */
[----:B------:R-:W-:Y:S01]  /*61a0*/  IMAD R135, R10, UR6, RZ ;  /* 0x000000060a877c24 */ /* 0x000fe2000f8e02ff */
[----:B------:R-:W-:Y:S02]  /*61b0*/  LEA R32, P3, R137, R2, 0x2 ;  /* 0x0000000289207211 */ /* 0x000fe400078610ff */
[----:B------:R-:W-:Y:S01]  /*61c0*/  LEA.HI.X.SX32 R49, R136, R134, 0x2, P4 ;  /* 0x0000008688317211 */ /* 0x000fe200020f16ff */
[----:B------:R1:W-:Y:S01]  /*61d0*/  STL.64 [R1+0x68], R58 ;  /* 0x0000683a01007387 */ /* 0x0003e20000100a00 */
[C---:B------:R-:W-:Y:S01]  /*61e0*/  LEA R22, P4, R240.reuse, R2, 0x2 ;  /* 0x00000002f0167211 */ /* 0x040fe200078810ff */
[----:B------:R-:W-:Y:S01]  /*61f0*/  IMAD R136, R15, UR6, RZ ;  /* 0x000000060f887c24 */ /* 0x000fe2000f8e02ff */
[----:B------:R-:W-:Y:S01]  /*6200*/  LEA.HI.X.SX32 R33, R137, R134, 0x2, P3 ;  /* 0x0000008689217211 */ /* 0x000fe200018f16ff */
[----:B------:R-:W-:Y:S01]  /*6210*/  STL.64 [R1+0x60], R48 ;  /* 0x0000603001007387 */ /* 0x000fe20000100a00 */
[----:B------:R-:W-:Y:S01]  /*6220*/  LEA R56, P3, R241, R2, 0x2 ;  /* 0x00000002f1387211 */ /* 0x000fe200078610ff */
        /* <DEDUP_REMOVED lines=8> */
[----:B------:R-:W-:Y:S01]  /*62b0*/  IMAD.MOV.U32 R246, RZ, RZ, R247 ;  /* 0x000000fffff67224 */ /* 0x000fe200078e00f7 */
[----:B------:R-:W-:Y:S01]  /*62c0*/  LEA.HI.X.SX32 R47, R242, R134, 0x2, P4 ;  /* 0x00000086f22f7211 */ /* 0x000fe200020f16ff */
[----:B------:R5:W-:Y:S01]  /*62d0*/  STL.64 [R1+0x58], R56 ;  /* 0x0000583801007387 */ /* 0x000be20000100a00 */
[----:B------:R-:W-:Y:S01]  /*62e0*/  LEA R10, P4, R244, R2, 0x2 ;  /* 0x00000002f40a7211 */ /* 0x000fe200078810ff */
[----:B------:R-:W-:Y:S01]  /*62f0*/  IMAD R241, R13, UR6, RZ ;  /* 0x000000060df17c24 */ /* 0x000fe2000f8e02ff */
[----:B------:R-:W-:Y:S01]  /*6300*/  LEA.HI.X.SX32 R31, R243, R134, 0x2, P3 ;  /* 0x00000086f31f7211 */ /* 0x000fe200018f16ff */
[----:B------:R-:W-:Y:S01]  /*6310*/  STL.64 [R1+0x70], R46 ;  /* 0x0000702e01007387 */ /* 0x000fe20000100a00 */
[----:B------:R-:W-:-:S02]  /*6320*/  LEA R54, P3, R245, R2, 0x2 ;  /* 0x00000002f5367211 */ /* 0x000fc400078610ff */
[----:B------:R-:W-:Y:S01]  /*6330*/  LEA.HI.X.SX32 R11, R244, R134, 0x2, P4 ;  /* 0x00000086f40b7211 */ /* 0x000fe200020f16ff */
[----:B------:R-:W-:Y:S01]  /*6340*/  STL.64 [R1+0xb0], R30 ;  /* 0x0000b01e01007387 */ /* 0x000fe20000100a00 */
[----:B------:R-:W-:Y:S02]  /*6350*/  LEA R44, P4, R252, R2, 0x2 ;  /* 0x00000002fc2c7211 */ /* 0x000fe400078810ff */
[----:B------:R-:W-:Y:S01]  /*6360*/  LEA.HI.X.SX32 R55, R245, R134, 0x2, P3 ;  /* 0x00000086f5377211 */ /* 0x000fe200018f16ff */
[----:B------:R-:W-:Y:S01]  /*6370*/  STL.64 [R1+0xf0], R10 ;  /* 0x0000f00a01007387 */ /* 0x000fe20000100a00 */
[----:B------:R-:W-:Y:S02]  /*6380*/  LEA R16, P3, R12, R2, 0x2 ;  /* 0x000000020c107211 */ /* 0x000fe400078610ff */
[-C--:B------:R-:W-:Y:S01]  /*6390*/  LEA.HI.X.SX32 R45, R252, R134.reuse, 0x2, P4 ;  /* 0x00000086fc2d7211 */ /* 0x080fe200020f16ff */
[----:B------:R1:W-:Y:S01]  /*63a0*/  STL.64 [R1+0x50], R54 ;  /* 0x0000503601007387 */ /* 0x0003e20000100a00 */
[----:B------:R-:W-:-:S02]  /*63b0*/  LEA.HI.X.SX32 R17, R12, R134, 0x2, P3 ;  /* 0x000000860c117211 */ /* 0x000fc400018f16ff */
[-C--:B------:R-:W-:Y:S01]  /*63c0*/  LEA R20, P4, R135, R2.reuse, 0x2 ;  /* 0x0000000287147211 */ /* 0x080fe200078810ff */
[----:B------:R-:W2:Y:S01]  /*63d0*/  LDL.LU R247, [R1+0x94] ;  /* 0x0000940001f77983 */ /* 0x000ea20000300800 */
[----:B------:R-:W-:Y:S02]  /*63e0*/  LEA R52, P3, R137, R2, 0x2 ;  /* 0x0000000289347211 */ /* 0x000fe400078610ff */
[-C--:B------:R-:W-:Y:S01]  /*63f0*/  LEA.HI.X.SX32 R21, R135, R134.reuse, 0x2, P4 ;  /* 0x0000008687157211 */ /* 0x080fe200020f16ff */
[----:B------:R-:W-:Y:S01]  /*6400*/  STL.64 [R1+0x78], R44 ;  /* 0x0000782c01007387 */ /* 0x000fe20000100a00 */
[----:B------:R-:W-:Y:S01]  /*6410*/  LEA.HI.X.SX32 R53, R137, R134, 0x2, P3 ;  /* 0x0000008689357211 */ /* 0x000fe200018f16ff */
[----:B------:R-:W-:Y:S01]  /*6420*/  IMAD R135, R250, UR6, RZ ;  /* 0x00000006fa877c24 */ /* 0x000fe2000f8e02ff */
[C---:B------:R-:W-:Y:S01]  /*6430*/  LEA R42, P4, R136.reuse, R2, 0x2 ;  /* 0x00000002882a7211 */ /* 0x040fe200078810ff */
[----:B------:R-:W-:Y:S04]  /*6440*/  STL.64 [R1+0xb8], R16 ;  /* 0x0000b81001007387 */ /* 0x000fe80000100a00 */
[----:B------:R-:W3:Y:S04]  /*6450*/  LDL.LU R24, [R1+0x98] ;  /* 0x0000980001187983 */ /* 0x000ee80000300800 */
[----:B------:R-:W4:Y:S01]  /*6460*/  LDL.LU R25, [R1+0x9c] ;  /* 0x00009c0001197983 */ /* 0x000f220000300800 */
[----:B------:R-:W-:Y:S01]  /*6470*/  LEA.HI.X.SX32 R43, R136, R134, 0x2, P4 ;  /* 0x00000086882b7211 */ /* 0x000fe200020f16ff */
[----:B------:R-:W-:Y:S01]  /*6480*/  IMAD R136, R251, UR6, RZ ;  /* 0x00000006fb887c24 */ /* 0x000fe2000f8e02ff */
[-C--:B------:R-:W-:Y:S01]  /*6490*/  LEA R28, P3, R241, R2.reuse, 0x2 ;  /* 0x00000002f11c7211 */ /* 0x080fe200078610ff */
[----:B------:R-:W-:Y:S01]  /*64a0*/  STL.64 [R1+0xf8], R20 ;  /* 0x0000f81401007387 */ /* 0x000fe20000100a00 */
[----:B------:R-:W-:-:S03]  /*64b0*/  LEA R18, P4, R240, R2, 0x2 ;  /* 0x00000002f0127211 */ /* 0x000fc600078810ff */
[----:B------:R1:W-:Y:S04]  /*64c0*/  STL.64 [R1+0x48], R52 ;  /* 0x0000483401007387 */ /* 0x0003e80000100a00 */
[----:B------:R-:W5:Y:S01]  /*64d0*/  LDL.LU R250, [R1+0xa0] ;  /* 0x0000a00001fa7983 */ /* 0x000f620000300800 */
[-C--:B------:R-:W-:Y:S02]  /*64e0*/  LEA.HI.X.SX32 R29, R241, R134.reuse, 0x2, P3 ;  /* 0x00000086f11d7211 */ /* 0x080fe400018f16ff */
[----:B------:R-:W-:Y:S01]  /*64f0*/  LEA.HI.X.SX32 R19, R240, R134, 0x2, P4 ;  /* 0x00000086f0137211 */ /* 0x000fe200020f16ff */
[----:B------:R-:W-:Y:S01]  /*6500*/  STL.64 [R1+0x80], R42 ;  /* 0x0000802a01007387 */ /* 0x000fe20000100a00 */
[----:B------:R-:W-:Y:S01]  /*6510*/  LEA R50, P3, R135, R2, 0x2 ;  /* 0x0000000287327211 */ /* 0x000fe200078610ff */
[----:B------:R-:W-:Y:S01]  /*6520*/  IMAD R137, R9, UR6, RZ ;  /* 0x0000000609897c24 */ /* 0x000fe2000f8e02ff */
[----:B------:R-:W-:Y:S01]  /*6530*/  ISETP.GE.U32.AND P4, PT, R8, 0x7fffff02, PT ;  /* 0x7fffff020800780c */ /* 0x000fe20003f86070 */
[----:B------:R-:W5:Y:S04]  /*6540*/  LDL.LU R251, [R1+0xa4] ;  /* 0x0000a40001fb7983 */ /* 0x000f680000300800 */
[----:B------:R-:W-:Y:S04]  /*6550*/  STL.64 [R1+0xc0], R28 ;  /* 0x0000c01c01007387 */ /* 0x000fe80000100a00 */
[----:B------:R-:W5:Y:S01]  /*6560*/  LDL.LU R12, [R1+0xd8] ;  /* 0x0000d800010c7983 */ /* 0x000f620000300800 */
[----:B------:R-:W-:Y:S01]  /*6570*/  LEA.HI.X.SX32 R51, R135, R134, 0x2, P3 ;  /* 0x0000008687337211 */ /* 0x000fe200018f16ff */
[----:B------:R-:W-:Y:S01]  /*6580*/  IMAD R135, R246, UR6, RZ ;  /* 0x00000006f6877c24 */ /* 0x000fe2000f8e02ff */
[C---:B------:R-:W-:Y:S01]  /*6590*/  LEA R40, P3, R136.reuse, R2, 0x2 ;  /* 0x0000000288287211 */ /* 0x040fe200078610ff */
[----:B------:R-:W-:Y:S04]  /*65a0*/  STL.64 [R1+0x100], R18 ;  /* 0x0001001201007387 */ /* 0x000fe80000100a00 */
[----:B------:R-:W5:Y:S01]  /*65b0*/  LDL.LU R13, [R1+0xdc] ;  /* 0x0000dc00010d7983 */ /* 0x000f620000300800 */
[----:B------:R-:W-:-:S02]  /*65c0*/  LEA.HI.X.SX32 R41, R136, R134, 0x2, P3 ;  /* 0x0000008688297211 */ /* 0x000fc400018f16ff */
[C---:B------:R-:W-:Y:S01]  /*65d0*/  LEA R14, P3, R137.reuse, R2, 0x2 ;  /* 0x00000002890e7211 */ /* 0x040fe200078610ff */
[----:B------:R1:W-:Y:S04]  /*65e0*/  STL.64 [R1+0x40], R50 ;  /* 0x0000403201007387 */ /* 0x0003e80000100a00 */
[----:B------:R-:W5:Y:S01]  /*65f0*/  LDL.LU R246, [R1+0xe0] ;  /* 0x0000e00001f67983 */ /* 0x000f620000300800 */
[----:B------:R-:W-:Y:S02]  /*6600*/  LEA.HI.X.SX32 R15, R137, R134, 0x2, P3 ;  /* 0x00000086890f7211 */ /* 0x000fe400018f16ff */
[C---:B------:R-:W-:Y:S01]  /*6610*/  LEA R8, P3, R135.reuse, R2, 0x2 ;  /* 0x0000000287087211 */ /* 0x040fe200078610ff */
[----:B------:R-:W-:Y:S03]  /*6620*/  LDGSTS.E [R133+0x1f8], desc[UR24][R62.64], !P4 ;  /* 0x001f80003e857fae */ /* 0x000fe6000e1a1018 */
[----:B------:R-:W-:Y:S01]  /*6630*/  LEA.HI.X.SX32 R9, R135, R134, 0x2, P3 ;  /* 0x0000008687097211 */ /* 0x000fe200018f16ff */
[----:B------:R-:W-:Y:S04]  /*6640*/  LDGSTS.E [R133+0x1fc], desc[UR24][R60.64], !P2 ;  /* 0x001fc0003c857fae */ /* 0x000fe8000d1a1018 */
[----:B------:R-:W0:Y:S01]  /*6650*/  LDGDEPBAR ;  /* 0x00000000000079af */ /* 0x000e220000000000 */
[----:B--2---:R-:W-:-:S03]  /*6660*/  IMAD R136, R247, UR6, RZ ;  /* 0x00000006f7887c24 */ /* 0x004fc6000f8e02ff */
[----:B------:R-:W2:Y:S04]  /*6670*/  LDL.LU R247, [R1+0xe4] ;  /* 0x0000e40001f77983 */ /* 0x000ea80000300800 */
[----:B------:R-:W-:Y:S01]  /*6680*/  STL.64 [R1+0x88], R40 ;  /* 0x0000882801007387 */ /* 0x000fe20000100a00 */
[----:B---3--:R-:W-:-:S03]  /*6690*/  IMAD R137, R24, UR6, RZ ;  /* 0x0000000618897c24 */ /* 0x008fc6000f8e02ff */
[----:B------:R-:W3:Y:S01]  /*66a0*/  LDL.LU R24, [R1+0x130] ;  /* 0x0001300001187983 */ /* 0x000ee20000300800 */
[----:B----4-:R-:W-:-:S03]  /*66b0*/  IMAD R135, R25, UR6, RZ ;  /* 0x0000000619877c24 */ /* 0x010fc6000f8e02ff */
[----:B------:R-:W-:Y:S04]  /*66c0*/  STL.64 [R1+0xc8], R14 ;  /* 0x0000c80e01007387 */ /* 0x000fe80000100a00 */
[----:B------:R-:W4:Y:S04]  /*66d0*/  LDL.LU R25, [R1+0x134] ;  /* 0x0001340001197983 */ /* 0x000f280000300800 */
[----:B------:R-:W-:Y:S04]  /*66e0*/  STL.64 [R1+0x108], R8 ;  /* 0x0001080801007387 */ /* 0x000fe80000100a00 */
[----:B------:R-:W4:Y:S01]  /*66f0*/  LDL.LU R252, [R1+0x140] ;  /* 0x0001400001fc7983 */ /* 0x000f220000300800 */
[----:B------:R-:W-:-:S04]  /*6700*/  LEA R240, P3, R136, R2, 0x2 ;  /* 0x0000000288f07211 */ /* 0x000fc800078610ff */
[----:B------:R-:W-:Y:S02]  /*6710*/  LEA.HI.X.SX32 R241, R136, R134, 0x2, P3 ;  /* 0x0000008688f17211 */ /* 0x000fe400018f16ff */
[----:B------:R-:W-:Y:S01]  /*6720*/  LEA R38, P3, R137, R2, 0x2 ;  /* 0x0000000289267211 */ /* 0x000fe200078610ff */
[----:B-----5:R-:W-:-:S03]  /*6730*/  IMAD R136, R250, UR6, RZ ;  /* 0x00000006fa887c24 */ /* 0x020fc6000f8e02ff */
[----:B------:R-:W-:Y:S02]  /*6740*/  LEA.HI.X.SX32 R39, R137, R134, 0x2, P3 ;  /* 0x0000008689277211 */ /* 0x000fe400018f16ff */
[----:B------:R-:W-:Y:S01]  /*6750*/  LEA R26, P3, R135, R2, 0x2 ;  /* 0x00000002871a7211 */ /* 0x000fe200078610ff */
[----:B------:R-:W-:-:S03]  /*6760*/  IMAD R137, R251, UR6, RZ ;  /* 0x00000006fb897c24 */ /* 0x000fc6000f8e02ff */
        /* <DEDUP_REMOVED lines=10> */
[----:B------:R-:W-:-:S04]  /*6810*/  LEA R12, P3, R136, R2, 0x2 ;  /* 0x00000002880c7211 */ /* 0x000fc800078610ff */
[----:B------:R-:W-:Y:S02]  /*6820*/  LEA.HI.X.SX32 R13, R136, R134, 0x2, P3 ;  /* 0x00000086880d7211 */ /* 0x000fe400018f16ff */
[----:B------:R-:W-:Y:S01]  /*6830*/  LEA R246, P3, R137, R2, 0x2 ;  /* 0x0000000289f67211 */ /* 0x000fe200078610ff */
[----:B------:R-:W-:Y:S04]  /*6840*/  STL.64 [R1+0x90], R38 ;  /* 0x0000902601007387 */ /* 0x000fe80000100a00 */
[----:B------:R-:W-:Y:S04]  /*6850*/  STL.64 [R1+0xd0], R26 ;  /* 0x0000d01a01007387 */ /* 0x000fe80000100a00 */
[----:B------:R-:W-:Y:S04]  /*6860*/  STL.64 [R1+0x110], R250 ;  /* 0x000110fa01007387 */ /* 0x000fe80000100a00 */
[----:B------:R-:W-:Y:S04]  /*6870*/  STL.64 [R1+0x98], R36 ;  /* 0x0000982401007387 */ /* 0x000fe80000100a00 */
[----:B------:R-:W-:Y:S01]  /*6880*/  STL.64 [R1+0xd8], R12 ;  /* 0x0000d80c01007387 */ /* 0x000fe20000100a00 */
[----:B--2---:R-:W-:Y:S01]  /*6890*/  IMAD R135, R247, UR6, RZ ;  /* 0x00000006f7877c24 */ /* 0x004fe2000f8e02ff */
[----:B------:R-:W-:-:S04]  /*68a0*/  LEA.HI.X.SX32 R247, R137, R134, 0x2, P3 ;  /* 0x0000008689f77211 */ /* 0x000fc800018f16ff */
[----:B------:R-:W-:Y:S01]  /*68b0*/  LEA R244, P3, R135, R2, 0x2 ;  /* 0x0000000287f47211 */ /* 0x000fe200078610ff */
[----:B---3--:R-:W-:-:S03]  /*68c0*/  IMAD R136, R24, UR6, RZ ;  /* 0x0000000618887c24 */ /* 0x008fc6000f8e02ff */
[----:B------:R-:W-:Y:S02]  /*68d0*/  LEA.HI.X.SX32 R245, R135, R134, 0x2, P3 ;  /* 0x0000008687f57211 */ /* 0x000fe400018f16ff */
[----:B------:R-:W-:Y:S01]  /*68e0*/  LEA R34, P3, R136, R2, 0x2 ;  /* 0x0000000288227211 */ /* 0x000fe200078610ff */
[----:B----4-:R-:W-:-:S03]  /*68f0*/  IMAD R137, R25, UR6, RZ ;  /* 0x0000000619897c24 */ /* 0x010fc6000f8e02ff */
[----:B------:R-:W-:Y:S01]  /*6900*/  LEA.HI.X.SX32 R35, R136, R134, 0x2, P3 ;  /* 0x0000008688237211 */ /* 0x000fe200018f16ff */
[----:B------:R-:W-:Y:S01]  /*6910*/  VIADD R135, R0, 0x7f ;  /* 0x0000007f00877836 */ /* 0x000fe20000000000 */
[----:B------:R-:W-:-:S04]  /*6920*/  LEA R24, P3, R137, R2, 0x2 ;  /* 0x0000000289187211 */ /* 0x000fc800078610ff */
[----:B------:R-:W-:Y:S02]  /*6930*/  LEA.HI.X.SX32 R25, R137, R134, 0x2, P3 ;  /* 0x0000008689197211 */ /* 0x000fe400018f16ff */
[----:B------:R-:W-:Y:S01]  /*6940*/  ISETP.GT.AND P3, PT, R135, 0xff, PT ;  /* 0x000000ff8700780c */ /* 0x000fe20003f64270 */
[----:B------:R-:W-:Y:S01]  /*6950*/  IMAD R135, R252, UR6, RZ ;  /* 0x00000006fc877c24 */ /* 0x000fe2000f8e02ff */
[----:B------:R-:W-:Y:S04]  /*6960*/  STL.64 [R1+0x138], R246 ;  /* 0x000138f601007387 */ /* 0x000fe80000100a00 */
[C---:B------:R-:W-:Y:S01]  /*6970*/  LEA R248, P5, R135.reuse, R2, 0x2 ;  /* 0x0000000287f87211 */ /* 0x040fe200078a10ff */
[----:B------:R-:W-:Y:S03]  /*6980*/  STL.64 [R1+0xa0], R34 ;  /* 0x0000a02201007387 */ /* 0x000fe60000100a00 */
[----:B------:R-:W-:Y:S01]  /*6990*/  LEA.HI.X.SX32 R249, R135, R134, 0x2, P5 ;  /* 0x0000008687f97211 */ /* 0x000fe200028f16ff */
[----:B------:R-:W-:Y:S04]  /*69a0*/  STL.64 [R1+0xe0], R24 ;  /* 0x0000e01801007387 */ /* 0x000fe80000100a00 */
[----:B------:R-:W2:Y:S01]  /*69b0*/  LDL R134, [R1+0x330] ;  /* 0x0003300001867983 */ /* 0x000ea20000100800 */
[----:B------:R-:W-:-:S03]  /*69c0*/  IADD3 R2, PT, PT, R0, -0x81, RZ ;  /* 0xffffff7f00027810 */ /* 0x000fc60007ffe0ff */
[----:B------:R-:W3:Y:S01]  /*69d0*/  LDL.LU.64 R62, [R1+0x568] ;  /* 0x00056800013e7983 */ /* 0x000ee20000300a00 */
[----:B------:R-:W-:Y:S01]  /*69e0*/  ISETP.GE.U32.AND P4, PT, R2, 0x7fffff00, PT ;  /* 0x7fffff000200780c */ /* 0x000fe20003f86070 */
[----:B------:R-:W-:-:S05]  /*69f0*/  VIADD R2, R0, 0xffffff7e ;  /* 0xffffff7e00027836 */ /* 0x000fca0000000000 */
[----:B------:R-:W-:Y:S01]  /*6a00*/  ISETP.GE.U32.AND P2, PT, R2, 0x7ffffeff, PT ;  /* 0x7ffffeff0200780c */ /* 0x000fe20003f46070 */
[----:B------:R-:W-:Y:S01]  /*6a10*/  VIADD R2, R0, 0xffffff7d ;  /* 0xffffff7d00027836 */ /* 0x000fe20000000000 */
[----:B------:R-:W-:Y:S04]  /*6a20*/  STL.64 [R1+0x130], R248 ;  /* 0x000130f801007387 */ /* 0x000fe80000100a00 */
[----:B------:R-:W-:Y:S01]  /*6a30*/  ISETP.GE.U32.AND P5, PT, R2, 0x7ffffefe, PT ;  /* 0x7ffffefe0200780c */ /* 0x000fe20003fa6070 */
[----:B------:R-:W4:Y:S01]  /*6a40*/  LDL.LU.64 R60, [R1+0x560] ;  /* 0x00056000013c7983 */ /* 0x000f220000300a00 */
[----:B------:R-:W-:-:S04]  /*6a50*/  SEL R136, R3, RZ, P3 ;  /* 0x000000ff03887207 */ /* 0x000fc80001800000 */
[----:B------:R-:W-:Y:S01]  /*6a60*/  ISETP.NE.U32.AND P3, PT, R136, RZ, PT ;  /* 0x000000ff8800720c */ /* 0x000fe20003f65070 */
[C---:B--2---:R-:W-:Y:S01]  /*6a70*/  VIADD R252, R134.reuse, UR9 ;  /* 0x0000000986fc7c36 */ /* 0x044fe20008000000 */
[----:B------:R-:W-:-:S04]  /*6a80*/  LOP3.LUT R2, R134, 0x20, RZ, 0x3c, !PT ;  /* 0x0000002086027812 */ /* 0x000fc800078e3cff */
[----:B------:R-:W-:Y:S01]  /*6a90*/  LDGSTS.E [R252+0x40000], desc[UR24][R58.64], P6 ;  /* 0x400000003afc7fae */ /* 0x000fe2000b1a1018 */
[----:B------:R-:W-:-:S03]  /*6aa0*/  VIADD R137, R2, UR9 ;  /* 0x0000000902897c36 */ /* 0x000fc60008000000 */
[----:B------:R-:W-:Y:S04]  /*6ab0*/  LDGSTS.E [R252+0x40400], desc[UR24][R56.64], P6 ;  /* 0x4040000038fc7fae */ /* 0x000fe8000b1a1018 */
[----:B------:R-:W-:Y:S04]  /*6ac0*/  LDGSTS.E [R252+0x40800], desc[UR24][R54.64], P6 ;  /* 0x4080000036fc7fae */ /* 0x000fe8000b1a1018 */
[----:B-1----:R-:W2:Y:S04]  /*6ad0*/  LDL.LU.64 R58, [R1+0x558] ;  /* 0x00055800013a7983 */ /* 0x002ea80000300a00 */
[----:B------:R-:W5:Y:S04]  /*6ae0*/  LDL.LU.64 R56, [R1+0x550] ;  /* 0x0005500001387983 */ /* 0x000f680000300a00 */
[----:B------:R-:W2:Y:S04]  /*6af0*/  LDL.LU.64 R54, [R1+0x548] ;  /* 0x0005480001367983 */ /* 0x000ea80000300a00 */
[----:B------:R-:W-:Y:S04]  /*6b00*/  LDGSTS.E [R252+0x40c00], desc[UR24][R52.64], P6 ;  /* 0x40c0000034fc7fae */ /* 0x000fe8000b1a1018 */
[----:B------:R-:W-:Y:S04]  /*6b10*/  LDGSTS.E [R252+0x41000], desc[UR24][R50.64], P6 ;  /* 0x4100000032fc7fae */ /* 0x000fe8000b1a1018 */
[----:B------:R-:W-:Y:S04]  /*6b20*/  LDGSTS.E [R252+0x41400], desc[UR24][R240.64], P6 ;  /* 0x41400000f0fc7fae */ /* 0x000fe8000b1a1018 */
[----:B------:R-:W2:Y:S04]  /*6b30*/  LDL.LU.64 R52, [R1+0x540] ;  /* 0x0005400001347983 */ /* 0x000ea80000300a00 */
[----:B------:R-:W2:Y:S04]  /*6b40*/  LDL.LU.64 R50, [R1+0x538] ;  /* 0x0005380001327983 */ /* 0x000ea80000300a00 */
[----:B------:R1:W-:Y:S04]  /*6b50*/  STL [R1+0x468], R2 ;  /* 0x0004680201007387 */ /* 0x0003e80000100800 */
[----:B------:R-:W-:Y:S04]  /*6b60*/  LDGSTS.E [R252+0x41800], desc[UR24][R242.64], P6 ;  /* 0x41800000f2fc7fae */ /* 0x000fe8000b1a1018 */
[----:B------:R-:W-:Y:S01]  /*6b70*/  LDGSTS.E [R252+0x41c00], desc[UR24][R244.64], P6 ;  /* 0x41c00000f4fc7fae */ /* 0x000fe2000b1a1018 */
[----:B-1----:R-:W-:-:S03]  /*6b80*/  LOP3.LUT R2, R134, 0x40, RZ, 0x3c, !PT ;  /* 0x0000004086027812 */ /* 0x002fc600078e3cff */
[----:B------:R-:W-:Y:S04]  /*6b90*/  LDGSTS.E [R137+0x40100], desc[UR24][R48.64], P6 ;  /* 0x4010000030897fae */ /* 0x000fe8000b1a1018 */
[----:B------:R-:W-:Y:S01]  /*6ba0*/  LDGSTS.E [R137+0x40500], desc[UR24][R46.64], P6 ;  /* 0x405000002e897fae */ /* 0x000fe2000b1a1018 */
[----:B------:R-:W-:-:S03]  /*6bb0*/  VIADD R136, R2, UR9 ;  /* 0x0000000902887c36 */ /* 0x000fc60008000000 */
[----:B------:R-:W-:Y:S04]  /*6bc0*/  LDGSTS.E [R137+0x40900], desc[UR24][R44.64], P6 ;  /* 0x409000002c897fae */ /* 0x000fe8000b1a1018 */
[----:B------:R-:W2:Y:S04]  /*6bd0*/  LDL.LU.64 R48, [R1+0x530] ;  /* 0x0005300001307983 */ /* 0x000ea80000300a00 */
[----:B------:R-:W2:Y:S04]  /*6be0*/  LDL.LU.64 R46, [R1+0x528] ;  /* 0x00052800012e7983 */ /* 0x000ea80000300a00 */
[----:B------:R-:W2:Y:S04]  /*6bf0*/  LDL.LU.64 R44, [R1+0x520] ;  /* 0x00052000012c7983 */ /* 0x000ea80000300a00 */
[----:B------:R-:W-:Y:S04]  /*6c00*/  LDGSTS.E [R137+0x40d00], desc[UR24][R42.64], P6 ;  /* 0x40d000002a897fae */ /* 0x000fe8000b1a1018 */
[----:B------:R-:W-:Y:S04]  /*6c10*/  LDGSTS.E [R137+0x41100], desc[UR24][R40.64], P6 ;  /* 0x4110000028897fae */ /* 0x000fe8000b1a1018 */
[----:B------:R-:W-:Y:S04]  /*6c20*/  LDGSTS.E [R137+0x41500], desc[UR24][R38.64], P6 ;  /* 0x4150000026897fae */ /* 0x000fe8000b1a1018 */
[----:B------:R-:W2:Y:S04]  /*6c30*/  LDL.LU.64 R42, [R1+0x518] ;  /* 0x00051800012a7983 */ /* 0x000ea80000300a00 */
[----:B------:R-:W2:Y:S04]  /*6c40*/  LDL.LU.64 R40, [R1+0x510] ;  /* 0x0005100001287983 */ /* 0x000ea80000300a00 */
[----:B------:R1:W-:Y:S04]  /*6c50*/  STL [R1+0x464], R2 ;  /* 0x0004640201007387 */ /* 0x0003e80000100800 */
[----:B------:R-:W2:Y:S04]  /*6c60*/  LDL.LU.64 R38, [R1+0x508] ;  /* 0x0005080001267983 */ /* 0x000ea80000300a00 */
[----:B------:R-:W-:Y:S04]  /*6c70*/  LDGSTS.E [R137+0x41900], desc[UR24][R36.64], P6 ;  /* 0x4190000024897fae */ /* 0x000fe8000b1a1018 */
[----:B------:R-:W-:Y:S04]  /*6c80*/  LDGSTS.E [R137+0x41d00], desc[UR24][R34.64], P6 ;  /* 0x41d0000022897fae */ /* 0x000fe8000b1a1018 */
[----:B------:R-:W-:Y:S04]  /*6c90*/  LDGSTS.E [R136+0x40200], desc[UR24][R32.64], P6 ;  /* 0x4020000020887fae */ /* 0x000fe8000b1a1018 */
[----:B------:R-:W2:Y:S04]  /*6ca0*/  LDL.LU.64 R36, [R1+0x500] ;  /* 0x0005000001247983 */ /* 0x000ea80000300a00 */
[----:B------:R-:W2:Y:S04]  /*6cb0*/  LDL.LU.64 R34, [R1+0x4f8] ;  /* 0x0004f80001227983 */ /* 0x000ea80000300a00 */
[----:B------:R-:W2:Y:S04]  /*6cc0*/  LDL.LU.64 R32, [R1+0x4f0] ;  /* 0x0004f00001207983 */ /* 0x000ea80000300a00 */
[----:B------:R-:W-:Y:S04]  /*6cd0*/  LDGSTS.E [R136+0x40600], desc[UR24][R30.64], P6 ;  /* 0x406000001e887fae */ /* 0x000fe8000b1a1018 */
[----:B------:R2:W-:Y:S01]  /*6ce0*/  LDGSTS.E [R136+0x40a00], desc[UR24][R16.64], P6 ;  /* 0x40a0000010887fae */ /* 0x0005e2000b1a1018 */
[----:B-1----:R-:W-:-:S03]  /*6cf0*/  LOP3.LUT R2, R134, 0x60, RZ, 0x3c, !PT ;  /* 0x0000006086027812 */ /* 0x002fc600078e3cff */
[----:B------:R-:W-:Y:S04]  /*6d00*/  LDGSTS.E [R136+0x40e00], desc[UR24][R28.64], P6 ;  /* 0x40e000001c887fae */ /* 0x000fe8000b1a1018 */
[----:B------:R-:W2:Y:S04]  /*6d10*/  LDL.LU.64 R30, [R1+0x4e8] ;  /* 0x0004e800011e7983 */ /* 0x000ea80000300a00 */
[----:B------:R-:W2:Y:S04]  /*6d20*/  LDL.LU.64 R16, [R1+0x38] ;  /* 0x0000380001107983 */ /* 0x000ea80000300a00 */
[----:B------:R-:W3:Y:S04]  /*6d30*/  LDL.LU.64 R28, [R1+0x4e0] ;  /* 0x0004e000011c7983 */ /* 0x000ee80000300a00 */
[----:B------:R1:W-:Y:S01]  /*6d40*/  LDGSTS.E [R136+0x41200], desc[UR24][R14.64], P6 ;  /* 0x412000000e887fae */ /* 0x0003e2000b1a1018 */
[----:B------:R-:W-:-:S03]  /*6d50*/  VIADD R135, R2, UR9 ;  /* 0x0000000902877c36 */ /* 0x000fc60008000000 */
[----:B------:R-:W-:Y:S04]  /*6d60*/  LDGSTS.E [R136+0x41600], desc[UR24][R26.64], P6 ;  /* 0x416000001a887fae */ /* 0x000fe8000b1a1018 */
[----:B------:R1:W-:Y:S04]  /*6d70*/  LDGSTS.E [R136+0x41a00], desc[UR24][R12.64], P6 ;  /* 0x41a000000c887fae */ /* 0x0003e8000b1a1018 */
[----:B------:R-:W1:Y:S04]  /*6d80*/  LDL.LU.64 R14, [R1+0x30] ;  /* 0x00003000010e7983 */ /* 0x000e680000300a00 */
[----:B------:R4:W-:Y:S04]  /*6d90*/  STL [R1+0x460], R2 ;  /* 0x0004600201007387 */ /* 0x0009e80000100800 */
[----:B------:R-:W3:Y:S04]  /*6da0*/  LDL.LU.64 R26, [R1+0x4d8] ;  /* 0x0004d800011a7983 */ /* 0x000ee80000300a00 */
[----:B------:R-:W3:Y:S04]  /*6db0*/  LDL.LU.64 R12, [R1+0x28] ;  /* 0x00002800010c7983 */ /* 0x000ee80000300a00 */
[----:B------:R-:W-:Y:S04]  /*6dc0*/  LDGSTS.E [R136+0x41e00], desc[UR24][R24.64], P6 ;  /* 0x41e0000018887fae */ /* 0x000fe8000b1a1018 */
[----:B------:R-:W-:Y:S04]  /*6dd0*/  LDGSTS.E [R135+0x40300], desc[UR24][R22.64], P6 ;  /* 0x4030000016877fae */ /* 0x000fe8000b1a1018 */
[----:B------:R1:W-:Y:S04]  /*6de0*/  LDGSTS.E [R135+0x40700], desc[UR24][R10.64], P6 ;  /* 0x407000000a877fae */ /* 0x0003e8000b1a1018 */
[----:B------:R-:W5:Y:S04]  /*6df0*/  LDL.LU.64 R24, [R1+0x4d0] ;  /* 0x0004d00001187983 */ /* 0x000f680000300a00 */
[----:B------:R-:W5:Y:S04]  /*6e00*/  LDL.LU.64 R22, [R1+0x4c8] ;  /* 0x0004c80001167983 */ /* 0x000f680000300a00 */
[----:B------:R-:W5:Y:S04]  /*6e10*/  LDL.LU.64 R10, [R1+0x20] ;  /* 0x00002000010a7983 */ /* 0x000f680000300a00 */
[----:B------:R-:W-:Y:S04]  /*6e20*/  LDGSTS.E [R135+0x40b00], desc[UR24][R20.64], P6 ;  /* 0x40b0000014877fae */ /* 0x000fe8000b1a1018 */
[----:B------:R-:W-:Y:S04]  /*6e30*/  LDGSTS.E [R135+0x40f00], desc[UR24][R18.64], P6 ;  /* 0x40f0000012877fae */ /* 0x000fe8000b1a1018 */
[----:B------:R1:W-:Y:S04]  /*6e40*/  LDGSTS.E [R135+0x41300], desc[UR24][R8.64], P6 ;  /* 0x4130000008877fae */ /* 0x0003e8000b1a1018 */
[----:B------:R-:W5:Y:S04]  /*6e50*/  LDL.LU.64 R20, [R1+0x4c0] ;  /* 0x0004c00001147983 */ /* 0x000f680000300a00 */
[----:B------:R-:W5:Y:S04]  /*6e60*/  LDL.LU.64 R18, [R1+0x4b8] ;  /* 0x0004b80001127983 */ /* 0x000f680000300a00 */
[----:B------:R-:W5:Y:S04]  /*6e70*/  LDL.LU.64 R8, [R1+0x18] ;  /* 0x0000180001087983 */ /* 0x000f680000300a00 */
[----:B------:R-:W-:Y:S04]  /*6e80*/  LDGSTS.E [R135+0x41700], desc[UR24][R250.64], P6 ;  /* 0x41700000fa877fae */ /* 0x000fe8000b1a1018 */
[----:B------:R1:W-:Y:S04]  /*6e90*/  LDGSTS.E [R135+0x41b00], desc[UR24][R246.64], P6 ;  /* 0x41b00000f6877fae */ /* 0x0003e8000b1a1018 */
[----:B------:R1:W-:Y:S04]  /*6ea0*/  LDGSTS.E [R135+0x41f00], desc[UR24][R248.64], P6 ;  /* 0x41f00000f8877fae */ /* 0x0003e8000b1a1018 */
[----:B------:R-:W0:Y:S04]  /*6eb0*/  LDGDEPBAR ;  /* 0x00000000000079af */ /* 0x000e280000000000 */
[----:B------:R-:W5:Y:S04]  /*6ec0*/  LDL.LU.64 R246, [R1+0x10] ;  /* 0x0000100001f67983 */ /* 0x000f680000300a00 */
[----:B------:R-:W5:Y:S04]  /*6ed0*/  LDL.LU.64 R248, [R1+0x8] ;  /* 0x0000080001f87983 */ /* 0x000f680000300a00 */
[----:B------:R-:W5:Y:S01]  /*6ee0*/  LDL.LU.64 R250, [R1] ;  /* 0x0000000001fa7983 */ /* 0x000f620000300a00 */
[----:B----4-:R-:W-:-:S02]  /*6ef0*/  VIADD R2, R0, 0xffffff7c ;  /* 0xffffff7c00027836 */ /* 0x010fc40000000000 */
[----:B------:R-:W-:-:S03]  /*6f00*/  IMAD.SHL.U32 R4, R4, 0x80, RZ ;  /* 0x0000008004047824 */ /* 0x000fc600078e00ff */
[----:B------:R-:W-:Y:S01]  /*6f10*/  ISETP.GE.U32.AND P6, PT, R2, 0x7ffffefd, PT ;  /* 0x7ffffefd0200780c */ /* 0x000fe20003fc6070 */
[----:B------:R-:W-:Y:S01]  /*6f20*/  IMAD.WIDE R6, R4, 0x4, R6 ;  /* 0x0000000404067825 */ /* 0x000fe200078e0206 */
[----:B------:R-:W-:Y:S03]  /*6f30*/  BAR.SYNC.DEFER_BLOCKING 0x0 ;  /* 0x0000000000007b1d */ /* 0x000fe60000010000 */
[----:B------:R-:W-:-:S03]  /*6f40*/  VIADD R2, R0, 0xffffff7b ;  /* 0xffffff7b00027836 */ /* 0x000fc60000000000 */
[----:B------:R-:W-:Y:S01]  /*6f50*/  @!PT LDS RZ, [RZ] ;  /* 0x00000000fffff984 */ /* 0x000fe20000000800 */
[----:B------:R-:W-:Y:S01]  /*6f60*/  @!PT LDS RZ, [RZ] ;  /* 0x00000000fffff984 */ /* 0x000fe20000000800 */
[----:B------:R-:W-:Y:S01]  /*6f70*/  @!PT LDS RZ, [RZ] ;  /* 0x00000000fffff984 */ /* 0x000fe20000000800 */
[----:B------:R-:W-:Y:S02]  /*6f80*/  LDGSTS.E [R133+0x20000], desc[UR24][R6.64], !P4 ;  /* 0x2000000006857fae */ /* 0x000fe4000e1a1018 */
[----:B------:R-:W-:Y:S01]  /*6f90*/  ISETP.GE.U32.AND P4, PT, R2, 0x7ffffefc, PT ;  /* 0x7ffffefc0200780c */ /* 0x000fe20003f86070 */
[----:B------:R-:W-:Y:S02]  /*6fa0*/  VIADD R2, R0, 0xffffff7a ;  /* 0xffffff7a00027836 */ /* 0x000fe40000000000 */
[----:B--2---:R-:W-:-:S05]  /*6fb0*/  IMAD.WIDE R16, R4, 0x4, R16 ;  /* 0x0000000404107825 */ /* 0x004fca00078e0210 */
[----:B------:R-:W-:Y:S01]  /*6fc0*/  LDGSTS.E [R133+0x20004], desc[UR24][R16.64], !P2 ;  /* 0x2000400010857fae */ /* 0x000fe2000d1a1018 */
[----:B------:R-:W-:Y:S01]  /*6fd0*/  ISETP.GE.U32.AND P2, PT, R2, 0x7ffffefb, PT ;  /* 0x7ffffefb0200780c */ /* 0x000fe20003f46070 */
[----:B------:R-:W-:Y:S02]  /*6fe0*/  VIADD R2, R0, 0xffffff79 ;  /* 0xffffff7900027836 */ /* 0x000fe40000000000 */
[----:B-1----:R-:W-:-:S05]  /*6ff0*/  IMAD.WIDE R14, R4, 0x4, R14 ;  /* 0x00000004040e7825 */ /* 0x002fca00078e020e */
[----:B------:R-:W-:Y:S01]  /*7000*/  LDGSTS.E [R133+0x20008], desc[UR24][R14.64], !P5 ;  /* 0x200080000e857fae */ /* 0x000fe2000e9a1018 */
[----:B------:R-:W-:Y:S01]  /*7010*/  ISETP.GE.U32.AND P5, PT, R2, 0x7ffffefa, PT ;  /* 0x7ffffefa0200780c */ /* 0x000fe20003fa6070 */
[----:B------:R-:W-:Y:S02]  /*7020*/  VIADD R2, R0, 0xffffff78 ;  /* 0xffffff7800027836 */ /* 0x000fe40000000000 */
[----:B---3--:R-:W-:-:S05]  /*7030*/  IMAD.WIDE R12, R4, 0x4, R12 ;  /* 0x00000004040c7825 */ /* 0x008fca00078e020c */
[----:B------:R-:W-:Y:S01]  /*7040*/  LDGSTS.E [R133+0x2000c], desc[UR24][R12.64], !P6 ;  /* 0x2000c0000c857fae */ /* 0x000fe2000f1a1018 */
[----:B------:R-:W-:Y:S01]  /*7050*/  ISETP.GE.U32.AND P6, PT, R2, 0x7ffffef9, PT ;  /* 0x7ffffef90200780c */ /* 0x000fe20003fc6070 */
[----:B------:R-:W-:Y:S02]  /*7060*/  VIADD R2, R0, 0xffffff77 ;  /* 0xffffff7700027836 */ /* 0x000fe40000000000 */
[----:B------:R1:W-:Y:S04]  /*7070*/  STL.64 [R1+0x458], R16 ;  /* 0x0004581001007387 */ /* 0x0003e80000100a00 */
[----:B-1----:R-:W2:Y:S01]  /*7080*/  LDL.LU.64 R16, [R1+0x4b0] ;  /* 0x0004b00001107983 */ /* 0x002ea20000300a00 */
[----:B-----5:R-:W-:-:S03]  /*7090*/  IMAD.WIDE R10, R4, 0x4, R10 ;  /* 0x00000004040a7825 */ /* 0x020fc600078e020a */
[----:B------:R1:W-:Y:S04]  /*70a0*/  STL.64 [R1+0x450], R14 ;  /* 0x0004500e01007387 */ /* 0x0003e80000100a00 */
[----:B------:R-:W-:Y:S01]  /*70b0*/  LDGSTS.E [R133+0x20010], desc[UR24][R10.64], !P4 ;  /* 0x200100000a857fae */ /* 0x000fe2000e1a1018 */
[----:B------:R-:W-:-:S03]  /*70c0*/  ISETP.GE.U32.AND P4, PT, R2, 0x7ffffef8, PT ;  /* 0x7ffffef80200780c */ /* 0x000fc60003f86070 */
[----:B-1----:R-:W3:Y:S04]  /*70d0*/  LDL.LU.64 R14, [R1+0x4a8] ;  /* 0x0004a800010e7983 */ /* 0x002ee80000300a00 */
[----:B------:R1:W-:Y:S01]  /*70e0*/  STL.64 [R1+0x448], R12 ;  /* 0x0004480c01007387 */ /* 0x0003e20000100a00 */
[----:B------:R-:W-:-:S03]  /*70f0*/  IMAD.WIDE R8, R4, 0x4, R8 ;  /* 0x0000000404087825 */ /* 0x000fc600078e0208 */
[----:B-1----:R-:W4:Y:S04]  /*7100*/  LDL.LU.64 R12, [R1+0x4a0] ;  /* 0x0004a000010c7983 */ /* 0x002f280000300a00 */
[----:B------:R1:W-:Y:S04]  /*7110*/  STL.64 [R1+0x440], R10 ;  /* 0x0004400a01007387 */ /* 0x0003e80000100a00 */
[----:B------:R5:W-:Y:S01]  /*7120*/  LDGSTS.E [R133+0x20014], desc[UR24][R8.64], !P2 ;  /* 0x2001400008857fae */ /* 0x000be2000d1a1018 */
[----:B------:R-:W-:-:S03]  /*7130*/  IMAD.WIDE R246, R4, 0x4, R246 ;  /* 0x0000000404f67825 */ /* 0x000fc600078e02f6 */
[----:B-1----:R-:W2:Y:S01]  /*7140*/  LDL.LU.64 R10, [R1+0x498] ;  /* 0x00049800010a7983 */ /* 0x002ea20000300a00 */
[----:B------:R-:W-:-:S03]  /*7150*/  IMAD.WIDE R248, R4, 0x4, R248 ;  /* 0x0000000404f87825 */ /* 0x000fc600078e02f8 */
[----:B------:R1:W-:Y:S01]  /*7160*/  STL.64 [R1+0x438], R8 ;  /* 0x0004380801007387 */ /* 0x0003e20000100a00 */
[----:B------:R-:W-:-:S03]  /*7170*/  IMAD.WIDE R250, R4, 0x4, R250 ;  /* 0x0000000404fa7825 */ /* 0x000fc600078e02fa */
[----:B------:R2:W-:Y:S04]  /*7180*/  LDGSTS.E [R133+0x20018], desc[UR24][R246.64], !P5 ;  /* 0x20018000f6857fae */ /* 0x0005e8000e9a1018 */
[----:B------:R2:W-:Y:S04]  /*7190*/  LDGSTS.E [R133+0x2001c], desc[UR24][R248.64], !P6 ;  /* 0x2001c000f8857fae */ /* 0x0005e8000f1a1018 */
[----:B-1----:R-:W5:Y:S04]  /*71a0*/  LDL.LU.64 R8, [R1+0x490] ;  /* 0x0004900001087983 */ /* 0x002f680000300a00 */
[----:B------:R1:W-:Y:S04]  /*71b0*/  STL.64 [R1+0x430], R246 ;  /* 0x000430f601007387 */ /* 0x0003e80000100a00 */
[----:B------:R2:W-:Y:S04]  /*71c0*/  LDGSTS.E [R133+0x20020], desc[UR24][R250.64], !P4 ;  /* 0x20020000fa857fae */ /* 0x0005e8000e1a1018 */
[----:B-1----:R-:W2:Y:S04]  /*71d0*/  LDL.LU.64 R246, [R1+0x488] ;  /* 0x0004880001f67983 */ /* 0x002ea80000300a00 */
[----:B------:R1:W-:Y:S04]  /*71e0*/  STL.64 [R1+0x428], R248 ;  /* 0x000428f801007387 */ /* 0x0003e80000100a00 */
[----:B-1----:R-:W3:Y:S04]  /*71f0*/  LDL.LU.64 R248, [R1+0x480] ;  /* 0x0004800001f87983 */ /* 0x002ee80000300a00 */
[----:B------:R1:W-:Y:S04]  /*7200*/  STL.64 [R1+0x420], R250 ;  /* 0x000420fa01007387 */ /* 0x0003e80000100a00 */
[----:B-1----:R-:W4:Y:S01]  /*7210*/  LDL.LU.64 R250, [R1+0x478] ;  /* 0x0004780001fa7983 */ /* 0x002f220000300a00 */
[----:B------:R-:W-:-:S05]  /*7220*/  VIADD R2, R0, 0xffffff76 ;  /* 0xffffff7600027836 */ /* 0x000fca0000000000 */
[----:B------:R-:W-:Y:S01]  /*7230*/  ISETP.GE.U32.AND P2, PT, R2, 0x7ffffef7, PT ;  /* 0x7ffffef70200780c */ /* 0x000fe20003f46070 */
[----:B------:R-:W-:-:S05]  /*7240*/  VIADD R2, R0, 0xffffff75 ;  /* 0xffffff7500027836 */ /* 0x000fca0000000000 */
[----:B------:R-:W-:Y:S02]  /*7250*/  ISETP.GE.U32.AND P5, PT, R2, 0x7ffffef6, PT ;  /* 0x7ffffef60200780c */ /* 0x000fe40003fa6070 */
[----:B------:R-:W-:-:S04]  /*7260*/  IADD3 R2, PT, PT, R0, -0x8c, RZ ;  /* 0xffffff7400027810 */ /* 0x000fc80007ffe0ff */
[----:B------:R-:W-:Y:S01]  /*7270*/  ISETP.GE.U32.AND P6, PT, R2, 0x7ffffef5, PT ;  /* 0x7ffffef50200780c */ /* 0x000fe20003fc6070 */
[----:B------:R-:W-:-:S05]  /*7280*/  VIADD R2, R0, 0xffffff73 ;  /* 0xffffff7300027836 */ /* 0x000fca0000000000 */
[----:B------:R-:W-:Y:S01]  /*7290*/  ISETP.GE.U32.AND P4, PT, R2, 0x7ffffef4, PT ;  /* 0x7ffffef40200780c */ /* 0x000fe20003f86070 */
[----:B------:R-:W-:Y:S02]  /*72a0*/  VIADD R2, R0, 0xffffff72 ;  /* 0xffffff7200027836 */ /* 0x000fe40000000000 */
[----:B-----5:R-:W-:-:S04]  /*72b0*/  IMAD.WIDE R8, R4, 0x4, R8 ;  /* 0x0000000404087825 */ /* 0x020fc800078e0208 */
[----:B--2---:R-:W-:-:S04]  /*72c0*/  IMAD.WIDE R246, R4, 0x4, R246 ;  /* 0x0000000404f67825 */ /* 0x004fc800078e02f6 */
[----:B---3--:R-:W-:-:S04]  /*72d0*/  IMAD.WIDE R248, R4, 0x4, R248 ;  /* 0x0000000404f87825 */ /* 0x008fc800078e02f8 */
[----:B----4-:R-:W-:-:S05]  /*72e0*/  IMAD.WIDE R250, R4, 0x4, R250 ;  /* 0x0000000404fa7825 */ /* 0x010fca00078e02fa */
[----:B------:R-:W-:Y:S01]  /*72f0*/  LDGSTS.E [R133+0x20024], desc[UR24][R250.64], !P2 ;  /* 0x20024000fa857fae */ /* 0x000fe2000d1a1018 */
[----:B------:R-:W-:Y:S01]  /*7300*/  ISETP.GE.U32.AND P2, PT, R2, 0x7ffffef3, PT ;  /* 0x7ffffef30200780c */ /* 0x000fe20003f46070 */
[----:B------:R-:W-:Y:S02]  /*7310*/  VIADD R2, R0, 0xffffff71 ;  /* 0xffffff7100027836 */ /* 0x000fe40000000000 */
[----:B------:R-:W-:Y:S04]  /*7320*/  STL.64 [R1+0x418], R250 ;  /* 0x000418fa01007387 */ /* 0x000fe80000100a00 */
[----:B------:R-:W-:Y:S04]  /*7330*/  STL.64 [R1+0x410], R248 ;  /* 0x000410f801007387 */ /* 0x000fe80000100a00 */
[----:B------:R-:W-:Y:S01]  /*7340*/  LDGSTS.E [R133+0x20028], desc[UR24][R248.64], !P5 ;  /* 0x20028000f8857fae */ /* 0x000fe2000e9a1018 */
[----:B------:R-:W-:Y:S01]  /*7350*/  ISETP.GE.U32.AND P5, PT, R2, 0x7ffffef2, PT ;  /* 0x7ffffef20200780c */ /* 0x000fe20003fa6070 */
[----:B------:R-:W-:-:S02]  /*7360*/  VIADD R2, R0, 0xffffff70 ;  /* 0xffffff7000027836 */ /* 0x000fc40000000000 */
[----:B------:R-:W-:Y:S04]  /*7370*/  STL.64 [R1+0x408], R246 ;  /* 0x000408f601007387 */ /* 0x000fe80000100a00 */
[----:B------:R-:W-:Y:S04]  /*7380*/  LDGSTS.E [R133+0x2002c], desc[UR24][R246.64], !P6 ;  /* 0x2002c000f6857fae */ /* 0x000fe8000f1a1018 */
[----:B------:R1:W-:Y:S04]  /*7390*/  STL.64 [R1+0x400], R8 ;  /* 0x0004000801007387 */ /* 0x0003e80000100a00 */
[----:B------:R1:W-:Y:S01]  /*73a0*/  LDGSTS.E [R133+0x20030], desc[UR24][R8.64], !P4 ;  /* 0x2003000008857fae */ /* 0x0003e2000e1a1018 */
[----:B------:R-:W-:Y:S01]  /*73b0*/  ISETP.GE.U32.AND P6, PT, R2, 0x7ffffef1, PT ;  /* 0x7ffffef10200780c */ /* 0x000fe20003fc6070 */
[----:B------:R-:W-:-:S02]  /*73c0*/  VIADD R2, R0, 0xffffff6f ;  /* 0xffffff6f00027836 */ /* 0x000fc40000000000 */
[----:B-1----:R-:W-:-:S05]  /*73d0*/  IMAD.WIDE R8, R4, 0x4, R10 ;  /* 0x0000000404087825 */ /* 0x002fca00078e020a */
[----:B------:R1:W-:Y:S04]  /*73e0*/  STL.64 [R1+0x3f8], R8 ;  /* 0x0003f80801007387 */ /* 0x0003e80000100a00 */
[----:B------:R1:W-:Y:S01]  /*73f0*/  LDGSTS.E [R133+0x20034], desc[UR24][R8.64], !P2 ;  /* 0x2003400008857fae */ /* 0x0003e2000d1a1018 */
[----:B------:R-:W-:Y:S01]  /*7400*/  ISETP.GE.U32.AND P4, PT, R2, 0x7ffffef0, PT ;  /* 0x7ffffef00200780c */ /* 0x000fe20003f86070 */
[----:B------:R-:W-:Y:S02]  /*7410*/  VIADD R2, R0, 0xffffff6e ;  /* 0xffffff6e00027836 */ /* 0x000fe40000000000 */
        /* <DEDUP_REMOVED lines=48> */
[----:B------:R-:W-:Y:S02]  /*7720*/  ISETP.GE.U32.AND P5, PT, R2, 0x7ffffee6, PT ;  /* 0x7ffffee60200780c */ /* 0x000fe40003fa6070 */
[----:B------:R-:W-:Y:S01]  /*7730*/  IADD3 R2, PT, PT, R0, -0x9c, RZ ;  /* 0xffffff6400027810 */ /* 0x000fe20007ffe0ff */
        /* <DEDUP_REMOVED lines=399> */
[----:B-1----:R-:W-:-:S05]  /*9030*/  IMAD.WIDE R8, R4, 0x4, R198 ;  /* 0x0000000404087825 */ /* 0x002fca00078e02c6 */
[----:B------:R1:W-:Y:S04]  /*9040*/  STL.64 [R1+0x18], R8 ;  /* 0x0000180801007387 */ /* 0x0003e80000100a00 */
[----:B------:R1:W-:Y:S02]  /*9050*/  LDGSTS.E [R133+0x201a0], desc[UR24][R8.64], !P4 ;  /* 0x201a000008857fae */ /* 0x0003e4000e1a1018 */
[----:B-1----:R-:W-:-:S05]  /*9060*/  IMAD.WIDE R8, R4, 0x4, R200 ;  /* 0x0000000404087825 */ /* 0x002fca00078e02c8 */
[----:B------:R1:W-:Y:S04]  /*9070*/  STL.64 [R1+0x10], R8 ;  /* 0x0000100801007387 */ /* 0x0003e80000100a00 */
[----:B------:R1:W-:Y:S02]  /*9080*/  LDGSTS.E [R133+0x201a4], desc[UR24][R8.64], !P2 ;  /* 0x201a400008857fae */ /* 0x0003e4000d1a1018 */
[----:B-1----:R-:W-:-:S05]  /*9090*/  IMAD.WIDE R8, R4, 0x4, R202 ;  /* 0x0000000404087825 */ /* 0x002fca00078e02ca */
[----:B------:R1:W-:Y:S04]  /*90a0*/  STL.64 [R1+0x8], R8 ;  /* 0x0000080801007387 */ /* 0x0003e80000100a00 */
[----:B------:R1:W-:Y:S02]  /*90b0*/  LDGSTS.E [R133+0x201a8], desc[UR24][R8.64], !P5 ;  /* 0x201a800008857fae */ /* 0x0003e4000e9a1018 */
[----:B-1----:R-:W-:-:S05]  /*90c0*/  IMAD.WIDE R8, R4, 0x4, R204 ;  /* 0x0000000404087825 */ /* 0x002fca00078e02cc */
[----:B------:R1:W-:Y:S04]  /*90d0*/  STL.64 [R1], R8 ;  /* 0x0000000801007387 */ /* 0x0003e80000100a00 */
[----:B------:R-:W2:Y:S01]  /*90e0*/  LDL.LU.64 R16, [R1+0x68] ;  /* 0x0000680001107983 */ /* 0x000ea20000300a00 */
[----:B------:R-:W-:Y:S01]  /*90f0*/  IADD3 R2, PT, PT, R0, -0xec, RZ ;  /* 0xffffff1400027810 */ /* 0x000fe20007ffe0ff */
[----:B------:R-:W-:Y:S02]  /*9100*/  IMAD.WIDE R250, R4, 0x4, R206 ;  /* 0x0000000404fa7825 */ /* 0x000fe400078e02ce */
[----:B------:R-:W3:Y:S01]  /*9110*/  LDL.LU.64 R14, [R1+0x58] ;  /* 0x00005800010e7983 */ /* 0x000ee20000300a00 */
[----:B------:R-:W-:Y:S01]  /*9120*/  ISETP.GE.U32.AND P6, PT, R2, 0x7ffffe95, PT ;  /* 0x7ffffe950200780c */ /* 0x000fe20003fc6070 */
[----:B------:R-:W-:-:S02]  /*9130*/  VIADD R2, R0, 0xffffff13 ;  /* 0xffffff1300027836 */ /* 0x000fc40000000000 */
[----:B------:R-:W-:Y:S01]  /*9140*/  IMAD.WIDE R248, R4, 0x4, R208 ;  /* 0x0000000404f87825 */ /* 0x000fe200078e02d0 */
[----:B------:R-:W4:Y:S02]  /*9150*/  LDL.LU.64 R12, [R1+0x50] ;  /* 0x00005000010c7983 */ /* 0x000f240000300a00 */
[----:B------:R-:W-:Y:S01]  /*9160*/  ISETP.GE.U32.AND P4, PT, R2, 0x7ffffe94, PT ;  /* 0x7ffffe940200780c */ /* 0x000fe20003f86070 */
[----:B------:R-:W-:Y:S01]  /*9170*/  VIADD R2, R0, 0xffffff12 ;  /* 0xffffff1200027836 */ /* 0x000fe20000000000 */
[----:B------:R-:W5:Y:S04]  /*9180*/  LDL.LU.64 R10, [R1+0x48] ;  /* 0x00004800010a7983 */ /* 0x000f680000300a00 */
[----:B------:R-:W-:Y:S01]  /*9190*/  ISETP.GE.U32.AND P2, PT, R2, 0x7ffffe93, PT ;  /* 0x7ffffe930200780c */ /* 0x000fe20003f46070 */
[----:B------:R-:W-:Y:S01]  /*91a0*/  VIADD R2, R0, 0xffffff11 ;  /* 0xffffff1100027836 */ /* 0x000fe20000000000 */
[----:B------:R1:W-:Y:S04]  /*91b0*/  LDGSTS.E [R133+0x201ac], desc[UR24][R8.64], !P6 ;  /* 0x201ac00008857fae */ /* 0x0003e8000f1a1018 */
[----:B------:R-:W-:Y:S01]  /*91c0*/  ISETP.GE.U32.AND P5, PT, R2, 0x7ffffe92, PT ;  /* 0x7ffffe920200780c */ /* 0x000fe20003fa6070 */
[----:B------:R-:W-:Y:S01]  /*91d0*/  VIADD R2, R0, 0xffffff10 ;  /* 0xffffff1000027836 */ /* 0x000fe20000000000 */
[----:B------:R-:W-:Y:S04]  /*91e0*/  LDGSTS.E [R133+0x201b0], desc[UR24][R250.64], !P4 ;  /* 0x201b0000fa857fae */ /* 0x000fe8000e1a1018 */
[----:B------:R-:W-:Y:S01]  /*91f0*/  ISETP.GE.U32.AND P6, PT, R2, 0x7ffffe91, PT ;  /* 0x7ffffe910200780c */ /* 0x000fe20003fc6070 */
[----:B------:R-:W-:Y:S01]  /*9200*/  VIADD R2, R0, 0xffffff0f ;  /* 0xffffff0f00027836 */ /* 0x000fe20000000000 */
[----:B------:R-:W-:Y:S04]  /*9210*/  LDGSTS.E [R133+0x201b4], desc[UR24][R248.64], !P2 ;  /* 0x201b4000f8857fae */ /* 0x000fe8000d1a1018 */
[----:B------:R-:W-:Y:S01]  /*9220*/  ISETP.GE.U32.AND P4, PT, R2, 0x7ffffe90, PT ;  /* 0x7ffffe900200780c */ /* 0x000fe20003f86070 */
[----:B------:R-:W-:Y:S01]  /*9230*/  VIADD R2, R0, 0xffffff0e ;  /* 0xffffff0e00027836 */ /* 0x000fe20000000000 */
[----:B-1----:R-:W3:Y:S01]  /*9240*/  LDL.LU.64 R8, [R1+0x40] ;  /* 0x0000400001087983 */ /* 0x002ee20000300a00 */
[----:B------:R-:W-:-:S03]  /*9250*/  IMAD.WIDE R246, R4, 0x4, R210 ;  /* 0x0000000404f67825 */ /* 0x000fc600078e02d2 */
[----:B------:R-:W-:Y:S01]  /*9260*/  ISETP.GE.U32.AND P2, PT, R2, 0x7ffffe8f, PT ;  /* 0x7ffffe8f0200780c */ /* 0x000fe20003f46070 */
[----:B------:R-:W-:Y:S01]  /*9270*/  VIADD R2, R0, 0xffffff0d ;  /* 0xffffff0d00027836 */ /* 0x000fe20000000000 */
[----:B------:R-:W-:Y:S01]  /*9280*/  LDGSTS.E [R133+0x201b8], desc[UR24][R246.64], !P5 ;  /* 0x201b8000f6857fae */ /* 0x000fe2000e9a1018 */
        /* <DEDUP_REMOVED lines=8> */
[----:B------:R-:W-:Y:S02]  /*9310*/  IMAD.SHL.U32 R134, R5, 0x80, RZ ;  /* 0x0000008005867824 */ /* 0x000fe400078e00ff */
[----:B------:R-:W-:Y:S01]  /*9320*/  IMAD.WIDE R216, R4, 0x4, R216 ;  /* 0x0000000404d87825 */ /* 0x000fe200078e02d8 */
[----:B------:R-:W-:-:S03]  /*9330*/  ISETP.GE.U32.AND P4, PT, R2, 0x7ffffe8c, PT ;  /* 0x7ffffe8c0200780c */ /* 0x000fc60003f86070 */
        /* <DEDUP_REMOVED lines=23> */
[----:B------:R-:W-:Y:S02]  /*94b0*/  ISETP.GE.U32.AND P5, PT, R2, 0x7ffffe86, PT ;  /* 0x7ffffe860200780c */ /* 0x000fe40003fa6070 */
[----:B------:R-:W-:Y:S01]  /*94c0*/  IADD3 R2, PT, PT, R0, -0xfc, RZ ;  /* 0xffffff0400027810 */ /* 0x000fe20007ffe0ff */
[----:B------:R-:W-:Y:S01]  /*94d0*/  LDGSTS.E [R133+0x201dc], desc[UR24][R228.64], !P6 ;  /* 0x201dc000e4857fae */ /* 0x000fe2000f1a1018 */
[----:B------:R-:W-:Y:S02]  /*94e0*/  IMAD.WIDE R230, R4, 0x4, R230 ;  /* 0x0000000404e67825 */ /* 0x000fe400078e02e6 */
[----:B------:R-:W-:Y:S02]  /*94f0*/  ISETP.GE.U32.AND P6, PT, R2, 0x7ffffe85, PT ;  /* 0x7ffffe850200780c */ /* 0x000fe40003fc6070 */
[----:B------:R-:W-:Y:S01]  /*9500*/  VIADD R2, R0, 0xffffff03 ;  /* 0xffffff0300027836 */ /* 0x000fe20000000000 */
[----:B------:R-:W-:Y:S04]  /*9510*/  LDGSTS.E [R133+0x201e0], desc[UR24][R230.64], !P4 ;  /* 0x201e0000e6857fae */ /* 0x000fe8000e1a1018 */
[----:B------:R-:W-:Y:S01]  /*9520*/  ISETP.GE.U32.AND P4, PT, R2, 0x7ffffe84, PT ;  /* 0x7ffffe840200780c */ /* 0x000fe20003f86070 */
[----:B------:R-:W-:-:S04]  /*9530*/  IMAD.WIDE R232, R4, 0x4, R232 ;  /* 0x0000000404e87825 */ /* 0x000fc800078e02e8 */
[C---:B------:R-:W-:Y:S01]  /*9540*/  IMAD.WIDE R234, R4.reuse, 0x4, R234 ;  /* 0x0000000404ea7825 */ /* 0x040fe200078e02ea */
[----:B------:R-:W-:Y:S03]  /*9550*/  LDGSTS.E [R133+0x201e4], desc[UR24][R232.64], !P2 ;  /* 0x201e4000e8857fae */ /* 0x000fe6000d1a1018 */
[C---:B------:R-:W-:Y:S01]  /*9560*/  IMAD.WIDE R236, R4.reuse, 0x4, R236 ;  /* 0x0000000404ec7825 */ /* 0x040fe200078e02ec */
[----:B------:R-:W-:Y:S03]  /*9570*/  LDGSTS.E [R133+0x201e8], desc[UR24][R234.64], !P5 ;  /* 0x201e8000ea857fae */ /* 0x000fe6000e9a1018 */
[----:B------:R-:W-:Y:S01]  /*9580*/  IMAD.WIDE R238, R4, 0x4, R238 ;  /* 0x0000000404ee7825 */ /* 0x000fe200078e02ee */
[----:B------:R-:W-:Y:S03]  /*9590*/  LDGSTS.E [R133+0x201ec], desc[UR24][R236.64], !P6 ;  /* 0x201ec000ec857fae */ /* 0x000fe6000f1a1018 */
[----:B------:R-:W-:Y:S01]  /*95a0*/  VIADD R18, R0, 0xffffff00 ;  /* 0xffffff0000127836 */ /* 0x000fe20000000000 */
[----:B------:R-:W-:Y:S04]  /*95b0*/  LDGSTS.E [R133+0x201f0], desc[UR24][R238.64], !P4 ;  /* 0x201f0000ee857fae */ /* 0x000fe8000e1a1018 */
[----:B------:R-:W-:Y:S01]  /*95c0*/  ISETP.GE.U32.AND P4, PT, R18, 0x7ffffe81, PT ;  /* 0x7ffffe811200780c */ /* 0x000fe20003f86070 */
[----:B--2---:R-:W-:-:S05]  /*95d0*/  IMAD.WIDE R16, R134, 0x4, R16 ;  /* 0x0000000486107825 */ /* 0x004fca00078e0210 */
[----:B------:R-:W-:Y:S04]  /*95e0*/  STL.64 [R1+0x68], R16 ;  /* 0x0000681001007387 */ /* 0x000fe80000100a00 */
[----:B------:R-:W2:Y:S04]  /*95f0*/  LDL.LU.64 R70, [R1+0x60] ;  /* 0x0000600001467983 */ /* 0x000ea80000300a00 */
        /* <DEDUP_REMOVED lines=25> */
[----:B------:R-:W2:Y:S01]  /*9790*/  LDL.LU.64 R18, [R1+0x130] ;  /* 0x0001300001127983 */ /* 0x000ea20000300a00 */
[----:B------:R-:W-:-:S05]  /*97a0*/  VIADD R2, R0, 0xffffff02 ;  /* 0xffffff0200027836 */ /* 0x000fca0000000000 */
[----:B------:R-:W-:Y:S01]  /*97b0*/  ISETP.GE.U32.AND P2, PT, R2, 0x7ffffe83, PT ;  /* 0x7ffffe830200780c */ /* 0x000fe20003f46070 */
[----:B------:R-:W-:-:S05]  /*97c0*/  VIADD R2, R0, 0xffffff01 ;  /* 0xffffff0100027836 */ /* 0x000fca0000000000 */
[----:B------:R-:W-:Y:S01]  /*97d0*/  ISETP.GE.U32.AND P5, PT, R2, 0x7ffffe82, PT ;  /* 0x7ffffe820200780c */ /* 0x000fe20003fa6070 */
[----:B---3--:R-:W-:-:S04]  /*97e0*/  IMAD.WIDE R14, R134, 0x4, R14 ;  /* 0x00000004860e7825 */ /* 0x008fc800078e020e */
[----:B----4-:R-:W-:-:S04]  /*97f0*/  IMAD.WIDE R12, R134, 0x4, R12 ;  /* 0x00000004860c7825 */ /* 0x010fc800078e020c */
[----:B-----5:R-:W-:-:S04]  /*9800*/  IMAD.WIDE R10, R134, 0x4, R10 ;  /* 0x00000004860a7825 */ /* 0x020fc800078e020a */
[----:B------:R-:W-:-:S04]  /*9810*/  IMAD.WIDE R8, R134, 0x4, R8 ;  /* 0x0000000486087825 */ /* 0x000fc800078e0208 */
[----:B------:R-:W-:-:S04]  /*9820*/  IMAD.WIDE R240, R134, 0x4, R240 ;  /* 0x0000000486f07825 */ /* 0x000fc800078e02f0 */
[----:B------:R-:W-:-:S04]  /*9830*/  IMAD.WIDE R242, R134, 0x4, R242 ;  /* 0x0000000486f27825 */ /* 0x000fc800078e02f2 */
[----:B------:R-:W-:Y:S01]  /*9840*/  IMAD.WIDE R244, R134, 0x4, R244 ;  /* 0x0000000486f47825 */ /* 0x000fe200078e02f4 */
[----:B------:R-:W-:Y:S01]  /*9850*/  STL.64 [R1+0x58], R14 ;  /* 0x0000580e01007387 */ /* 0x000fe20000100a00 */
[----:B------:R-:W1:Y:S03]  /*9860*/  S2R R3, SR_TID.X ;  /* 0x0000000000037919 */ /* 0x000e660000002100 */
[----:B------:R-:W-:Y:S04]  /*9870*/  STL.64 [R1+0x50], R12 ;  /* 0x0000500c01007387 */ /* 0x000fe80000100a00 */
[----:B------:R-:W-:Y:S04]  /*9880*/  STL.64 [R1+0x48], R10 ;  /* 0x0000480a01007387 */ /* 0x000fe80000100a00 */
[----:B------:R3:W-:Y:S01]  /*9890*/  STL.64 [R1+0x40], R8 ;  /* 0x0000400801007387 */ /* 0x0007e20000100a00 */
[----:B------:R-:W-:Y:S01]  /*98a0*/  VIADD R2, R0, 0xfffffeff ;  /* 0xfffffeff00027836 */ /* 0x000fe20000000000 */
[----:B------:R-:W-:Y:S01]  /*98b0*/  UIADD3 UR11, UPT, UPT, UR10, 0x80, URZ ;  /* 0x000000800a0b7890 */ /* 0x000fe2000fffe0ff */
[----:B------:R-:W-:-:S03]  /*98c0*/  SHF.R.S32.HI R0, RZ, 0x1f, R4 ;  /* 0x0000001fff007819 */ /* 0x000fc60000011404 */
[----:B------:R-:W-:Y:S01]  /*98d0*/  ISETP.GE.U32.AND P6, PT, R2, 0x7ffffe80, PT ;  /* 0x7ffffe800200780c */ /* 0x000fe20003fc6070 */
[C---:B------:R-:W-:Y:S01]  /*98e0*/  IMAD.SHL.U32 R2, R4.reuse, 0x4, RZ ;  /* 0x0000000404027824 */ /* 0x040fe200078e00ff */
[----:B------:R-:W-:Y:S01]  /*98f0*/  UIADD3 UR5, UPT, UPT, UR5, UR11, URZ ;  /* 0x0000000b05057290 */ /* 0x000fe2000fffe0ff */
[----:B------:R-:W-:-:S03]  /*9900*/  SHF.L.U64.HI R0, R4, 0x2, R0 ;  /* 0x0000000204007819 */ /* 0x000fc60000010200 */
[----:B------:R-:W-:Y:S01]  /*9910*/  ULEA UR12, UR12, UR5, 0x5 ;  /* 0x000000050c0c7291 */ /* 0x000fe2000f8e28ff */
[----:B-1----:R-:W-:Y:S01]  /*9920*/  LOP3.LUT R3, R3, 0xff, RZ, 0xc0, !PT ;  /* 0x000000ff03037812 */ /* 0x002fe200078ec0ff */
[----:B--2---:R-:W-:-:S04]  /*9930*/  IMAD.WIDE R182, R134, 0x4, R70 ;  /* 0x0000000486b67825 */ /* 0x004fc800078e0246 */
[----:B------:R-:W-:-:S04]  /*9940*/  IMAD.WIDE R180, R134, 0x4, R68 ;  /* 0x0000000486b47825 */ /* 0x000fc800078e0244 */
        /* <DEDUP_REMOVED lines=15> */
[C---:B------:R-:W-:Y:S01]  /*9a40*/  IMAD.WIDE R190, R4.reuse, 0x4, R24 ;  /* 0x0000000404be7825 */ /* 0x040fe200078e0218 */
[----:B------:R-:W-:Y:S03]  /*9a50*/  LDGSTS.E [R133+0x201f4], desc[UR24][R192.64], !P2 ;  /* 0x201f4000c0857fae */ /* 0x000fe6000d1a1018 */
[----:B------:R-:W-:Y:S01]  /*9a60*/  IMAD.WIDE R188, R4, 0x4, R22 ;  /* 0x0000000404bc7825 */ /* 0x000fe200078e0216 */
[----:B------:R-:W-:Y:S04]  /*9a70*/  LDGSTS.E [R133+0x201f8], desc[UR24][R190.64], !P5 ;  /* 0x201f8000be857fae */ /* 0x000fe8000e9a1018 */
[----:B------:R-:W-:Y:S04]  /*9a80*/  LDGSTS.E [R133+0x201fc], desc[UR24][R188.64], !P4 ;  /* 0x201fc000bc857fae */ /* 0x000fe8000e1a1018 */
[----:B------:R-:W0:Y:S04]  /*9a90*/  LDGDEPBAR ;  /* 0x00000000000079af */ /* 0x000e280000000000 */
[----:B------:R-:W-:Y:S04]  /*9aa0*/  LDGSTS.E [R252+0x48000], desc[UR24][R16.64], P3 ;  /* 0x4800000010fc7fae */ /* 0x000fe800099a1018 */
[----:B------:R-:W-:Y:S04]  /*9ab0*/  LDGSTS.E [R252+0x48400], desc[UR24][R14.64], P3 ;  /* 0x484000000efc7fae */ /* 0x000fe800099a1018 */
[----:B------:R-:W-:Y:S04]  /*9ac0*/  LDGSTS.E [R252+0x48800], desc[UR24][R12.64], P3 ;  /* 0x488000000cfc7fae */ /* 0x000fe800099a1018 */
[----:B------:R-:W-:Y:S04]  /*9ad0*/  LDGSTS.E [R252+0x48c00], desc[UR24][R10.64], P3 ;  /* 0x48c000000afc7fae */ /* 0x000fe800099a1018 */
[----:B------:R3:W-:Y:S04]  /*9ae0*/  LDGSTS.E [R252+0x49000], desc[UR24][R8.64], P3 ;  /* 0x4900000008fc7fae */ /* 0x0007e800099a1018 */
[----:B------:R1:W-:Y:S04]  /*9af0*/  LDGSTS.E [R252+0x49400], desc[UR24][R240.64], P3 ;  /* 0x49400000f0fc7fae */ /* 0x0003e800099a1018 */
[----:B------:R1:W-:Y:S04]  /*9b00*/  LDGSTS.E [R252+0x49800], desc[UR24][R242.64], P3 ;  /* 0x49800000f2fc7fae */ /* 0x0003e800099a1018 */
[----:B------:R1:W-:Y:S01]  /*9b10*/  LDGSTS.E [R252+0x49c00], desc[UR24][R244.64], P3 ;  /* 0x49c00000f4fc7fae */ /* 0x0003e200099a1018 */
[C---:B------:R-:W-:Y:S01]  /*9b20*/  IMAD.WIDE R150, R134.reuse, 0x4, R38 ;  /* 0x0000000486967825 */ /* 0x040fe200078e0226 */
[----:B---3--:R-:W2:Y:S02]  /*9b30*/  LDC R9, c[0x0][0x3a0] ;  /* 0x0000e800ff097b82 */ /* 0x008ea40000000800 */
[----:B------:R1:W-:Y:S04]  /*9b40*/  LDGSTS.E [R137+0x48100], desc[UR24][R182.64], P3 ;  /* 0x48100000b6897fae */ /* 0x0003e800099a1018 */
[----:B------:R1:W-:Y:S04]  /*9b50*/  LDGSTS.E [R137+0x48500], desc[UR24][R180.64], P3 ;  /* 0x48500000b4897fae */ /* 0x0003e800099a1018 */
[----:B------:R1:W-:Y:S04]  /*9b60*/  LDGSTS.E [R137+0x48900], desc[UR24][R178.64], P3 ;  /* 0x48900000b2897fae */ /* 0x0003e800099a1018 */
[----:B------:R1:W-:Y:S04]  /*9b70*/  LDGSTS.E [R137+0x48d00], desc[UR24][R176.64], P3 ;  /* 0x48d00000b0897fae */ /* 0x0003e800099a1018 */
[----:B------:R1:W-:Y:S04]  /*9b80*/  LDGSTS.E [R137+0x49100], desc[UR24][R174.64], P3 ;  /* 0x49100000ae897fae */ /* 0x0003e800099a1018 */
[----:B------:R1:W-:Y:S04]  /*9b90*/  LDGSTS.E [R137+0x49500], desc[UR24][R172.64], P3 ;  /* 0x49500000ac897fae */ /* 0x0003e800099a1018 */
[----:B------:R1:W-:Y:S04]  /*9ba0*/  LDGSTS.E [R137+0x49900], desc[UR24][R170.64], P3 ;  /* 0x49900000aa897fae */ /* 0x0003e800099a1018 */
[----:B------:R1:W-:Y:S04]  /*9bb0*/  LDGSTS.E [R137+0x49d00], desc[UR24][R168.64], P3 ;  /* 0x49d00000a8897fae */ /* 0x0003e800099a1018 */
[----:B------:R1:W-:Y:S01]  /*9bc0*/  LDGSTS.E [R136+0x48200], desc[UR24][R166.64], P3 ;  /* 0x48200000a6887fae */ /* 0x0003e200099a1018 */
[----:B------:R-:W-:-:S03]  /*9bd0*/  IMAD.WIDE R148, R134, 0x4, R36 ;  /* 0x0000000486947825 */ /* 0x000fc600078e0224 */
        /* <DEDUP_REMOVED lines=21> */
[----:B------:R-:W0:Y:S01]  /*9d30*/  LDGDEPBAR ;  /* 0x00000000000079af */ /* 0x000e220000000000 */
[----:B------:R-:W-:Y:S01]  /*9d40*/  IADD3 R138, P2, PT, R6, R2, RZ ;  /* 0x00000002068a7210 */ /* 0x000fe20007f5e0ff */
[----:B--2---:R-:W-:Y:S01]  /*9d50*/  VIADD R9, R9, 0x7f ;  /* 0x0000007f09097836 */ /* 0x004fe20000000000 */
[----:B------:R-:W-:-:S03]  /*9d60*/  ISETP.NE.U32.AND P3, PT, RZ, UR13, PT ;  /* 0x0000000dff007c0c */ /* 0x000fc6000bf65070 */
[----:B------:R-:W-:Y:S01]  /*9d70*/  IMAD.X R139, R7, 0x1, R0, P2 ;  /* 0x00000001078b7824 */ /* 0x000fe200010e0600 */
[----:B------:R-:W-:Y:S01]  /*9d80*/  ISETP.LT.OR P2, PT, R9, 0x80, P3 ;  /* 0x000000800900780c */ /* 0x000fe20001f41670 */
[----:B------:R-:W-:-:S04]  /*9d90*/  DEPBAR.LE SB0, 0x2 ;  /* 0x000080800000791a */ /* 0x000fc80000000000 */
[----:B------:R-:W-:Y:S06]  /*9da0*/  BAR.SYNC.DEFER_BLOCKING 0x0 ;  /* 0x0000000000007b1d */ /* 0x000fec0000010000 */
[----:B-1----:R-:W-:Y:S05]  /*9db0*/  @!P0 BRA `(.L_x_6) ;  /* 0x0000000000848947 */ /* 0x002fea0003800000 */
[----:B------:R-:W-:Y:S04]  /*9dc0*/  LDS.128 R4, [R133] ;  /* 0x0000000085047984 */ /* 0x000fe80000000c00 */
[----:B------:R-:W-:Y:S04]  /*9dd0*/  LDS.128 R8, [R133+0x10] ;  /* 0x0000100085087984 */ /* 0x000fe80000000c00 */
        /* <DEDUP_REMOVED lines=29> */
[----:B------:R-:W1:Y:S02]  /*9fb0*/  LDS.128 R128, [R133+0x1f0] ;  /* 0x0001f00085807984 */ /* 0x000e640000000c00 */
[----:B-1----:R1:W-:Y:S02]  /*9fc0*/  STTM.x128 tmem[UR12], R4 ;  /* 0x00000004000079ed */ /* 0x0023e400083c000c */
.L_x_6:
[----:B------:R-:W2:Y:S02]  /*9fd0*/  FENCE.VIEW.ASYNC.T ;  /* 0x00000000000073c6 */ /* 0x000ea40000000200 */
[----:B--2---:R-:W-:Y:S06]  /*9fe0*/  BAR.SYNC.DEFER_BLOCKING 0x0 ;  /* 0x0000000000007b1d */ /* 0x004fec0000010000 */
[----:B------:R-:W-:Y:S05]  /*9ff0*/  @P2 BRA `(.L_x_7) ;  /* 0x0000000800642947 */ /* 0x000fea0003800000 */
[----:B------:R-:W-:Y:S01]  /*a000*/  UIADD3 UR14, UPT, UPT, UR9, 0x40000, URZ ;  /* 0x00040000090e7890 */ /* 0x000fe2000fffe0ff */
[----:B------:R-:W-:Y:S01]  /*a010*/  UMOV UR19, URZ ;  /* 0x000000ff00137c82 */ /* 0x000fe20008000000 */
[----:B------:R-:W-:Y:S02]  /*a020*/  UIADD3 UR44, UPT, UPT, UR10, 0x88, URZ ;  /* 0x000000880a2c7890 */ /* 0x000fe4000fffe0ff */
[----:B------:R-:W-:Y:S02]  /*a030*/  USHF.R.U32.HI UR36, URZ, 0x4, UR14 ;  /* 0x00000004ff247899 */ /* 0x000fe4000801160e */
[----:B------:R-:W-:Y:S02]  /*a040*/  UIADD3 UR46, UPT, UPT, UR10, 0x90, URZ ;  /* 0x000000900a2e7890 */ /* 0x000fe4000fffe0ff */
[----:B------:R-:W-:Y:S01]  /*a050*/  USGXT.U32 UR36, UR36, 0xe ;  /* 0x0000000e2424789a */ /* 0x000fe20008000000 */
[----:B------:R-:W-:Y:S01]  /*a060*/  UMOV UR50, 0x0 ;  /* 0x0000000000327882 */ /* 0x000fe20000000000 */
[----:B------:R-:W-:-:S02]  /*a070*/  UMOV UR51, 0x8100910 ;  /* 0x0810091000337882 */ /* 0x000fc40000000000 */
[----:B------:R-:W-:Y:S01]  /*a080*/  UIADD3 UR38, UP1, UPT, UR36, 0x2, URZ ;  /* 0x0000000224267890 */ /* 0x000fe2000ff3e0ff */
[----:B------:R-:W-:Y:S01]  /*a090*/  UMOV UR37, 0x40004040 ;  /* 0x4000404000257882 */ /* 0x000fe20000000000 */
[----:B------:R-:W-:Y:S02]  /*a0a0*/  UMOV UR56, 0x0 ;  /* 0x0000000000387882 */ /* 0x000fe40000000000 */
[----:B------:R-:W-:Y:S01]  /*a0b0*/  UIADD3.X UR39, UPT, UPT, UR19, 0x40004040, URZ, UP1, !UPT ;  /* 0x4000404013277890 */ /* 0x000fe20008ffe4ff */
[----:B------:R-:W-:Y:S01]  /*a0c0*/  UTCHMMA tmem[UR11], gdesc[UR36], tmem[UR10], tmem[UR50], idesc[UR51], !UPT ;  /* 0x00ff32240b0079ea */ /* 0x000fe2000f80000a */
[----:B------:R-:W-:Y:S01]  /*a0d0*/  UMOV UR57, 0x8100910 ;  /* 0x0810091000397882 */ /* 0x000fe20000000000 */
[----:B------:R-:W-:Y:S01]  /*a0e0*/  UMOV UR54, 0x0 ;  /* 0x0000000000367882 */ /* 0x000fe20000000000 */
[----:B------:R-:W-:Y:S01]  /*a0f0*/  UIADD3.64 UR40, UPT, UPT, UR38, 0x2, URZ ;  /* 0x0000000226287897 */ /* 0x000fe2000fffe0ff */
[----:B------:R-:W-:Y:S01]  /*a100*/  UMOV UR55, 0x8100910 ;  /* 0x0810091000377882 */ /* 0x000fe20000000000 */
[----:B------:R-:W-:-:S02]  /*a110*/  UIADD3 UR72, UPT, UPT, UR10, 0x98, URZ ;  /* 0x000000980a487890 */ /* 0x000fc4000fffe0ff */
[----:B------:R-:W-:Y:S02]  /*a120*/  UIADD3.64 UR42, UPT, UPT, UR38, 0x4, URZ ;  /* 0x00000004262a7897 */ /* 0x000fe4000fffe0ff */
[----:B------:R2:W-:Y:S01]  /*a130*/  UTCHMMA tmem[UR44], gdesc[UR38], tmem[UR10], tmem[UR56], idesc[UR57], UPT ;  /* 0x00ff38262c0079ea */ /* 0x0005e2000b80000a */
[----:B------:R-:W-:Y:S02]  /*a140*/  UIADD3 UR73, UPT, UPT, UR10, 0xa0, URZ ;  /* 0x000000a00a497890 */ /* 0x000fe4000fffe0ff */
[----:B------:R3:W-:Y:S01]  /*a150*/  UTCHMMA tmem[UR46], gdesc[UR40], tmem[UR10], tmem[UR54], idesc[UR55], UPT ;  /* 0x00ff36282e0079ea */ /* 0x0007e2000b80000a */
[----:B------:R-:W-:Y:S02]  /*a160*/  UIADD3 UR75, UPT, UPT, UR10, 0xa8, URZ ;  /* 0x000000a80a4b7890 */ /* 0x000fe4000fffe0ff */
[----:B------:R-:W-:Y:S02]  /*a170*/  UIADD3 UR74, UPT, UPT, UR10, 0xb0, URZ ;  /* 0x000000b00a4a7890 */ /* 0x000fe4000fffe0ff */
[----:B------:R-:W-:-:S02]  /*a180*/  UIADD3.64 UR48, UPT, UPT, UR38, 0x202, URZ ;  /* 0x0000020226307897 */ /* 0x000fc4000fffe0ff */
[----:B--2---:R-:W-:Y:S02]  /*a190*/  UIADD3.64 UR44, UPT, UPT, UR38, 0x1fe, URZ ;  /* 0x000001fe262c7897 */ /* 0x004fe4000fffe0ff */
[----:B------:R-:W-:Y:S02]  /*a1a0*/  UIADD3 UR67, UPT, UPT, UR10, 0xb8, URZ ;  /* 0x000000b80a437890 */ /* 0x000fe4000fffe0ff */
[----:B---3--:R-:W-:Y:S02]  /*a1b0*/  UIADD3.64 UR46, UPT, UPT, UR38, 0x200, URZ ;  /* 0x00000200262e7897 */ /* 0x008fe4000fffe0ff */
[----:B------:R-:W-:Y:S02]  /*a1c0*/  UIADD3.64 UR50, UPT, UPT, UR38, 0x204, URZ ;  /* 0x0000020426327897 */ /* 0x000fe4000fffe0ff */
[----:B------:R-:W-:Y:S02]  /*a1d0*/  UIADD3 UR66, UPT, UPT, UR10, 0xc0, URZ ;  /* 0x000000c00a427890 */ /* 0x000fe4000fffe0ff */
[----:B------:R-:W-:Y:S01]  /*a1e0*/  UIADD3.64 UR52, UPT, UPT, UR38, 0x3fe, URZ ;  /* 0x000003fe26347897 */ /* 0x000fe2000fffe0ff */
[----:B------:R-:W-:Y:S01]  /*a1f0*/  UMOV UR62, 0x0 ;  /* 0x00000000003e7882 */ /* 0x000fe20000000000 */
[----:B------:R-:W-:Y:S01]  /*a200*/  UMOV UR63, 0x8100910 ;  /* 0x08100910003f7882 */ /* 0x000fe20000000000 */
[----:B------:R-:W-:Y:S01]  /*a210*/  UMOV UR64, 0x0 ;  /* 0x0000000000407882 */ /* 0x000fe20000000000 */
[----:B------:R-:W-:Y:S01]  /*a220*/  UMOV UR65, 0x8100910 ;  /* 0x0810091000417882 */ /* 0x000fe20000000000 */
[----:B------:R-:W-:Y:S01]  /*a230*/  UMOV UR58, 0x0 ;  /* 0x00000000003a7882 */ /* 0x000fe20000000000 */
[----:B------:R-:W-:Y:S01]  /*a240*/  UMOV UR59, 0x8100910 ;  /* 0x08100910003b7882 */ /* 0x000fe20000000000 */
[----:B------:R-:W-:-:S02]  /*a250*/  UIADD3 UR5, UPT, UPT, UR10, 0xc8, URZ ;  /* 0x000000c80a057890 */ /* 0x000fc4000fffe0ff */
[----:B------:R2:W-:Y:S01]  /*a260*/  UTCHMMA tmem[UR72], gdesc[UR42], tmem[UR10], tmem[UR62], idesc[UR63], UPT ;  /* 0x00ff3e2a480079ea */ /* 0x0005e2000b80000a */
[----:B------:R-:W-:Y:S01]  /*a270*/  UIADD3.64 UR56, UPT, UPT, UR38, 0x400, URZ ;  /* 0x0000040026387897 */ /* 0x000fe2000fffe0ff */
[----:B------:R3:W-:Y:S01]  /*a280*/  UTCHMMA tmem[UR73], gdesc[UR44], tmem[UR10], tmem[UR64], idesc[UR65], UPT ;  /* 0x00ff402c490079ea */ /* 0x0007e2000b80000a */
[----:B------:R-:W-:Y:S01]  /*a290*/  UMOV UR60, 0x0 ;  /* 0x00000000003c7882 */ /* 0x000fe20000000000 */
[----:B------:R-:W-:Y:S01]  /*a2a0*/  UMOV UR61, 0x8100910 ;  /* 0x08100910003d7882 */ /* 0x000fe20000000000 */
[----:B------:R-:W-:Y:S02]  /*a2b0*/  UIADD3 UR6, UPT, UPT, UR10, 0xd0, URZ ;  /* 0x000000d00a067890 */ /* 0x000fe4000fffe0ff */
[----:B------:R4:W-:Y:S01]  /*a2c0*/  UTCHMMA tmem[UR75], gdesc[UR46], tmem[UR10], tmem[UR58], idesc[UR59], UPT ;  /* 0x00ff3a2e4b0079ea */ /* 0x0009e2000b80000a */
[----:B------:R-:W-:Y:S01]  /*a2d0*/  UIADD3.64 UR54, UPT, UPT, UR38, 0x402, URZ ;  /* 0x0000040226367897 */ /* 0x000fe2000fffe0ff */
[----:B------:R-:W-:Y:S01]  /*a2e0*/  UTCHMMA tmem[UR74], gdesc[UR48], tmem[UR10], tmem[UR60], idesc[UR61], UPT ;  /* 0x00ff3c304a0079ea */ /* 0x000fe2000b80000a */
[----:B------:R-:W-:Y:S01]  /*a2f0*/  UMOV UR22, 0x0 ;  /* 0x0000000000167882 */ /* 0x000fe20000000000 */
[----:B------:R-:W-:Y:S01]  /*a300*/  UMOV UR23, 0x8100910 ;  /* 0x0810091000177882 */ /* 0x000fe20000000000 */
[----:B------:R-:W-:-:S02]  /*a310*/  UIADD3 UR7, UPT, UPT, UR10, 0xd8, URZ ;  /* 0x000000d80a077890 */ /* 0x000fc4000fffe0ff */
[----:B------:R5:W-:Y:S01]  /*a320*/  UTCHMMA tmem[UR67], gdesc[UR50], tmem[UR10], tmem[UR22], idesc[UR23], UPT ;  /* 0x00ff1632430079ea */ /* 0x000be2000b80000a */
[----:B--2---:R-:W-:Y:S01]  /*a330*/  UIADD3.64 UR62, UPT, UPT, UR38, 0x404, URZ ;  /* 0x00000404263e7897 */ /* 0x004fe2000fffe0ff */
[----:B------:R-:W-:Y:S01]  /*a340*/  UMOV UR26, 0x0 ;  /* 0x00000000001a7882 */ /* 0x000fe20000000000 */
[----:B------:R-:W-:Y:S01]  /*a350*/  UMOV UR27, 0x8100910 ;  /* 0x08100910001b7882 */ /* 0x000fe20000000000 */
[----:B------:R-:W-:Y:S02]  /*a360*/  UIADD3 UR8, UPT, UPT, UR10, 0xe0, URZ ;  /* 0x000000e00a087890 */ /* 0x000fe4000fffe0ff */
[----:B------:R2:W-:Y:S01]  /*a370*/  UTCHMMA tmem[UR66], gdesc[UR52], tmem[UR10], tmem[UR26], idesc[UR27], UPT ;  /* 0x00ff1a34420079ea */ /* 0x0005e2000b80000a */
[----:B---3--:R-:W-:Y:S02]  /*a380*/  UIADD3.64 UR64, UPT, UPT, UR38, 0x5fe, URZ ;  /* 0x000005fe26407897 */ /* 0x008fe4000fffe0ff */
[----:B------:R-:W-:Y:S02]  /*a390*/  UIADD3 UR13, UPT, UPT, UR10, 0xe8, URZ ;  /* 0x000000e80a0d7890 */ /* 0x000fe4000fffe0ff */
[----:B----4-:R-:W-:-:S02]  /*a3a0*/  UIADD3.64 UR58, UPT, UPT, UR38, 0x600, URZ ;  /* 0x00000600263a7897 */ /* 0x010fc4000fffe0ff */
[----:B------:R-:W-:Y:S02]  /*a3b0*/  UIADD3 UR14, UPT, UPT, UR10, 0xf0, URZ ;  /* 0x000000f00a0e7890 */ /* 0x000fe4000fffe0ff */
[----:B-----5:R-:W-:Y:S02]  /*a3c0*/  UIADD3.64 UR22, UPT, UPT, UR38, 0x602, URZ ;  /* 0x0000060226167897 */ /* 0x020fe4000fffe0ff */
[----:B------:R-:W-:Y:S02]  /*a3d0*/  UIADD3 UR15, UPT, UPT, UR10, 0xf8, URZ ;  /* 0x000000f80a0f7890 */ /* 0x000fe4000fffe0ff */
[----:B--2---:R-:W-:Y:S01]  /*a3e0*/  UIADD3.64 UR26, UPT, UPT, UR38, 0x604, URZ ;  /* 0x00000604261a7897 */ /* 0x004fe2000fffe0ff */
[----:B------:R-:W-:Y:S01]  /*a3f0*/  UMOV UR70, 0x0 ;  /* 0x0000000000467882 */ /* 0x000fe20000000000 */
[----:B------:R-:W-:Y:S01]  /*a400*/  UMOV UR71, 0x8100910 ;  /* 0x0810091000477882 */ /* 0x000fe20000000000 */
[----:B------:R-:W-:Y:S02]  /*a410*/  UIADD3 UR16, UPT, UPT, UR10, 0x40, URZ ;  /* 0x000000400a107890 */ /* 0x000fe4000fffe0ff */
[----:B------:R2:W-:Y:S01]  /*a420*/  UTCHMMA tmem[UR5], gdesc[UR56], tmem[UR10], tmem[UR70], idesc[UR71], UPT ;  /* 0x00ff4638050079ea */ /* 0x0005e2000b80000a */
[----:B------:R-:W-:Y:S01]  /*a430*/  UIADD3 UR17, UPT, UPT, UR10, 0x100, URZ ;  /* 0x000001000a117890 */ /* 0x000fe2000fffe0ff */
[----:B------:R-:W-:Y:S01]  /*a440*/  UMOV UR28, 0x0 ;  /* 0x00000000001c7882 */ /* 0x000fe20000000000 */
[----:B------:R-:W-:Y:S01]  /*a450*/  UMOV UR29, 0x8100910 ;  /* 0x08100910001d7882 */ /* 0x000fe20000000000 */
[----:B------:R-:W-:-:S02]  /*a460*/  UIADD3 UR18, UPT, UPT, UR10, 0x40, URZ ;  /* 0x000000400a127890 */ /* 0x000fc4000fffe0ff */
[----:B------:R3:W-:Y:S01]  /*a470*/  UTCHMMA tmem[UR6], gdesc[UR54], tmem[UR10], tmem[UR28], idesc[UR29], UPT ;  /* 0x00ff1c36060079ea */ /* 0x0007e2000b80000a */
[----:B------:R-:W-:Y:S01]  /*a480*/  UIADD3 UR19, UPT, UPT, UR10, 0x108, URZ ;  /* 0x000001080a137890 */ /* 0x000fe2000fffe0ff */
[----:B------:R-:W-:Y:S01]  /*a490*/  UMOV UR30, 0x0 ;  /* 0x00000000001e7882 */ /* 0x000fe20000000000 */
[----:B------:R-:W-:Y:S01]  /*a4a0*/  UMOV UR31, 0x8100910 ;  /* 0x08100910001f7882 */ /* 0x000fe20000000000 */
[----:B------:R-:W-:Y:S02]  /*a4b0*/  UIADD3 UR20, UPT, UPT, UR10, 0x40, URZ ;  /* 0x000000400a147890 */ /* 0x000fe4000fffe0ff */
[----:B------:R-:W-:Y:S01]  /*a4c0*/  UTCHMMA tmem[UR7], gdesc[UR62], tmem[UR10], tmem[UR30], idesc[UR31], UPT ;  /* 0x00ff1e3e070079ea */ /* 0x000fe2000b80000a */
        /* <DEDUP_REMOVED lines=14> */
[----:B------:R-:W-:Y:S01]  /*a5b0*/  UTCHMMA tmem[UR14], gdesc[UR22], tmem[UR10], tmem[UR76], idesc[UR77], UPT ;  /* 0x00ff4c160e0079ea */ /* 0x000fe2000b80000a */
[----:B------:R-:W-:Y:S02]  /*a5c0*/  UIADD3 UR61, UPT, UPT, UR10, 0x128, URZ ;  /* 0x000001280a3d7890 */ /* 0x000fe4000fffe0ff */
[----:B------:R5:W-:Y:S01]  /*a5d0*/  UTCHMMA tmem[UR15], gdesc[UR26], tmem[UR10], tmem[UR70], idesc[UR71], UPT ;  /* 0x00ff461a0f0079ea */ /* 0x000be2000b80000a */
[----:B------:R-:W-:Y:S01]  /*a5e0*/  UMOV UR74, 0x0 ;  /* 0x00000000004a7882 */ /* 0x000fe20000000000 */
[----:B------:R-:W-:Y:S01]  /*a5f0*/  UMOV UR75, 0x8100910 ;  /* 0x08100910004b7882 */ /* 0x000fe20000000000 */
[----:B--2---:R-:W-:Y:S01]  /*a600*/  UIADD3 UR5, UPT, UPT, UR10, 0x40, URZ ;  /* 0x000000400a057890 */ /* 0x004fe2000fffe0ff */
[----:B------:R2:W-:Y:S01]  /*a610*/  UTCHMMA tmem[UR17], gdesc[UR36], tmem[UR16], tmem[UR74], idesc[UR75], !UPT ;  /* 0x00ff4a24110079ea */ /* 0x0005e2000f800010 */
[----:B---3--:R-:W-:Y:S01]  /*a620*/  UIADD3 UR28, UPT, UPT, UR10, 0x130, URZ ;  /* 0x000001300a1c7890 */ /* 0x008fe2000fffe0ff */
[----:B------:R3:W-:Y:S01]  /*a630*/  UTCHMMA tmem[UR19], gdesc[UR38], tmem[UR18], tmem[UR74], idesc[UR75], UPT ;  /* 0x00ff4a26130079ea */ /* 0x0007e2000b800012 */
[----:B------:R-:W-:Y:S01]  /*a640*/  UIADD3 UR66, UPT, UPT, UR10, 0x40, URZ ;  /* 0x000000400a427890 */ /* 0x000fe2000fffe0ff */
[----:B------:R1:W-:Y:S01]  /*a650*/  UTCHMMA tmem[UR21], gdesc[UR40], tmem[UR20], tmem[UR34], idesc[UR35], UPT ;  /* 0x00ff2228150079ea */ /* 0x0003e2000b800014 */
[----:B------:R-:W-:Y:S01]  /*a660*/  UIADD3 UR29, UPT, UPT, UR10, 0x138, URZ ;  /* 0x000001380a1d7890 */ /* 0x000fe2000fffe0ff */
[----:B------:R-:W-:Y:S01]  /*a670*/  UTCHMMA tmem[UR69], gdesc[UR42], tmem[UR68], tmem[UR34], idesc[UR35], UPT ;  /* 0x00ff222a450079ea */ /* 0x000fe2000b800044 */
[----:B----4-:R-:W-:-:S02]  /*a680*/  UIADD3 UR8, UPT, UPT, UR10, 0x40, URZ ;  /* 0x000000400a087890 */ /* 0x010fc4000fffe0ff */
[----:B-----5:R-:W-:Y:S02]  /*a690*/  UIADD3 UR70, UPT, UPT, UR10, 0x140, URZ ;  /* 0x000001400a467890 */ /* 0x020fe4000fffe0ff */
[----:B------:R-:W-:Y:S02]  /*a6a0*/  UIADD3 UR67, UPT, UPT, UR10, 0x40, URZ ;  /* 0x000000400a437890 */ /* 0x000fe4000fffe0ff */
[----:B------:R-:W-:Y:S01]  /*a6b0*/  UIADD3 UR13, UPT, UPT, UR10, 0x148, URZ ;  /* 0x000001480a0d7890 */ /* 0x000fe2000fffe0ff */
[----:B--2---:R-:W-:Y:S01]  /*a6c0*/  UMOV UR36, 0x0 ;  /* 0x0000000000247882 */ /* 0x004fe20000000000 */
[----:B------:R-:W-:Y:S01]  /*a6d0*/  UMOV UR37, 0x8100910 ;  /* 0x0810091000257882 */ /* 0x000fe20000000000 */
[----:B------:R-:W-:Y:S01]  /*a6e0*/  UMOV UR6, 0x0 ;  /* 0x0000000000067882 */ /* 0x000fe20000000000 */
[----:B------:R-:W-:Y:S01]  /*a6f0*/  UMOV UR7, 0x8100910 ;  /* 0x0810091000077882 */ /* 0x000fe20000000000 */
[----:B---3--:R-:W-:Y:S01]  /*a700*/  UIADD3 UR75, UPT, UPT, UR10, 0x40, URZ ;  /* 0x000000400a4b7890 */ /* 0x008fe2000fffe0ff */
[----:B------:R-:W-:Y:S01]  /*a710*/  UTCHMMA tmem[UR73], gdesc[UR44], tmem[UR72], tmem[UR36], idesc[UR37], UPT ;  /* 0x00ff242c490079ea */ /* 0x000fe2000b800048 */
[----:B------:R-:W-:Y:S01]  /*a720*/  UIADD3 UR74, UPT, UPT, UR10, 0x150, URZ ;  /* 0x000001500a4a7890 */ /* 0x000fe2000fffe0ff */
[----:B------:R2:W-:Y:S01]  /*a730*/  UTCHMMA tmem[UR61], gdesc[UR46], tmem[UR60], tmem[UR6], idesc[UR7], UPT ;  /* 0x00ff062e3d0079ea */ /* 0x0005e2000b80003c */
[----:B------:R-:W-:-:S02]  /*a740*/  UIADD3 UR71, UPT, UPT, UR10, 0x40, URZ ;  /* 0x000000400a477890 */ /* 0x000fc4000fffe0ff */
[----:B------:R-:W-:Y:S02]  /*a750*/  UIADD3 UR76, UPT, UPT, UR10, 0x158, URZ ;  /* 0x000001580a4c7890 */ /* 0x000fe4000fffe0ff */
[----:B------:R-:W-:Y:S02]  /*a760*/  UIADD3 UR77, UPT, UPT, UR10, 0x40, URZ ;  /* 0x000000400a4d7890 */ /* 0x000fe4000fffe0ff */
[----:B------:R-:W-:Y:S02]  /*a770*/  UIADD3 UR38, UPT, UPT, UR10, 0x160, URZ ;  /* 0x000001600a267890 */ /* 0x000fe4000fffe0ff */
[----:B-1----:R-:W-:Y:S02]  /*a780*/  UIADD3 UR41, UPT, UPT, UR10, 0x40, URZ ;  /* 0x000000400a297890 */ /* 0x002fe4000fffe0ff */
[----:B------:R-:W-:Y:S01]  /*a790*/  UIADD3 UR40, UPT, UPT, UR10, 0x168, URZ ;  /* 0x000001680a287890 */ /* 0x000fe2000fffe0ff */
[----:B--2---:R-:W-:Y:S01]  /*a7a0*/  UMOV UR46, 0x0 ;  /* 0x00000000002e7882 */ /* 0x004fe20000000000 */
[----:B------:R-:W-:Y:S01]  /*a7b0*/  UMOV UR47, 0x8100910 ;  /* 0x08100910002f7882 */ /* 0x000fe20000000000 */
[----:B------:R-:W-:Y:S01]  /*a7c0*/  UIADD3 UR39, UPT, UPT, UR10, 0x40, URZ ;  /* 0x000000400a277890 */ /* 0x000fe2000fffe0ff */
[----:B------:R2:W-:Y:S01]  /*a7d0*/  UTCHMMA tmem[UR28], gdesc[UR48], tmem[UR5], tmem[UR46], idesc[UR47], UPT ;  /* 0x00ff2e301c0079ea */ /* 0x0005e2000b800005 */
[----:B------:R-:W-:Y:S01]  /*a7e0*/  UIADD3 UR42, UPT, UPT, UR10, 0x170, URZ ;  /* 0x000001700a2a7890 */ /* 0x000fe2000fffe0ff */
[----:B------:R-:W-:Y:S01]  /*a7f0*/  UMOV UR72, 0x0 ;  /* 0x0000000000487882 */ /* 0x000fe20000000000 */
[----:B------:R-:W-:Y:S01]  /*a800*/  UMOV UR73, 0x8100910 ;  /* 0x0810091000497882 */ /* 0x000fe20000000000 */
[----:B------:R-:W-:Y:S01]  /*a810*/  UIADD3 UR43, UPT, UPT, UR10, 0x40, URZ ;  /* 0x000000400a2b7890 */ /* 0x000fe2000fffe0ff */
[----:B------:R2:W-:Y:S01]  /*a820*/  UTCHMMA tmem[UR29], gdesc[UR50], tmem[UR66], tmem[UR72], idesc[UR73], UPT ;  /* 0x00ff48321d0079ea */ /* 0x0005e2000b800042 */
[----:B------:R-:W-:Y:S01]  /*a830*/  UIADD3 UR44, UPT, UPT, UR10, 0x178, URZ ;  /* 0x000001780a2c7890 */ /* 0x000fe2000fffe0ff */
[----:B------:R2:W-:Y:S01]  /*a840*/  UTCHMMA tmem[UR70], gdesc[UR52], tmem[UR8], tmem[UR30], idesc[UR31], UPT ;  /* 0x00ff1e34460079ea */ /* 0x0005e2000b800008 */
[----:B------:R-:W-:Y:S01]  /*a850*/  UMOV UR14, 0x0 ;  /* 0x00000000000e7882 */ /* 0x000fe20000000000 */
[----:B------:R-:W-:Y:S01]  /*a860*/  UMOV UR15, 0x8100910 ;  /* 0x08100910000f7882 */ /* 0x000fe20000000000 */
[----:B------:R-:W-:Y:S01]  /*a870*/  UMOV UR16, 0x0 ;  /* 0x0000000000107882 */ /* 0x000fe20000000000 */
[----:B------:R-:W-:Y:S01]  /*a880*/  UMOV UR17, 0x8100910 ;  /* 0x0810091000117882 */ /* 0x000fe20000000000 */
[----:B------:R2:W-:Y:S01]  /*a890*/  UTCHMMA tmem[UR13], gdesc[UR56], tmem[UR67], tmem[UR32], idesc[UR33], UPT ;  /* 0x00ff20380d0079ea */ /* 0x0005e2000b800043 */
[----:B------:R-:W-:Y:S01]  /*a8a0*/  UMOV UR18, 0x0 ;  /* 0x0000000000127882 */ /* 0x000fe20000000000 */
[----:B------:R-:W-:Y:S01]  /*a8b0*/  UMOV UR19, 0x8100910 ;  /* 0x0810091000137882 */ /* 0x000fe20000000000 */
[----:B------:R2:W-:Y:S01]  /*a8c0*/  UTCHMMA tmem[UR74], gdesc[UR54], tmem[UR75], tmem[UR14], idesc[UR15], UPT ;  /* 0x00ff0e364a0079ea */ /* 0x0005e2000b80004b */
[----:B------:R2:W-:Y:S01]  /*a8d0*/  UTCHMMA tmem[UR76], gdesc[UR62], tmem[UR71], tmem[UR16], idesc[UR17], UPT ;  /* 0x00ff103e4c0079ea */ /* 0x0005e2000b800047 */
[----:B------:R-:W-:Y:S01]  /*a8e0*/  UMOV UR20, 0x0 ;  /* 0x0000000000147882 */ /* 0x000fe20000000000 */
[----:B------:R-:W-:Y:S01]  /*a8f0*/  UMOV UR21, 0x8100910 ;  /* 0x0810091000157882 */ /* 0x000fe20000000000 */
[----:B------:R-:W-:Y:S01]  /*a900*/  UMOV UR6, UR4 ;  /* 0x0000000400067c82 */ /* 0x000fe20008000000 */
[----:B------:R-:W-:Y:S01]  /*a910*/  UMOV UR7, URZ ;  /* 0x000000ff00077c82 */ /* 0x000fe20008000000 */
[----:B------:R2:W-:Y:S01]  /*a920*/  UTCHMMA tmem[UR38], gdesc[UR64], tmem[UR77], tmem[UR18], idesc[UR19], UPT ;  /* 0x00ff1240260079ea */ /* 0x0005e2000b80004d */
[----:B------:R2:W-:Y:S01]  /*a930*/  UTCHMMA tmem[UR40], gdesc[UR58], tmem[UR41], tmem[UR34], idesc[UR35], UPT ;  /* 0x00ff223a280079ea */ /* 0x0005e2000b800029 */
[----:B------:R-:W-:Y:S01]  /*a940*/  UMOV UR68, UR6 ;  /* 0x0000000600447c82 */ /* 0x000fe20008000000 */
[----:B------:R2:W-:Y:S01]  /*a950*/  UTCHMMA tmem[UR42], gdesc[UR22], tmem[UR39], tmem[UR20], idesc[UR21], UPT ;  /* 0x00ff14162a0079ea */ /* 0x0005e2000b800027 */
[----:B------:R2:W-:Y:S01]  /*a960*/  UTCHMMA tmem[UR44], gdesc[UR26], tmem[UR43], tmem[UR36], idesc[UR37], UPT ;  /* 0x00ff241a2c0079ea */ /* 0x0005e2000b80002b */
[----:B------:R2:W-:Y:S01]  /*a970*/  UTCBAR [UR68], URZ ;  /* 0x000000ff440073e9 */ /* 0x0005e200080000ff */
[----:B------:R-:W-:Y:S01]  /*a980*/  NOP ;  /* 0x0000000000007918 */ /* 0x000fe20000000000 */
.L_x_7:
[----:B-1----:R-:W3:Y:S01]  /*a990*/  LDL.LU.64 R8, [R1+0x458] ;  /* 0x0004580001087983 */ /* 0x002ee20000300a00 */
[----:B------:R-:W1:Y:S03]  /*a9a0*/  LDC R4, c[0x0][0x3a0] ;  /* 0x0000e800ff047b82 */ /* 0x000e660000000800 */
[----:B------:R-:W4:Y:S04]  /*a9b0*/  LDL.LU.64 R6, [R1+0x450] ;  /* 0x0004500001067983 */ /* 0x000f280000300a00 */
[----:B------:R-:W5:Y:S04]  /*a9c0*/  LDL.LU.64 R14, [R1+0x448] ;  /* 0x00044800010e7983 */ /* 0x000f680000300a00 */
[----:B--2---:R-:W2:Y:S04]  /*a9d0*/  LDL.LU.64 R12, [R1+0x440] ;  /* 0x00044000010c7983 */ /* 0x004ea80000300a00 */
[----:B------:R-:W2:Y:S04]  /*a9e0*/  LDL.LU.64 R10, [R1+0x438] ;  /* 0x00043800010a7983 */ /* 0x000ea80000300a00 */
[----:B------:R-:W-:Y:S04]  /*a9f0*/  STL.64 [R1+0x4a8], R148 ;  /* 0x0004a89401007387 */ /* 0x000fe80000100a00 */
[----:B------:R-:W-:Y:S01]  /*aa00*/  STL.64 [R1+0x4a0], R146 ;  /* 0x0004a09201007387 */ /* 0x000fe20000100a00 */
[----:B-1----:R-:W-:-:S03]  /*aa10*/  VIADD R4, R4, 0xfffffefe ;  /* 0xfffffefe04047836 */ /* 0x002fc60000000000 */
[----:B------:R-:W-:Y:S01]  /*aa20*/  STL.64 [R1+0x498], R144 ;  /* 0x0004989001007387 */ /* 0x000fe20000100a00 */
[----:B------:R-:W-:Y:S01]  /*aa30*/  BAR.SYNC.DEFER_BLOCKING 0x0 ;  /* 0x0000000000007b1d */ /* 0x000fe20000010000 */
[----:B------:R-:W-:-:S07]  /*aa40*/  ISETP.GE.U32.AND P0, PT, R4, 0x7ffffe7f, PT ;  /* 0x7ffffe7f0400780c */ /* 0x000fce0003f06070 */
[----:B------:R-:W1:Y:S01]  /*aa50*/  LDC R4, c[0x0][0x3a0] ;  /* 0x0000e800ff047b82 */ /* 0x000e620000000800 */
[----:B------:R-:W-:Y:S04]  /*aa60*/  STL.64 [R1+0x490], R142 ;  /* 0x0004908e01007387 */ /* 0x000fe80000100a00 */
[----:B------:R1:W-:Y:S04]  /*aa70*/  STL.64 [R1+0x488], R140 ;  /* 0x0004888c01007387 */ /* 0x0003e80000100a00 */
[----:B------:R1:W-:Y:S04]  /*aa80*/  STL.64 [R1+0x480], R184 ;  /* 0x000480b801007387 */ /* 0x0003e80000100a00 */
[----:B------:R-:W-:Y:S04]  /*aa90*/  STL.64 [R1+0x478], R186 ;  /* 0x000478ba01007387 */ /* 0x000fe80000100a00 */
[----:B------:R-:W-:Y:S01]  /*aaa0*/  @!PT LDS RZ, [RZ] ;  /* 0x00000000fffff984 */ /* 0x000fe20000000800 */
[----:B------:R-:W-:Y:S01]  /*aab0*/  @!PT LDS RZ, [RZ] ;  /* 0x00000000fffff984 */ /* 0x000fe20000000800 */
[----:B------:R-:W-:Y:S01]  /*aac0*/  @!PT LDS RZ, [RZ] ;  /* 0x00000000fffff984 */ /* 0x000fe20000000800 */
[----:B------:R-:W-:Y:S01]  /*aad0*/  LDGSTS.E [R133], desc[UR24][R138.64], !P6 ;  /* 0x000000008a857fae */ /* 0x000fe2000f1a1018 */
[----:B-1----:R-:W1:Y:S01]  /*aae0*/  LDC R140, c[0x0][0x3a0] ;  /* 0x0000e800ff8c7b82 */ /* 0x002e620000000800 */
[----:B---3--:R-:W-:-:S05]  /*aaf0*/  IADD3 R210, P2, PT, R8, R2, RZ ;  /* 0x0000000208d27210 */ /* 0x008fca0007f5e0ff */
[----:B------:R-:W-:Y:S01]  /*ab00*/  IMAD.X R211, R9, 0x1, R0, P2 ;  /* 0x0000000109d37824 */ /* 0x000fe200010e0600 */
[----:B----4-:R-:W-:Y:S01]  /*ab10*/  IADD3 R208, P2, PT, R6, R2, RZ ;  /* 0x0000000206d07210 */ /* 0x010fe20007f5e0ff */
[----:B------:R-:W3:Y:S01]  /*ab20*/  LDL.LU.64 R8, [R1+0x430] ;  /* 0x0004300001087983 */ /* 0x000ee20000300a00 */
[----:B------:R-:W-:-:S03]  /*ab30*/  VIADD R4, R4, 0xfffffefd ;  /* 0xfffffefd04047836 */ /* 0x000fc60000000000 */
[--C-:B------:R-:W-:Y:S01]  /*ab40*/  IMAD.X R209, R7, 0x1, R0.reuse, P2 ;  /* 0x0000000107d17824 */ /* 0x100fe200010e0600 */
[----:B------:R-:W-:Y:S04]  /*ab50*/  LDGSTS.E [R133+0x4], desc[UR24][R210.64], !P0 ;  /* 0x00004000d2857fae */ /* 0x000fe8000c1a1018 */
[----:B------:R-:W4:Y:S01]  /*ab60*/  LDL.LU.64 R6, [R1+0x428] ;  /* 0x0004280001067983 */ /* 0x000f220000300a00 */
[-C--:B-----5:R-:W-:Y:S02]  /*ab70*/  IADD3 R206, P2, PT, R14, R2.reuse, RZ ;  /* 0x000000020ece7210 */ /* 0x0a0fe40007f5e0ff */
[----:B------:R-:W-:Y:S02]  /*ab80*/  ISETP.GE.U32.AND P0, PT, R4, 0x7ffffe7e, PT ;  /* 0x7ffffe7e0400780c */ /* 0x000fe40003f06070 */
[----:B------:R-:W5:Y:S01]  /*ab90*/  LDC R4, c[0x0][0x3a0] ;  /* 0x0000e800ff047b82 */ /* 0x000f620000000800 */
[--C-:B------:R-:W-:Y:S01]  /*aba0*/  IMAD.X R207, R15, 0x1, R0.reuse, P2 ;  /* 0x000000010fcf7824 */ /* 0x100fe200010e0600 */
[-C--:B--2---:R-:W-:Y:S01]  /*abb0*/  IADD3 R204, P2, PT, R12, R2.reuse, RZ ;  /* 0x000000020ccc7210 */ /* 0x084fe20007f5e0ff */
[----:B------:R-:W2:Y:S04]  /*abc0*/  LDL.LU.64 R14, [R1+0x420] ;  /* 0x00042000010e7983 */ /* 0x000ea80000300a00 */
[--C-:B------:R-:W-:Y:S01]  /*abd0*/  IMAD.X R205, R13, 0x1, R0.reuse, P2 ;  /* 0x000000010dcd7824 */ /* 0x100fe200010e0600 */
[-C--:B------:R-:W-:Y:S01]  /*abe0*/  IADD3 R202, P2, PT, R10, R2.reuse, RZ ;  /* 0x000000020aca7210 */ /* 0x080fe20007f5e0ff */
[----:B------:R-:W5:Y:S04]  /*abf0*/  LDL.LU.64 R12, [R1+0x418] ;  /* 0x00041800010c7983 */ /* 0x000f680000300a00 */
[----:B------:R-:W-:Y:S01]  /*ac00*/  IMAD.X R203, R11, 0x1, R0, P2 ;  /* 0x000000010bcb7824 */ /* 0x000fe200010e0600 */
[----:B------:R-:W-:Y:S04]  /*ac10*/  LDGSTS.E [R133+0x8], desc[UR24][R208.64], !P0 ;  /* 0x00008000d0857fae */ /* 0x000fe8000c1a1018 */
[----:B------:R-:W5:Y:S01]  /*ac20*/  LDL.LU.64 R10, [R1+0x410] ;  /* 0x00041000010a7983 */ /* 0x000f620000300a00 */
[----:B---3--:R-:W-:-:S05]  /*ac30*/  IADD3 R200, P2, PT, R8, R2, RZ ;  /* 0x0000000208c87210 */ /* 0x008fca0007f5e0ff */
[----:B------:R-:W-:Y:S02]  /*ac40*/  IMAD.X R201, R9, 0x1, R0, P2 ;  /* 0x0000000109c97824 */ /* 0x000fe400010e0600 */
[----:B------:R-:W3:Y:S01]  /*ac50*/  LDL.LU.64 R8, [R1+0x408] ;  /* 0x0004080001087983 */ /* 0x000ee20000300a00 */
[----:B----4-:R-:W-:-:S05]  /*ac60*/  IADD3 R198, P2, PT, R6, R2, RZ ;  /* 0x0000000206c67210 */ /* 0x010fca0007f5e0ff */
[----:B------:R-:W-:Y:S02]  /*ac70*/  IMAD.X R199, R7, 0x1, R0, P2 ;  /* 0x0000000107c77824 */ /* 0x000fe400010e0600 */
[----:B------:R-:W4:Y:S01]  /*ac80*/  LDL.LU.64 R6, [R1+0x400] ;  /* 0x0004000001067983 */ /* 0x000f220000300a00 */
[----:B--2---:R-:W-:-:S05]  /*ac90*/  IADD3 R196, P2, PT, R14, R2, RZ ;  /* 0x000000020ec47210 */ /* 0x004fca0007f5e0ff */
[--C-:B------:R-:W-:Y:S01]  /*aca0*/  IMAD.X R197, R15, 0x1, R0.reuse, P2 ;  /* 0x000000010fc57824 */ /* 0x100fe200010e0600 */
[-C--:B-----5:R-:W-:Y:S01]  /*acb0*/  IADD3 R194, P2, PT, R12, R2.reuse, RZ ;  /* 0x000000020cc27210 */ /* 0x0a0fe20007f5e0ff */
[----:B------:R-:W2:Y:S04]  /*acc0*/  LDL.LU.64 R14, [R1+0x3f8] ;  /* 0x0003f800010e7983 */ /* 0x000ea80000300a00 */
[----:B------:R-:W-:Y:S02]  /*acd0*/  IMAD.X R195, R13, 0x1, R0, P2 ;  /* 0x000000010dc37824 */ /* 0x000fe400010e0600 */
[----:B------:R-:W5:Y:S01]  /*ace0*/  LDL.LU.64 R12, [R1+0x3f0] ;  /* 0x0003f000010c7983 */ /* 0x000f620000300a00 */
[----:B------:R-:W-:-:S05]  /*acf0*/  IADD3 R130, P2, PT, R10, R2, RZ ;  /* 0x000000020a827210 */ /* 0x000fca0007f5e0ff */
[----:B------:R-:W-:Y:S02]  /*ad00*/  IMAD.X R131, R11, 0x1, R0, P2 ;  /* 0x000000010b837824 */ /* 0x000fe400010e0600 */
        /* <DEDUP_REMOVED lines=46> */
[----:B------:R-:W-:-:S05]  /*aff0*/  VIADD R4, R4, 0xfffffefc ;  /* 0xfffffefc04047836 */ /* 0x000fca0000000000 */
[----:B------:R-:W-:Y:S02]  /*b000*/  ISETP.GE.U32.AND P0, PT, R4, 0x7ffffe7d, PT ;  /* 0x7ffffe7d0400780c */ /* 0x000fe40003f06070 */
[----:B------:R-:W1:Y:S11]  /*b010*/  LDC R4, c[0x0][0x3a0] ;  /* 0x0000e800ff047b82 */ /* 0x000e760000000800 */
[----:B------:R-:W-:Y:S01]  /*b020*/  LDGSTS.E [R133+0xc], desc[UR24][R206.64], !P0 ;  /* 0x0000c000ce857fae */ /* 0x000fe2000c1a1018 */
[----:B-1----:R-:W-:-:S04]  /*b030*/  IADD3 R4, PT, PT, R4, -0x105, RZ ;  /* 0xfffffefb04047810 */ /* 0x002fc80007ffe0ff */
[----:B------:R-:W-:Y:S02]  /*b040*/  ISETP.GE.U32.AND P0, PT, R4, 0x7ffffe7c, PT ;  /* 0x7ffffe7c0400780c */ /* 0x000fe40003f06070 */
[----:B------:R-:W1:Y:S11]  /*b050*/  LDC R4, c[0x0][0x3a0] ;  /* 0x0000e800ff047b82 */ /* 0x000e760000000800 */
[----:B------:R-:W-:Y:S01]  /*b060*/  LDGSTS.E [R133+0x10], desc[UR24][R204.64], !P0 ;  /* 0x00010000cc857fae */ /* 0x000fe2000c1a1018 */
[----:B---3--:R-:W-:-:S05]  /*b070*/  IADD3 R66, P2, PT, R8, R2, RZ ;  /* 0x0000000208427210 */ /* 0x008fca0007f5e0ff */
[----:B------:R-:W-:Y:S02]  /*b080*/  IMAD.X R67, R9, 0x1, R0, P2 ;  /* 0x0000000109437824 */ /* 0x000fe400010e0600 */
[----:B------:R-:W3:Y:S01]  /*b090*/  LDL.LU.64 R8, [R1+0x368] ;  /* 0x0003680001087983 */ /* 0x000ee20000300a00 */
[----:B----4-:R-:W-:-:S05]  /*b0a0*/  IADD3 R62, P2, PT, R6, R2, RZ ;  /* 0x00000002063e7210 */ /* 0x010fca0007f5e0ff */
[----:B------:R-:W-:Y:S02]  /*b0b0*/  IMAD.X R63, R7, 0x1, R0, P2 ;  /* 0x00000001073f7824 */ /* 0x000fe400010e0600 */
[----:B------:R-:W4:Y:S01]  /*b0c0*/  LDL.LU.64 R6, [R1+0x360] ;  /* 0x0003600001067983 */ /* 0x000f220000300a00 */
[----:B-1----:R-:W-:-:S05]  /*b0d0*/  VIADD R4, R4, 0xfffffefa ;  /* 0xfffffefa04047836 */ /* 0x002fca0000000000 */
[----:B------:R-:W-:Y:S02]  /*b0e0*/  ISETP.GE.U32.AND P0, PT, R4, 0x7ffffe7b, PT ;  /* 0x7ffffe7b0400780c */ /* 0x000fe40003f06070 */
[----:B------:R-:W1:Y:S01]  /*b0f0*/  LDC R4, c[0x0][0x3a0] ;  /* 0x0000e800ff047b82 */ /* 0x000e620000000800 */
[----:B--2---:R-:W-:-:S10]  /*b100*/  IADD3 R58, P2, PT, R14, R2, RZ ;  /* 0x000000020e3a7210 */ /* 0x004fd40007f5e0ff */
[----:B------:R-:W-:Y:S01]  /*b110*/  LDGSTS.E [R133+0x14], desc[UR24][R202.64], !P0 ;  /* 0x00014000ca857fae */ /* 0x000fe2000c1a1018 */
[----:B-1----:R-:W-:-:S05]  /*b120*/  VIADD R4, R4, 0xfffffef9 ;  /* 0xfffffef904047836 */ /* 0x002fca0000000000 */
[----:B------:R-:W-:Y:S02]  /*b130*/  ISETP.GE.U32.AND P0, PT, R4, 0x7ffffe7a, PT ;  /* 0x7ffffe7a0400780c */ /* 0x000fe40003f06070 */
[----:B------:R-:W1:Y:S01]  /*b140*/  LDC R4, c[0x0][0x3a0] ;  /* 0x0000e800ff047b82 */ /* 0x000e620000000800 */
[--C-:B------:R-:W-:Y:S01]  /*b150*/  IMAD.X R59, R15, 0x1, R0.reuse, P2 ;  /* 0x000000010f3b7824 */ /* 0x100fe200010e0600 */
[-C--:B-----5:R-:W-:Y:S01]  /*b160*/  IADD3 R54, P2, PT, R12, R2.reuse, RZ ;  /* 0x000000020c367210 */ /* 0x0a0fe20007f5e0ff */
[----:B------:R-:W2:Y:S04]  /*b170*/  LDL.LU.64 R14, [R1+0x358] ;  /* 0x00035800010e7983 */ /* 0x000ea80000300a00 */
[--C-:B------:R-:W-:Y:S01]  /*b180*/  IMAD.X R55, R13, 0x1, R0.reuse, P2 ;  /* 0x000000010d377824 */ /* 0x100fe200010e0600 */
[----:B------:R-:W-:Y:S01]  /*b190*/  IADD3 R52, P2, PT, R10, R2, RZ ;  /* 0x000000020a347210 */ /* 0x000fe20007f5e0ff */
[----:B------:R-:W5:Y:S04]  /*b1a0*/  LDL.LU.64 R12, [R1+0x350] ;  /* 0x00035000010c7983 */ /* 0x000f680000300a00 */
[----:B------:R-:W-:Y:S01]  /*b1b0*/  IMAD.X R53, R11, 0x1, R0, P2 ;  /* 0x000000010b357824 */ /* 0x000fe200010e0600 */
[----:B------:R-:W-:Y:S04]  /*b1c0*/  LDGSTS.E [R133+0x18], desc[UR24][R200.64], !P0 ;  /* 0x00018000c8857fae */ /* 0x000fe8000c1a1018 */
[----:B------:R-:W2:Y:S01]  /*b1d0*/  LDL.LU.64 R10, [R1+0x348] ;  /* 0x00034800010a7983 */ /* 0x000ea20000300a00 */
[----:B-1----:R-:W-:-:S05]  /*b1e0*/  VIADD R4, R4, 0xfffffef8 ;  /* 0xfffffef804047836 */ /* 0x002fca0000000000 */
[----:B------:R-:W-:Y:S02]  /*b1f0*/  ISETP.GE.U32.AND P0, PT, R4, 0x7ffffe79, PT ;  /* 0x7ffffe790400780c */ /* 0x000fe40003f06070 */
[----:B------:R-:W1:Y:S11]  /*b200*/  LDC R4, c[0x0][0x3a0] ;  /* 0x0000e800ff047b82 */ /* 0x000e760000000800 */
[----:B------:R-:W-:Y:S01]  /*b210*/  LDGSTS.E [R133+0x1c], desc[UR24][R198.64], !P0 ;  /* 0x0001c000c6857fae */ /* 0x000fe2000c1a1018 */
        /* <DEDUP_REMOVED lines=20> */
[----:B------:R-:W1:Y:S11]  /*b360*/  LDC R4, c[0x0][0x3a0] ;  /* 0x0000e800ff047b82 */ /* 0x000e760000000800 */
[----:B------:R-:W-:Y:S01]  /*b370*/  LDGSTS.E [R133+0x2c], desc[UR24][R126.64], !P0 ;  /* 0x0002c0007e857fae */ /* 0x000fe2000c1a1018 */
[----:B-1----:R-:W-:-:S04]  /*b380*/  IADD3 R4, PT, PT, R4, -0x10d, RZ ;  /* 0xfffffef304047810 */ /* 0x002fc80007ffe0ff */
        /* <DEDUP_REMOVED lines=17> */
[----:B------:R-:W1:Y:S01]  /*b4a0*/  LDC R4, c[0x0][0x3a0] ;  /* 0x0000e800ff047b82 */ /* 0x000e620000000800 */
[----:B--2---:R-:W-:-:S05]  /*b4b0*/  IADD3 R46, P2, PT, R14, R2, RZ ;  /* 0x000000020e2e7210 */ /* 0x004fca0007f5e0ff */
        /* <DEDUP_REMOVED lines=58> */
[----:B------:R-:W-:Y:S01]  /*b860*/  IMAD.X R35, R13, 0x1, R0, P2 ;  /* 0x000000010d237824 */ /* 0x000fe200010e0600 */
[----:B------:R-:W-:Y:S01]  /*b870*/  LDGSTS.E [R133+0x68], desc[UR24][R66.64], !P0 ;  /* 0x0006800042857fae */ /* 0x000fe2000c1a1018 */
[----:B------:R-:W-:-:S03]  /*b880*/  IADD3 R32, P2, PT, R10, R2, RZ ;  /* 0x000000020a207210 */ /* 0x000fc60007f5e0ff */
[----:B------:R-:W5:Y:S01]  /*b890*/  LDL.LU.64 R12, [R1+0x2f8] ;  /* 0x0002f800010c7983 */ /* 0x000f620000300a00 */
[----:B-1----:R-:W-:-:S05]  /*b8a0*/  VIADD R4, R4, 0xfffffee4 ;  /* 0xfffffee404047836 */ /* 0x002fca0000000000 */
[----:B------:R-:W-:Y:S02]  /*b8b0*/  ISETP.GE.U32.AND P0, PT, R4, 0x7ffffe65, PT ;  /* 0x7ffffe650400780c */ /* 0x000fe40003f06070 */
[----:B------:R-:W1:Y:S01]  /*b8c0*/  LDC R4, c[0x0][0x3a0] ;  /* 0x0000e800ff047b82 */ /* 0x000e620000000800 */
[----:B------:R-:W-:Y:S02]  /*b8d0*/  IMAD.X R33, R11, 0x1, R0, P2 ;  /* 0x000000010b217824 */ /* 0x000fe400010e0600 */
[----:B------:R-:W2:Y:S08]  /*b8e0*/  LDL.LU.64 R10, [R1+0x2f0] ;  /* 0x0002f000010a7983 */ /* 0x000eb00000300a00 */
[----:B------:R-:W-:Y:S01]  /*b8f0*/  LDGSTS.E [R133+0x6c], desc[UR24][R62.64], !P0 ;  /* 0x0006c0003e857fae */ /* 0x000fe2000c1a1018 */
[----:B---3--:R-:W-:-:S05]  /*b900*/  IADD3 R30, P2, PT, R8, R2, RZ ;  /* 0x00000002081e7210 */ /* 0x008fca0007f5e0ff */
[----:B------:R-:W-:Y:S02]  /*b910*/  IMAD.X R31, R9, 0x1, R0, P2 ;  /* 0x00000001091f7824 */ /* 0x000fe400010e0600 */
[----:B------:R-:W3:Y:S01]  /*b920*/  LDL.LU.64 R8, [R1+0x2e8] ;  /* 0x0002e80001087983 */ /* 0x000ee20000300a00 */
[----:B----4-:R-:W-:-:S05]  /*b930*/  IADD3 R28, P2, PT, R6, R2, RZ ;  /* 0x00000002061c7210 */ /* 0x010fca0007f5e0ff */
[----:B------:R-:W-:Y:S02]  /*b940*/  IMAD.X R29, R7, 0x1, R0, P2 ;  /* 0x00000001071d7824 */ /* 0x000fe400010e0600 */
[----:B------:R-:W4:Y:S01]  /*b950*/  LDL.LU.64 R6, [R1+0x2e0] ;  /* 0x0002e00001067983 */ /* 0x000f220000300a00 */
        /* <DEDUP_REMOVED lines=32> */
[----:B-1----:R-:W-:-:S04]  /*bb60*/  IADD3 R4, PT, PT, R4, -0x125, RZ ;  /* 0xfffffedb04047810 */ /* 0x002fc80007ffe0ff */
[----:B------:R-:W-:Y:S02]  /*bb70*/  ISETP.GE.U32.AND P0, PT, R4, 0x7ffffe5c, PT ;  /* 0x7ffffe5c0400780c */ /* 0x000fe40003f06070 */
[----:B------:R-:W1:Y:S01]  /*bb80*/  LDC R4, c[0x0][0x3a0] ;  /* 0x0000e800ff047b82 */ /* 0x000e620000000800 */
[----:B--2---:R-:W-:-:S05]  /*bb90*/  IADD3 R26, P2, PT, R14, R2, RZ ;  /* 0x000000020e1a7210 */ /* 0x004fca0007f5e0ff */
[--C-:B------:R-:W-:Y:S01]  /*bba0*/  IMAD.X R27, R15, 0x1, R0.reuse, P2 ;  /* 0x000000010f1b7824 */ /* 0x100fe200010e0600 */
[-C--:B-----5:R-:W-:Y:S01]  /*bbb0*/  IADD3 R24, P2, PT, R12, R2.reuse, RZ ;  /* 0x000000020c187210 */ /* 0x0a0fe20007f5e0ff */
[----:B------:R-:W2:Y:S04]  /*bbc0*/  LDL.LU.64 R14, [R1+0x2d8] ;  /* 0x0002d800010e7983 */ /* 0x000ea80000300a00 */
[----:B------:R-:W-:Y:S01]  /*bbd0*/  LDGSTS.E [R133+0x90], desc[UR24][R40.64], !P0 ;  /* 0x0009000028857fae */ /* 0x000fe2000c1a1018 */
[----:B------:R-:W-:Y:S01]  /*bbe0*/  IMAD.X R25, R13, 0x1, R0, P2 ;  /* 0x000000010d197824 */ /* 0x000fe200010e0600 */
[----:B------:R-:W-:Y:S02]  /*bbf0*/  IADD3 R22, P2, PT, R10, R2, RZ ;  /* 0x000000020a167210 */ /* 0x000fe40007f5e0ff */
[----:B------:R-:W5:Y:S01]  /*bc00*/  LDL.LU.64 R12, [R1+0x2d0] ;  /* 0x0002d000010c7983 */ /* 0x000f620000300a00 */
[----:B-1----:R-:W-:-:S05]  /*bc10*/  VIADD R4, R4, 0xfffffeda ;  /* 0xfffffeda04047836 */ /* 0x002fca0000000000 */
[----:B------:R-:W-:Y:S02]  /*bc20*/  ISETP.GE.U32.AND P0, PT, R4, 0x7ffffe5b, PT ;  /* 0x7ffffe5b0400780c */ /* 0x000fe40003f06070 */
[----:B------:R-:W1:Y:S01]  /*bc30*/  LDC R4, c[0x0][0x3a0] ;  /* 0x0000e800ff047b82 */ /* 0x000e620000000800 */
[----:B------:R-:W-:Y:S02]  /*bc40*/  IMAD.X R23, R11, 0x1, R0, P2 ;  /* 0x000000010b177824 */ /* 0x000fe400010e0600 */
[----:B------:R-:W2:Y:S01]  /*bc50*/  LDL.LU.64 R10, [R1+0x2c8] ;  /* 0x0002c800010a7983 */ /* 0x000ea20000300a00 */
[----:B---3--:R-:W-:-:S05]  /*bc60*/  IADD3 R20, P2, PT, R8, R2, RZ ;  /* 0x0000000208147210 */ /* 0x008fca0007f5e0ff */
[----:B------:R-:W-:Y:S02]  /*bc70*/  IMAD.X R21, R9, 0x1, R0, P2 ;  /* 0x0000000109157824 */ /* 0x000fe400010e0600 */
[----:B------:R-:W-:Y:S01]  /*bc80*/  LDGSTS.E [R133+0x94], desc[UR24][R38.64], !P0 ;  /* 0x0009400026857fae */ /* 0x000fe2000c1a1018 */
[----:B----4-:R-:W-:-:S03]  /*bc90*/  IADD3 R18, P2, PT, R6, R2, RZ ;  /* 0x0000000206127210 */ /* 0x010fc60007f5e0ff */
[----:B------:R-:W3:Y:S02]  /*bca0*/  LDL.LU.64 R8, [R1+0x2c0] ;  /* 0x0002c00001087983 */ /* 0x000ee40000300a00 */
[----:B------:R-:W-:Y:S02]  /*bcb0*/  IMAD.X R19, R7, 0x1, R0, P2 ;  /* 0x0000000107137824 */ /* 0x000fe400010e0600 */
[----:B------:R-:W4:Y:S01]  /*bcc0*/  LDL.LU.64 R6, [R1+0x2b8] ;  /* 0x0002b80001067983 */ /* 0x000f220000300a00 */
[----:B-1----:R-:W-:-:S03]  /*bcd0*/  VIADD R4, R4, 0xfffffed9 ;  /* 0xfffffed904047836 */ /* 0x002fc60000000000 */
[----:B------:R-:W2:Y:S02]  /*bce0*/  LDL.LU.64 R72, [R1+0x2b0] ;  /* 0x0002b00001487983 */ /* 0x000ea40000300a00 */
[----:B------:R-:W-:Y:S02]  /*bcf0*/  ISETP.GE.U32.AND P0, PT, R4, 0x7ffffe5a, PT ;  /* 0x7ffffe5a0400780c */ /* 0x000fe40003f06070 */
[----:B------:R-:W2:Y:S01]  /*bd00*/  LDL.LU.64 R56, [R1+0x2a8] ;  /* 0x0002a80001387983 */ /* 0x000ea20000300a00 */
[----:B------:R-:W1:Y:S03]  /*bd10*/  LDC R4, c[0x0][0x3a0] ;  /* 0x0000e800ff047b82 */ /* 0x000e660000000800 */
[----:B------:R-:W2:Y:S04]  /*bd20*/  LDL.LU.64 R60, [R1+0x2a0] ;  /* 0x0002a000013c7983 */ /* 0x000ea80000300a00 */
[----:B------:R-:W2:Y:S04]  /*bd30*/  LDL.LU.64 R64, [R1+0x298] ;  /* 0x0002980001407983 */ /* 0x000ea80000300a00 */
        /* <DEDUP_REMOVED lines=34> */
[----:B------:R-:W-:-:S05]  /*bf60*/  IMAD.X R17, R15, 0x1, R0, P2 ;  /* 0x000000010f117824 */ /* 0x000fca00010e0600 */
[----:B------:R-:W-:Y:S01]  /*bf70*/  LDGSTS.E [R133+0xb8], desc[UR24][R20.64], !P0 ;  /* 0x000b800014857fae */ /* 0x000fe2000c1a1018 */
[----:B-----5:R-:W-:Y:S01]  /*bf80*/  IADD3 R14, P2, PT, R12, R2, RZ ;  /* 0x000000020c0e7210 */ /* 0x020fe20007f5e0ff */
[----:B-1----:R-:W-:-:S05]  /*bf90*/  VIADD R4, R4, 0xfffffed0 ;  /* 0xfffffed004047836 */ /* 0x002fca0000000000 */
[----:B------:R-:W-:Y:S02]  /*bfa0*/  ISETP.GE.U32.AND P0, PT, R4, 0x7ffffe51, PT ;  /* 0x7ffffe510400780c */ /* 0x000fe40003f06070 */
[----:B------:R-:W1:Y:S01]  /*bfb0*/  LDC R4, c[0x0][0x3a0] ;  /* 0x0000e800ff047b82 */ /* 0x000e620000000800 */
[----:B------:R-:W-:Y:S01]  /*bfc0*/  IMAD.X R15, R13, 0x1, R0, P2 ;  /* 0x000000010d0f7824 */ /* 0x000fe200010e0600 */
[----:B------:R-:W-:-:S05]  /*bfd0*/  IADD3 R12, P2, PT, R10, R2, RZ ;  /* 0x000000020a0c7210 */ /* 0x000fca0007f5e0ff */
[----:B------:R-:W-:Y:S01]  /*bfe0*/  IMAD.X R13, R11, 0x1, R0, P2 ;  /* 0x000000010b0d7824 */ /* 0x000fe200010e0600 */
[----:B---3--:R-:W-:-:S03]  /*bff0*/  IADD3 R10, P2, PT, R8, R2, RZ ;  /* 0x00000002080a7210 */ /* 0x008fc60007f5e0ff */
[----:B------:R-:W-:Y:S02]  /*c000*/  LDGSTS.E [R133+0xbc], desc[UR24][R18.64], !P0 ;  /* 0x000bc00012857fae */ /* 0x000fe4000c1a1018 */
[----:B------:R-:W-:Y:S01]  /*c010*/  IMAD.X R11, R9, 0x1, R0, P2 ;  /* 0x00000001090b7824 */ /* 0x000fe200010e0600 */
[----:B----4-:R-:W-:-:S05]  /*c020*/  IADD3 R8, P2, PT, R6, R2, RZ ;  /* 0x0000000206087210 */ /* 0x010fca0007f5e0ff */
[----:B------:R-:W-:Y:S01]  /*c030*/  IMAD.X R9, R7, 0x1, R0, P2 ;  /* 0x0000000107097824 */ /* 0x000fe200010e0600 */
[----:B------:R-:W-:Y:S01]  /*c040*/  IADD3 R6, P2, PT, R72, R2, RZ ;  /* 0x0000000248067210 */ /* 0x000fe20007f5e0ff */
[----:B-1----:R-:W-:-:S05]  /*c050*/  VIADD R4, R4, 0xfffffecf ;  /* 0xfffffecf04047836 */ /* 0x002fca0000000000 */
[----:B------:R-:W-:Y:S02]  /*c060*/  ISETP.GE.U32.AND P0, PT, R4, 0x7ffffe50, PT ;  /* 0x7ffffe500400780c */ /* 0x000fe40003f06070 */
[----:B------:R-:W1:Y:S01]  /*c070*/  LDC R4, c[0x0][0x3a0] ;  /* 0x0000e800ff047b82 */ /* 0x000e620000000800 */
[----:B------:R-:W-:Y:S02]  /*c080*/  IMAD.X R7, R73, 0x1, R0, P2 ;  /* 0x0000000149077824 */ /* 0x000fe400010e0600 */
[----:B------:R-:W2:Y:S04]  /*c090*/  LDL.LU.64 R72, [R1+0x288] ;  /* 0x0002880001487983 */ /* 0x000ea80000300a00 */
[----:B------:R-:W3:Y:S04]  /*c0a0*/  LDL.LU.64 R76, [R1+0x280] ;  /* 0x00028000014c7983 */ /* 0x000ee80000300a00 */
[----:B------:R-:W-:Y:S04]  /*c0b0*/  LDGSTS.E [R133+0xc0], desc[UR24][R16.64], !P0 ;  /* 0x000c000010857fae */ /* 0x000fe8000c1a1018 */
[----:B------:R-:W4:Y:S04]  /*c0c0*/  LDL.LU.64 R80, [R1+0x278] ;  /* 0x0002780001507983 */ /* 0x000f280000300a00 */
[----:B------:R-:W5:Y:S04]  /*c0d0*/  LDL.LU.64 R84, [R1+0x270] ;  /* 0x0002700001547983 */ /* 0x000f680000300a00 */
[----:B------:R-:W2:Y:S01]  /*c0e0*/  LDL.LU.64 R88, [R1+0x268] ;  /* 0x0002680001587983 */ /* 0x000ea20000300a00 */
[----:B-1----:R-:W-:-:S03]  /*c0f0*/  VIADD R4, R4, 0xfffffece ;  /* 0xfffffece04047836 */ /* 0x002fc60000000000 */
[----:B------:R-:W2:Y:S02]  /*c100*/  LDL.LU.64 R92, [R1+0x260] ;  /* 0x00026000015c7983 */ /* 0x000ea40000300a00 */
[----:B------:R-:W-:Y:S02]  /*c110*/  ISETP.GE.U32.AND P0, PT, R4, 0x7ffffe4f, PT ;  /* 0x7ffffe4f0400780c */ /* 0x000fe40003f06070 */
[----:B------:R-:W1:Y:S01]  /*c120*/  LDC R4, c[0x0][0x3a0] ;  /* 0x0000e800ff047b82 */ /* 0x000e620000000800 */
[----:B------:R-:W2:Y:S04]  /*c130*/  LDL.LU.64 R96, [R1+0x258] ;  /* 0x0002580001607983 */ /* 0x000ea80000300a00 */
[----:B------:R-:W2:Y:S04]  /*c140*/  LDL.LU.64 R100, [R1+0x250] ;  /* 0x0002500001647983 */ /* 0x000ea80000300a00 */
[----:B------:R-:W2:Y:S04]  /*c150*/  LDL.LU.64 R104, [R1+0x248] ;  /* 0x0002480001687983 */ /* 0x000ea80000300a00 */
[----:B------:R-:W-:Y:S04]  /*c160*/  LDGSTS.E [R133+0xc4], desc[UR24][R14.64], !P0 ;  /* 0x000c40000e857fae */ /* 0x000fe8000c1a1018 */
[----:B------:R-:W2:Y:S04]  /*c170*/  LDL.LU.64 R108, [R1+0x240] ;  /* 0x00024000016c7983 */ /* 0x000ea80000300a00 */
[----:B------:R-:W2:Y:S01]  /*c180*/  LDL.LU.64 R112, [R1+0x238] ;  /* 0x0002380001707983 */ /* 0x000ea20000300a00 */
        /* <DEDUP_REMOVED lines=8> */
[----:B------:R-:W2:Y:S04]  /*c210*/  LDL.LU.64 R146, [R1+0x210] ;  /* 0x0002100001927983 */ /* 0x000ea80000300a00 */
[----:B------:R-:W2:Y:S04]  /*c220*/  LDL.LU.64 R144, [R1+0x208] ;  /* 0x0002080001907983 */ /* 0x000ea80000300a00 */
[----:B------:R-:W2:Y:S01]  /*c230*/  LDL.LU.64 R142, [R1+0x200] ;  /* 0x00020000018e7983 */ /* 0x000ea20000300a00 */
[----:B-1----:R-:W-:-:S03]  /*c240*/  VIADD R4, R4, 0xfffffecc ;  /* 0xfffffecc04047836 */ /* 0x002fc60000000000 */
[----:B------:R-:W2:Y:S02]  /*c250*/  LDL.LU.64 R184, [R1+0x1f8] ;  /* 0x0001f80001b87983 */ /* 0x000ea40000300a00 */
[----:B------:R-:W-:Y:S02]  /*c260*/  ISETP.GE.U32.AND P0, PT, R4, 0x7ffffe4d, PT ;  /* 0x7ffffe4d0400780c */ /* 0x000fe40003f06070 */
[----:B------:R-:W1:Y:S01]  /*c270*/  LDC R4, c[0x0][0x3a0] ;  /* 0x0000e800ff047b82 */ /* 0x000e620000000800 */
[----:B------:R-:W2:Y:S10]  /*c280*/  LDL.LU.64 R148, [R1+0x1f0] ;  /* 0x0001f00001947983 */ /* 0x000eb40000300a00 */
        /* <DEDUP_REMOVED lines=11> */
[----:B------:R-:W-:Y:S02]  /*c340*/  IADD3 R4, P2, PT, R56, R2, RZ ;  /* 0x0000000238047210 */ /* 0x000fe40007f5e0ff */
[----:B------:R-:W1:Y:S03]  /*c350*/  LDC R56, c[0x0][0x3a0] ;  /* 0x0000e800ff387b82 */ /* 0x000e660000000800 */
[----:B------:R-:W-:-:S06]  /*c360*/  IMAD.X R5, R57, 0x1, R0, P2 ;  /* 0x0000000139057824 */ /* 0x000fcc00010e0600 */
        /* <DEDUP_REMOVED lines=21> */
[----:B--2---:R-:W-:Y:S02]  /*c4c0*/  IADD3 R68, P2, PT, R72, R2, RZ ;  /* 0x0000000248447210 */ /* 0x004fe40007f5e0ff */
[----:B------:R-:W1:Y:S03]  /*c4d0*/  LDC R72, c[0x0][0x3a0] ;  /* 0x0000e800ff487b82 */ /* 0x000e660000000800 */
[----:B------:R-:W-:-:S06]  /*c4e0*/  IMAD.X R69, R73, 0x1, R0, P2 ;  /* 0x0000000149457824 */ /* 0x000fcc00010e0600 */
[----:B------:R-:W-:Y:S01]  /*c4f0*/  LDGSTS.E [R133+0xe8], desc[UR24][R68.64], !P0 ;  /* 0x000e800044857fae */ /* 0x000fe2000c1a1018 */
[----:B-1----:R-:W-:-:S05]  /*c500*/  VIADD R72, R72, 0xfffffec4 ;  /* 0xfffffec448487836 */ /* 0x002fca0000000000 */
[----:B------:R-:W-:Y:S02]  /*c510*/  ISETP.GE.U32.AND P0, PT, R72, 0x7ffffe45, PT ;  /* 0x7ffffe454800780c */ /* 0x000fe40003f06070 */
[----:B---3--:R-:W-:Y:S02]  /*c520*/  IADD3 R72, P2, PT, R76, R2, RZ ;  /* 0x000000024c487210 */ /* 0x008fe40007f5e0ff */
[----:B------:R-:W1:Y:S03]  /*c530*/  LDC R76, c[0x0][0x3a0] ;  /* 0x0000e800ff4c7b82 */ /* 0x000e660000000800 */
[----:B------:R-:W-:-:S06]  /*c540*/  IMAD.X R73, R77, 0x1, R0, P2 ;  /* 0x000000014d497824 */ /* 0x000fcc00010e0600 */
[----:B------:R-:W-:Y:S01]  /*c550*/  LDGSTS.E [R133+0xec], desc[UR24][R72.64], !P0 ;  /* 0x000ec00048857fae */ /* 0x000fe2000c1a1018 */
[----:B-1----:R-:W-:-:S04]  /*c560*/  IADD3 R76, PT, PT, R76, -0x13d, RZ ;  /* 0xfffffec34c4c7810 */ /* 0x002fc80007ffe0ff */
[----:B------:R-:W-:Y:S02]  /*c570*/  ISETP.GE.U32.AND P0, PT, R76, 0x7ffffe44, PT ;  /* 0x7ffffe444c00780c */ /* 0x000fe40003f06070 */
[----:B----4-:R-:W-:Y:S02]  /*c580*/  IADD3 R76, P2, PT, R80, R2, RZ ;  /* 0x00000002504c7210 */ /* 0x010fe40007f5e0ff */
[----:B------:R-:W1:Y:S03]  /*c590*/  LDC R80, c[0x0][0x3a0] ;  /* 0x0000e800ff507b82 */ /* 0x000e660000000800 */
[----:B------:R-:W-:-:S06]  /*c5a0*/  IMAD.X R77, R81, 0x1, R0, P2 ;  /* 0x00000001514d7824 */ /* 0x000fcc00010e0600 */
[----:B------:R-:W-:Y:S01]  /*c5b0*/  LDGSTS.E [R133+0xf0], desc[UR24][R76.64], !P0 ;  /* 0x000f00004c857fae */ /* 0x000fe2000c1a1018 */
[----:B-1----:R-:W-:-:S05]  /*c5c0*/  VIADD R80, R80, 0xfffffec2 ;  /* 0xfffffec250507836 */ /* 0x002fca0000000000 */
[----:B------:R-:W-:Y:S02]  /*c5d0*/  ISETP.GE.U32.AND P0, PT, R80, 0x7ffffe43, PT ;  /* 0x7ffffe435000780c */ /* 0x000fe40003f06070 */
[----:B-----5:R-:W-:Y:S02]  /*c5e0*/  IADD3 R80, P2, PT, R84, R2, RZ ;  /* 0x0000000254507210 */ /* 0x020fe40007f5e0ff */
        /* <DEDUP_REMOVED lines=39> */
[----:B-1----:R-:W-:-:S04]  /*c860*/  IADD3 R108, PT, PT, R108, -0x145, RZ ;  /* 0xfffffebb6c6c7810 */ /* 0x002fc80007ffe0ff */
        /* <DEDUP_REMOVED lines=31> */
[----:B------:R-:W-:-:S05]  /*ca60*/  IADD3 R128, P2, PT, R146, R2, RZ ;  /* 0x0000000292807210 */ /* 0x000fca0007f5e0ff */
[----:B------:R-:W-:Y:S02]  /*ca70*/  IMAD.X R129, R147, 0x1, R0, P2 ;  /* 0x0000000193817824 */ /* 0x000fe400010e0600 */
[----:B------:R-:W2:Y:S01]  /*ca80*/  LDL.LU.64 R146, [R1+0x1e8] ;  /* 0x0001e80001927983 */ /* 0x000ea20000300a00 */
[----:B------:R-:W-:-:S03]  /*ca90*/  VIADD R140, R140, 0xfffffeb5 ;  /* 0xfffffeb58c8c7836 */ /* 0x000fc60000000000 */
[----:B------:R-:W-:Y:S02]  /*caa0*/  LDGSTS.E [R133+0x124], desc[UR24][R128.64], !P0 ;  /* 0x0012400080857fae */ /* 0x000fe4000c1a1018 */
[----:B------:R-:W-:Y:S02]  /*cab0*/  ISETP.GE.U32.AND P0, PT, R140, 0x7ffffe36, PT ;  /* 0x7ffffe368c00780c */ /* 0x000fe40003f06070 */
[----:B------:R-:W-:-:S05]  /*cac0*/  IADD3 R140, P2, PT, R144, R2, RZ ;  /* 0x00000002908c7210 */ /* 0x000fca0007f5e0ff */
[----:B------:R-:W-:-:S05]  /*cad0*/  IMAD.X R141, R145, 0x1, R0, P2 ;  /* 0x00000001918d7824 */ /* 0x000fca00010e0600 */
[----:B------:R1:W-:Y:S04]  /*cae0*/  STL.64 [R1+0x88], R140 ;  /* 0x0000888c01007387 */ /* 0x0003e80000100a00 */
[----:B------:R-:W3:Y:S04]  /*caf0*/  LDL.LU.64 R144, [R1+0x1e0] ;  /* 0x0001e00001907983 */ /* 0x000ee80000300a00 */
[----:B------:R1:W-:Y:S02]  /*cb00*/  LDGSTS.E [R133+0x128], desc[UR24][R140.64], !P0 ;  /* 0x001280008c857fae */ /* 0x0003e4000c1a1018 */
[----:B-1----:R-:W1:Y:S02]  /*cb10*/  LDC R140, c[0x0][0x3a0] ;  /* 0x0000e800ff8c7b82 */ /* 0x002e640000000800 */
[----:B-1----:R-:W-:-:S05]  /*cb20*/  VIADD R140, R140, 0xfffffeb4 ;  /* 0xfffffeb48c8c7836 */ /* 0x002fca0000000000 */
[----:B------:R-:W-:Y:S02]  /*cb30*/  ISETP.GE.U32.AND P0, PT, R140, 0x7ffffe35, PT ;  /* 0x7ffffe358c00780c */ /* 0x000fe40003f06070 */
[----:B------:R-:W-:-:S05]  /*cb40*/  IADD3 R140, P2, PT, R142, R2, RZ ;  /* 0x000000028e8c7210 */ /* 0x000fca0007f5e0ff */
[----:B------:R-:W-:-:S05]  /*cb50*/  IMAD.X R141, R143, 0x1, R0, P2 ;  /* 0x000000018f8d7824 */ /* 0x000fca00010e0600 */
[----:B------:R1:W-:Y:S04]  /*cb60*/  STL.64 [R1+0x90], R140 ;  /* 0x0000908c01007387 */ /* 0x0003e80000100a00 */
[----:B------:R-:W4:Y:S04]  /*cb70*/  LDL.LU.64 R142, [R1+0x1d8] ;  /* 0x0001d800018e7983 */ /* 0x000f280000300a00 */
[----:B------:R1:W-:Y:S02]  /*cb80*/  LDGSTS.E [R133+0x12c], desc[UR24][R140.64], !P0 ;  /* 0x0012c0008c857fae */ /* 0x0003e4000c1a1018 */
[----:B-1----:R-:W1:Y:S02]  /*cb90*/  LDC R140, c[0x0][0x3a0] ;  /* 0x0000e800ff8c7b82 */ /* 0x002e640000000800 */
[----:B-1----:R-:W-:-:S04]  /*cba0*/  IADD3 R140, PT, PT, R140, -0x14d, RZ ;  /* 0xfffffeb38c8c7810 */ /* 0x002fc80007ffe0ff */
[----:B------:R-:W-:Y:S02]  /*cbb0*/  ISETP.GE.U32.AND P0, PT, R140, 0x7ffffe34, PT ;  /* 0x7ffffe348c00780c */ /* 0x000fe40003f06070 */
[----:B------:R-:W-:-:S05]  /*cbc0*/  IADD3 R140, P2, PT, R184, R2, RZ ;  /* 0x00000002b88c7210 */ /* 0x000fca0007f5e0ff */
[----:B------:R-:W-:-:S05]  /*cbd0*/  IMAD.X R141, R185, 0x1, R0, P2 ;  /* 0x00000001b98d7824 */ /* 0x000fca00010e0600 */
[----:B------:R1:W-:Y:S04]  /*cbe0*/  STL.64 [R1+0x98], R140 ;  /* 0x0000988c01007387 */ /* 0x0003e80000100a00 */
[----:B------:R-:W5:Y:S04]  /*cbf0*/  LDL.LU.64 R184, [R1+0x1d0] ;  /* 0x0001d00001b87983 */ /* 0x000f680000300a00 */
[----:B------:R1:W-:Y:S02]  /*cc00*/  LDGSTS.E [R133+0x130], desc[UR24][R140.64], !P0 ;  /* 0x001300008c857fae */ /* 0x0003e4000c1a1018 */
[----:B-1----:R-:W1:Y:S02]  /*cc10*/  LDC R140, c[0x0][0x3a0] ;  /* 0x0000e800ff8c7b82 */ /* 0x002e640000000800 */
[----:B-1----:R-:W-:-:S05]  /*cc20*/  VIADD R140, R140, 0xfffffeb2 ;  /* 0xfffffeb28c8c7836 */ /* 0x002fca0000000000 */
        /* <DEDUP_REMOVED lines=9> */
[----:B--2---:R-:W-:-:S05]  /*ccc0*/  IADD3 R140, P2, PT, R146, R2, RZ ;  /* 0x00000002928c7210 */ /* 0x004fca0007f5e0ff */
[----:B------:R-:W-:-:S05]  /*ccd0*/  IMAD.X R141, R147, 0x1, R0, P2 ;  /* 0x00000001938d7824 */ /* 0x000fca00010e0600 */
[----:B------:R1:W-:Y:S04]  /*cce0*/  STL.64 [R1+0xa8], R140 ;  /* 0x0000a88c01007387 */ /* 0x0003e80000100a00 */
[----:B------:R-:W2:Y:S04]  /*ccf0*/  LDL.LU.64 R146, [R1+0x1c0] ;  /* 0x0001c00001927983 */ /* 0x000ea80000300a00 */
[----:B------:R1:W-:Y:S02]  /*cd00*/  LDGSTS.E [R133+0x138], desc[UR24][R140.64], !P0 ;  /* 0x001380008c857fae */ /* 0x0003e4000c1a1018 */
[----:B-1----:R-:W1:Y:S02]  /*cd10*/  LDC R140, c[0x0][0x3a0] ;  /* 0x0000e800ff8c7b82 */ /* 0x002e640000000800 */
[----:B-1----:R-:W-:-:S05]  /*cd20*/  VIADD R140, R140, 0xfffffeb0 ;  /* 0xfffffeb08c8c7836 */ /* 0x002fca0000000000 */
[----:B------:R-:W-:Y:S02]  /*cd30*/  ISETP.GE.U32.AND P0, PT, R140, 0x7ffffe31, PT ;  /* 0x7ffffe318c00780c */ /* 0x000fe40003f06070 */
[----:B---3--:R-:W-:-:S05]  /*cd40*/  IADD3 R140, P2, PT, R144, R2, RZ ;  /* 0x00000002908c7210 */ /* 0x008fca0007f5e0ff */
[----:B------:R-:W-:-:S05]  /*cd50*/  IMAD.X R141, R145, 0x1, R0, P2 ;  /* 0x00000001918d7824 */ /* 0x000fca00010e0600 */
[----:B------:R1:W-:Y:S04]  /*cd60*/  STL.64 [R1+0xb0], R140 ;  /* 0x0000b08c01007387 */ /* 0x0003e80000100a00 */
[----:B------:R-:W3:Y:S04]  /*cd70*/  LDL.LU.64 R144, [R1+0x1b8] ;  /* 0x0001b80001907983 */ /* 0x000ee80000300a00 */
[----:B------:R1:W-:Y:S02]  /*cd80*/  LDGSTS.E [R133+0x13c], desc[UR24][R140.64], !P0 ;  /* 0x0013c0008c857fae */ /* 0x0003e4000c1a1018 */
[----:B-1----:R-:W1:Y:S02]  /*cd90*/  LDC R140, c[0x0][0x3a0] ;  /* 0x0000e800ff8c7b82 */ /* 0x002e640000000800 */
[----:B-1----:R-:W-:-:S05]  /*cda0*/  VIADD R140, R140, 0xfffffeaf ;  /* 0xfffffeaf8c8c7836 */ /* 0x002fca0000000000 */
[----:B------:R-:W-:Y:S02]  /*cdb0*/  ISETP.GE.U32.AND P0, PT, R140, 0x7ffffe30, PT ;  /* 0x7ffffe308c00780c */ /* 0x000fe40003f06070 */
[----:B----4-:R-:W-:-:S05]  /*cdc0*/  IADD3 R140, P2, PT, R142, R2, RZ ;  /* 0x000000028e8c7210 */ /* 0x010fca0007f5e0ff */
[----:B------:R-:W-:-:S05]  /*cdd0*/  IMAD.X R141, R143, 0x1, R0, P2 ;  /* 0x000000018f8d7824 */ /* 0x000fca00010e0600 */
[----:B------:R1:W-:Y:S04]  /*cde0*/  STL.64 [R1+0xb8], R140 ;  /* 0x0000b88c01007387 */ /* 0x0003e80000100a00 */
[----:B------:R-:W4:Y:S04]  /*cdf0*/  LDL.LU.64 R142, [R1+0x1b0] ;  /* 0x0001b000018e7983 */ /* 0x000f280000300a00 */
[----:B------:R1:W-:Y:S02]  /*ce00*/  LDGSTS.E [R133+0x140], desc[UR24][R140.64], !P0 ;  /* 0x001400008c857fae */ /* 0x0003e4000c1a1018 */
[----:B-1----:R-:W1:Y:S02]  /*ce10*/  LDC R140, c[0x0][0x3a0] ;  /* 0x0000e800ff8c7b82 */ /* 0x002e640000000800 */
[----:B-1----:R-:W-:-:S05]  /*ce20*/  VIADD R140, R140, 0xfffffeae ;  /* 0xfffffeae8c8c7836 */ /* 0x002fca0000000000 */
[----:B------:R-:W-:Y:S02]  /*ce30*/  ISETP.GE.U32.AND P0, PT, R140, 0x7ffffe2f, PT ;  /* 0x7ffffe2f8c00780c */ /* 0x000fe40003f06070 */
[----:B-----5:R-:W-:-:S05]  /*ce40*/  IADD3 R140, P2, PT, R184, R2, RZ ;  /* 0x00000002b88c7210 */ /* 0x020fca0007f5e0ff */
        /* <DEDUP_REMOVED lines=21> */
[----:B-1----:R-:W-:-:S04]  /*cfa0*/  IADD3 R140, PT, PT, R140, -0x155, RZ ;  /* 0xfffffeab8c8c7810 */ /* 0x002fc80007ffe0ff */
        /* <DEDUP_REMOVED lines=127> */
[----:B-1----:R-:W-:-:S04]  /*d7a0*/  IADD3 R140, PT, PT, R140, -0x165, RZ ;  /* 0xfffffe9b8c8c7810 */ /* 0x002fc80007ffe0ff */
[----:B------:R-:W-:Y:S02]  /*d7b0*/  ISETP.GE.U32.AND P0, PT, R140, 0x7ffffe1c, PT ;  /* 0x7ffffe1c8c00780c */ /* 0x000fe40003f06070 */
[----:B----4-:R-:W-:-:S05]  /*d7c0*/  IADD3 R140, P2, PT, R142, R2, RZ ;  /* 0x000000028e8c7210 */ /* 0x010fca0007f5e0ff */
[----:B------:R-:W-:Y:S02]  /*d7d0*/  IMAD.X R141, R143, 0x1, R0, P2 ;  /* 0x000000018f8d7824 */ /* 0x000fe400010e0600 */
[----:B------:R-:W4:Y:S04]  /*d7e0*/  LDL.LU.64 R142, [R1+0x10] ;  /* 0x00001000018e7983 */ /* 0x000f280000300a00 */
[----:B------:R1:W-:Y:S04]  /*d7f0*/  STL.64 [R1+0x160], R140 ;  /* 0x0001608c01007387 */ /* 0x0003e80000100a00 */
[----:B------:R1:W-:Y:S02]  /*d800*/  LDGSTS.E [R133+0x190], desc[UR24][R140.64], !P0 ;  /* 0x001900008c857fae */ /* 0x0003e4000c1a1018 */
[----:B-1----:R-:W1:Y:S02]  /*d810*/  LDC R140, c[0x0][0x3a0] ;  /* 0x0000e800ff8c7b82 */ /* 0x002e640000000800 */
[----:B-1----:R-:W-:-:S05]  /*d820*/  VIADD R140, R140, 0xfffffe9a ;  /* 0xfffffe9a8c8c7836 */ /* 0x002fca0000000000 */
[----:B------:R-:W-:Y:S02]  /*d830*/  ISETP.GE.U32.AND P0, PT, R140, 0x7ffffe1b, PT ;  /* 0x7ffffe1b8c00780c */ /* 0x000fe40003f06070 */
[----:B------:R-:W4:Y:S01]  /*d840*/  LDL.LU.64 R140, [R1+0x8] ;  /* 0x00000800018c7983 */ /* 0x000f220000300a00 */
[----:B-----5:R-:W-:-:S05]  /*d850*/  IADD3 R184, P2, PT, R186, R2, RZ ;  /* 0x00000002bab87210 */ /* 0x020fca0007f5e0ff */
[----:B------:R-:W-:-:S05]  /*d860*/  IMAD.X R185, R187, 0x1, R0, P2 ;  /* 0x00000001bbb97824 */ /* 0x000fca00010e0600 */
[----:B------:R1:W-:Y:S04]  /*d870*/  STL.64 [R1+0x168], R184 ;  /* 0x000168b801007387 */ /* 0x0003e80000100a00 */
[----:B------:R1:W-:Y:S02]  /*d880*/  LDGSTS.E [R133+0x194], desc[UR24][R184.64], !P0 ;  /* 0x00194000b8857fae */ /* 0x0003e4000c1a1018 */
[----:B-1----:R-:W1:Y:S02]  /*d890*/  LDC R184, c[0x0][0x3a0] ;  /* 0x0000e800ffb87b82 */ /* 0x002e640000000800 */
[----:B-1----:R-:W-:-:S05]  /*d8a0*/  VIADD R184, R184, 0xfffffe99 ;  /* 0xfffffe99b8b87836 */ /* 0x002fca0000000000 */
[----:B------:R-:W-:Y:S02]  /*d8b0*/  ISETP.GE.U32.AND P0, PT, R184, 0x7ffffe1a, PT ;  /* 0x7ffffe1ab800780c */ /* 0x000fe40003f06070 */
[----:B------:R-:W5:Y:S01]  /*d8c0*/  LDL.LU.64 R184, [R1] ;  /* 0x0000000001b87983 */ /* 0x000f620000300a00 */
[----:B------:R-:W-:-:S05]  /*d8d0*/  IADD3 R186, P2, PT, R148, R2, RZ ;  /* 0x0000000294ba7210 */ /* 0x000fca0007f5e0ff */
[----:B------:R-:W-:Y:S02]  /*d8e0*/  IMAD.X R187, R149, 0x1, R0, P2 ;  /* 0x0000000195bb7824 */ /* 0x000fe400010e0600 */
[----:B------:R-:W5:Y:S04]  /*d8f0*/  LDL.LU.64 R148, [R1+0x4a8] ;  /* 0x0004a80001947983 */ /* 0x000f680000300a00 */
[----:B------:R1:W-:Y:S04]  /*d900*/  STL.64 [R1+0x170], R186 ;  /* 0x000170ba01007387 */ /* 0x0003e80000100a00 */
[----:B------:R1:W-:Y:S02]  /*d910*/  LDGSTS.E [R133+0x198], desc[UR24][R186.64], !P0 ;  /* 0x00198000ba857fae */ /* 0x0003e4000c1a1018 */
[----:B-1----:R-:W1:Y:S02]  /*d920*/  LDC R186, c[0x0][0x3a0] ;  /* 0x0000e800ffba7b82 */ /* 0x002e640000000800 */
[----:B-1----:R-:W-:-:S05]  /*d930*/  VIADD R186, R186, 0xfffffe98 ;  /* 0xfffffe98baba7836 */ /* 0x002fca0000000000 */
[----:B------:R-:W-:Y:S02]  /*d940*/  ISETP.GE.U32.AND P0, PT, R186, 0x7ffffe19, PT ;  /* 0x7ffffe19ba00780c */ /* 0x000fe40003f06070 */
[----:B--2---:R-:W-:-:S05]  /*d950*/  IADD3 R186, P2, PT, R146, R2, RZ ;  /* 0x0000000292ba7210 */ /* 0x004fca0007f5e0ff */
[----:B------:R-:W-:Y:S02]  /*d960*/  IMAD.X R187, R147, 0x1, R0, P2 ;  /* 0x0000000193bb7824 */ /* 0x000fe400010e0600 */
[----:B------:R-:W2:Y:S04]  /*d970*/  LDL.LU.64 R146, [R1+0x4a0] ;  /* 0x0004a00001927983 */ /* 0x000ea80000300a00 */
[----:B------:R1:W-:Y:S04]  /*d980*/  STL.64 [R1+0x178], R186 ;  /* 0x000178ba01007387 */ /* 0x0003e80000100a00 */
[----:B------:R1:W-:Y:S02]  /*d990*/  LDGSTS.E [R133+0x19c], desc[UR24][R186.64], !P0 ;  /* 0x0019c000ba857fae */ /* 0x0003e4000c1a1018 */
[----:B-1----:R-:W1:Y:S02]  /*d9a0*/  LDC R186, c[0x0][0x3a0] ;  /* 0x0000e800ffba7b82 */ /* 0x002e640000000800 */
[----:B-1----:R-:W-:-:S05]  /*d9b0*/  VIADD R186, R186, 0xfffffe97 ;  /* 0xfffffe97baba7836 */ /* 0x002fca0000000000 */
[----:B------:R-:W-:Y:S02]  /*d9c0*/  ISETP.GE.U32.AND P0, PT, R186, 0x7ffffe18, PT ;  /* 0x7ffffe18ba00780c */ /* 0x000fe40003f06070 */
[----:B---3--:R-:W-:-:S05]  /*d9d0*/  IADD3 R186, P2, PT, R144, R2, RZ ;  /* 0x0000000290ba7210 */ /* 0x008fca0007f5e0ff */
[----:B------:R-:W-:Y:S02]  /*d9e0*/  IMAD.X R187, R145, 0x1, R0, P2 ;  /* 0x0000000191bb7824 */ /* 0x000fe400010e0600 */
[----:B------:R-:W3:Y:S04]  /*d9f0*/  LDL.LU.64 R144, [R1+0x498] ;  /* 0x0004980001907983 */ /* 0x000ee80000300a00 */
[----:B------:R1:W-:Y:S04]  /*da00*/  STL.64 [R1+0x180], R186 ;  /* 0x000180ba01007387 */ /* 0x0003e80000100a00 */
[----:B------:R1:W-:Y:S02]  /*da10*/  LDGSTS.E [R133+0x1a0], desc[UR24][R186.64], !P0 ;  /* 0x001a0000ba857fae */ /* 0x0003e4000c1a1018 */
[----:B-1----:R-:W1:Y:S02]  /*da20*/  LDC R186, c[0x0][0x3a0] ;  /* 0x0000e800ffba7b82 */ /* 0x002e640000000800 */
[----:B-1----:R-:W-:-:S05]  /*da30*/  VIADD R186, R186, 0xfffffe96 ;  /* 0xfffffe96baba7836 */ /* 0x002fca0000000000 */
        /* <DEDUP_REMOVED lines=9> */
[----:B------:R-:W-:-:S05]  /*dad0*/  IADD3 R186, P2, PT, R140, R2, RZ ;  /* 0x000000028cba7210 */ /* 0x000fca0007f5e0ff */
[----:B------:R-:W-:Y:S02]  /*dae0*/  IMAD.X R187, R141, 0x1, R0, P2 ;  /* 0x000000018dbb7824 */ /* 0x000fe400010e0600 */
[----:B------:R-:W2:Y:S04]  /*daf0*/  LDL.LU.64 R140, [R1+0x488] ;  /* 0x00048800018c7983 */ /* 0x000ea80000300a00 */
[----:B------:R1:W-:Y:S04]  /*db00*/  STL.64 [R1+0x190], R186 ;  /* 0x000190ba01007387 */ /* 0x0003e80000100a00 */
[----:B------:R1:W-:Y:S02]  /*db10*/  LDGSTS.E [R133+0x1a8], desc[UR24][R186.64], !P0 ;  /* 0x001a8000ba857fae */ /* 0x0003e4000c1a1018 */
[----:B-1----:R-:W1:Y:S02]  /*db20*/  LDC R186, c[0x0][0x3a0] ;  /* 0x0000e800ffba7b82 */ /* 0x002e640000000800 */
[----:B-1----:R-:W-:-:S05]  /*db30*/  VIADD R186, R186, 0xfffffe94 ;  /* 0xfffffe94baba7836 */ /* 0x002fca0000000000 */
[----:B------:R-:W-:Y:S02]  /*db40*/  ISETP.GE.U32.AND P0, PT, R186, 0x7ffffe15, PT ;  /* 0x7ffffe15ba00780c */ /* 0x000fe40003f06070 */
[----:B-----5:R-:W-:-:S05]  /*db50*/  IADD3 R186, P2, PT, R184, R2, RZ ;  /* 0x00000002b8ba7210 */ /* 0x020fca0007f5e0ff */
[----:B------:R-:W-:Y:S02]  /*db60*/  IMAD.X R187, R185, 0x1, R0, P2 ;  /* 0x00000001b9bb7824 */ /* 0x000fe400010e0600 */
[----:B------:R-:W5:Y:S04]  /*db70*/  LDL.LU.64 R184, [R1+0x480] ;  /* 0x0004800001b87983 */ /* 0x000f680000300a00 */
[----:B------:R1:W-:Y:S04]  /*db80*/  STL.64 [R1+0x198], R186 ;  /* 0x000198ba01007387 */ /* 0x0003e80000100a00 */
[----:B------:R1:W-:Y:S02]  /*db90*/  LDGSTS.E [R133+0x1ac], desc[UR24][R186.64], !P0 ;  /* 0x001ac000ba857fae */ /* 0x0003e4000c1a1018 */
[----:B-1----:R-:W1:Y:S02]  /*dba0*/  LDC R186, c[0x0][0x3a0] ;  /* 0x0000e800ffba7b82 */ /* 0x002e640000000800 */
        /* <DEDUP_REMOVED lines=8> */
[-C--:B------:R-:W-:Y:S02]  /*dc30*/  IADD3 R250, P2, PT, R248, R2.reuse, RZ ;  /* 0x00000002f8fa7210 */ /* 0x080fe40007f5e0ff */
[----:B------:R-:W1:Y:S03]  /*dc40*/  LDC R248, c[0x0][0x3a0] ;  /* 0x0000e800fff87b82 */ /* 0x000e660000000800 */
[----:B------:R-:W-:Y:S01]  /*dc50*/  IMAD.X R251, R249, 0x1, R0, P2 ;  /* 0x00000001f9fb7824 */ /* 0x000fe200010e0600 */
[----:B------:R3:W-:Y:S05]  /*dc60*/  STL.64 [R1+0x1a0], R186 ;  /* 0x0001a0ba01007387 */ /* 0x0007ea0000100a00 */
[----:B------:R1:W-:Y:S04]  /*dc70*/  LDGSTS.E [R133+0x1b4], desc[UR24][R250.64], !P0 ;  /* 0x001b4000fa857fae */ /* 0x0003e8000c1a1018 */
[----:B---3--:R-:W3:Y:S04]  /*dc80*/  LDL.LU.64 R186, [R1+0x478] ;  /* 0x0004780001ba7983 */ /* 0x008ee80000300a00 */
[----:B------:R1:W-:Y:S02]  /*dc90*/  STL.64 [R1+0x1a8], R250 ;  /* 0x0001a8fa01007387 */ /* 0x0003e40000100a00 */
[----:B-1----:R-:W-:Y:S01]  /*dca0*/  VIADD R248, R248, 0xfffffe91 ;  /* 0xfffffe91f8f87836 */ /* 0x002fe20000000000 */
[----:B------:R-:W-:-:S02]  /*dcb0*/  IADD3 R250, P2, PT, R246, R2, RZ ;  /* 0x00000002f6fa7210 */ /* 0x000fc40007f5e0ff */
[----:B------:R-:W1:Y:S02]  /*dcc0*/  LDC R246, c[0x0][0x3a0] ;  /* 0x0000e800fff67b82 */ /* 0x000e640000000800 */
[----:B------:R-:W-:Y:S01]  /*dcd0*/  ISETP.GE.U32.AND P0, PT, R248, 0x7ffffe12, PT ;  /* 0x7ffffe12f800780c */ /* 0x000fe20003f06070 */
[----:B------:R-:W-:Y:S01]  /*dce0*/  IMAD.X R251, R247, 0x1, R0, P2 ;  /* 0x00000001f7fb7824 */ /* 0x000fe200010e0600 */
[----:B------:R-:W-:-:S04]  /*dcf0*/  IADD3 R248, P2, PT, R212, R2, RZ ;  /* 0x00000002d4f87210 */ /* 0x000fc80007f5e0ff */
[----:B------:R-:W2:Y:S07]  /*dd00*/  LDC R212, c[0x0][0x3a0] ;  /* 0x0000e800ffd47b82 */ /* 0x000eae0000000800 */
[----:B------:R1:W-:Y:S02]  /*dd10*/  LDGSTS.E [R133+0x1b8], desc[UR24][R250.64], !P0 ;  /* 0x001b8000fa857fae */ /* 0x0003e4000c1a1018 */
[----:B-1----:R-:W-:-:S05]  /*dd20*/  VIADD R246, R246, 0xfffffe90 ;  /* 0xfffffe90f6f67836 */ /* 0x002fca0000000000 */
[----:B------:R-:W-:Y:S01]  /*dd30*/  ISETP.GE.U32.AND P0, PT, R246, 0x7ffffe11, PT ;  /* 0x7ffffe11f600780c */ /* 0x000fe20003f06070 */
[----:B------:R-:W-:Y:S02]  /*dd40*/  IMAD.X R249, R213, 0x1, R0, P2 ;  /* 0x00000001d5f97824 */ /* 0x000fe400010e0600 */
[----:B--2---:R-:W-:-:S10]  /*dd50*/  VIADD R212, R212, 0xfffffe8f ;  /* 0xfffffe8fd4d47836 */ /* 0x004fd40000000000 */
[----:B------:R-:W-:Y:S01]  /*dd60*/  LDGSTS.E [R133+0x1bc], desc[UR24][R248.64], !P0 ;  /* 0x001bc000f8857fae */ /* 0x000fe2000c1a1018 */
[----:B------:R-:W-:Y:S02]  /*dd70*/  ISETP.GE.U32.AND P0, PT, R212, 0x7ffffe10, PT ;  /* 0x7ffffe10d400780c */ /* 0x000fe40003f06070 */
[----:B------:R-:W1:Y:S01]  /*dd80*/  LDC R212, c[0x0][0x3a0] ;  /* 0x0000e800ffd47b82 */ /* 0x000e620000000800 */
[----:B------:R-:W-:-:S05]  /*dd90*/  IADD3 R246, P2, PT, R214, R2, RZ ;  /* 0x00000002d6f67210 */ /* 0x000fca0007f5e0ff */
[----:B------:R-:W-:-:S05]  /*dda0*/  IMAD.X R247, R215, 0x1, R0, P2 ;  /* 0x00000001d7f77824 */ /* 0x000fca00010e0600 */
[----:B------:R-:W-:Y:S01]  /*ddb0*/  LDGSTS.E [R133+0x1c0], desc[UR24][R246.64], !P0 ;  /* 0x001c0000f6857fae */ /* 0x000fe2000c1a1018 */
[----:B-1----:R-:W-:-:S05]  /*ddc0*/  VIADD R212, R212, 0xfffffe8e ;  /* 0xfffffe8ed4d47836 */ /* 0x002fca0000000000 */
[----:B------:R-:W-:Y:S02]  /*ddd0*/  ISETP.GE.U32.AND P0, PT, R212, 0x7ffffe0f, PT ;  /* 0x7ffffe0fd400780c */ /* 0x000fe40003f06070 */
[----:B------:R-:W1:Y:S01]  /*dde0*/  LDC R212, c[0x0][0x3a0] ;  /* 0x0000e800ffd47b82 */ /* 0x000e620000000800 */
[----:B------:R-:W-:-:S05]  /*ddf0*/  IADD3 R214, P2, PT, R216, R2, RZ ;  /* 0x00000002d8d67210 */ /* 0x000fca0007f5e0ff */
[----:B------:R-:W-:-:S05]  /*de00*/  IMAD.X R215, R217, 0x1, R0, P2 ;  /* 0x00000001d9d77824 */ /* 0x000fca00010e0600 */
[----:B------:R2:W-:Y:S01]  /*de10*/  LDGSTS.E [R133+0x1c4], desc[UR24][R214.64], !P0 ;  /* 0x001c4000d6857fae */ /* 0x0005e2000c1a1018 */
[----:B-1----:R-:W-:-:S05]  /*de20*/  VIADD R212, R212, 0xfffffe8d ;  /* 0xfffffe8dd4d47836 */ /* 0x002fca0000000000 */
[----:B------:R-:W-:Y:S02]  /*de30*/  ISETP.GE.U32.AND P0, PT, R212, 0x7ffffe0e, PT ;  /* 0x7ffffe0ed400780c */ /* 0x000fe40003f06070 */
[----:B------:R-:W1:Y:S01]  /*de40*/  LDC R212, c[0x0][0x3a0] ;  /* 0x0000e800ffd47b82 */ /* 0x000e620000000800 */
[----:B------:R2:W-:Y:S04]  /*de50*/  STL.64 [R1+0x1b0], R250 ;  /* 0x0001b0fa01007387 */ /* 0x0005e80000100a00 */
[----:B------:R-:W-:Y:S04]  /*de60*/  STL.64 [R1+0x1b8], R248 ;  /* 0x0001b8f801007387 */ /* 0x000fe80000100a00 */
[----:B------:R-:W-:Y:S04]  /*de70*/  STL.64 [R1+0x1c0], R246 ;  /* 0x0001c0f601007387 */ /* 0x000fe80000100a00 */
[----:B------:R4:W-:Y:S01]  /*de80*/  STL.64 [R1+0x1c8], R214 ;  /* 0x0001c8d601007387 */ /* 0x0009e20000100a00 */
[----:B--2---:R-:W2:Y:S01]  /*de90*/  LDC R251, c[0x0][0x3a0] ;  /* 0x0000e800fffb7b82 */ /* 0x004ea20000000800 */
[----:B----4-:R-:W-:Y:S01]  /*dea0*/  IADD3 R214, P2, PT, R218, R2, RZ ;  /* 0x00000002dad67210 */ /* 0x010fe20007f5e0ff */
[----:B-1----:R-:W-:-:S04]  /*deb0*/  VIADD R212, R212, 0xfffffe8c ;  /* 0xfffffe8cd4d47836 */ /* 0x002fc80000000000 */
[----:B------:R-:W-:-:S05]  /*dec0*/  IMAD.X R215, R219, 0x1, R0, P2 ;  /* 0x00000001dbd77824 */ /* 0x000fca00010e0600 */
[----:B------:R1:W-:Y:S01]  /*ded0*/  LDGSTS.E [R133+0x1c8], desc[UR24][R214.64], !P0 ;  /* 0x001c8000d6857fae */ /* 0x0003e2000c1a1018 */
[----:B------:R-:W-:Y:S02]  /*dee0*/  ISETP.GE.U32.AND P0, PT, R212, 0x7ffffe0d, PT ;  /* 0x7ffffe0dd400780c */ /* 0x000fe40003f06070 */
[----:B------:R-:W4:Y:S01]  /*def0*/  LDC R212, c[0x0][0x3a0] ;  /* 0x0000e800ffd47b82 */ /* 0x000f220000000800 */
[----:B------:R1:W-:Y:S02]  /*df00*/  STL.64 [R1+0x1d0], R214 ;  /* 0x0001d0d601007387 */ /* 0x0003e40000100a00 */
[----:B-1----:R-:W-:-:S05]  /*df10*/  IADD3 R214, P2, PT, R220, R2, RZ ;  /* 0x00000002dcd67210 */ /* 0x002fca0007f5e0ff */
[----:B------:R-:W-:-:S05]  /*df20*/  IMAD.X R215, R221, 0x1, R0, P2 ;  /* 0x00000001ddd77824 */ /* 0x000fca00010e0600 */
[----:B------:R1:W-:Y:S01]  /*df30*/  LDGSTS.E [R133+0x1cc], desc[UR24][R214.64], !P0 ;  /* 0x001cc000d6857fae */ /* 0x0003e2000c1a1018 */
[----:B----4-:R-:W-:-:S04]  /*df40*/  IADD3 R212, PT, PT, R212, -0x175, RZ ;  /* 0xfffffe8bd4d47810 */ /* 0x010fc80007ffe0ff */
[----:B------:R-:W-:Y:S02]  /*df50*/  ISETP.GE.U32.AND P0, PT, R212, 0x7ffffe0c, PT ;  /* 0x7ffffe0cd400780c */ /* 0x000fe40003f06070 */
[----:B------:R-:W4:Y:S01]  /*df60*/  LDC R212, c[0x0][0x3a0] ;  /* 0x0000e800ffd47b82 */ /* 0x000f220000000800 */
[----:B------:R1:W-:Y:S02]  /*df70*/  STL.64 [R1+0x1d8], R214 ;  /* 0x0001d8d601007387 */ /* 0x0003e40000100a00 */
[----:B-1----:R-:W-:-:S05]  /*df80*/  IADD3 R214, P2, PT, R222, R2, RZ ;  /* 0x00000002ded67210 */ /* 0x002fca0007f5e0ff */
[----:B------:R-:W-:-:S05]  /*df90*/  IMAD.X R215, R223, 0x1, R0, P2 ;  /* 0x00000001dfd77824 */ /* 0x000fca00010e0600 */
[----:B------:R1:W-:Y:S01]  /*dfa0*/  LDGSTS.E [R133+0x1d0], desc[UR24][R214.64], !P0 ;  /* 0x001d0000d6857fae */ /* 0x0003e2000c1a1018 */
[----:B----4-:R-:W-:-:S05]  /*dfb0*/  VIADD R212, R212, 0xfffffe8a ;  /* 0xfffffe8ad4d47836 */ /* 0x010fca0000000000 */
        /* <DEDUP_REMOVED lines=47> */
[----:B------:R1:W-:Y:S04]  /*e2b0*/  STL.64 [R1+0x218], R214 ;  /* 0x000218d601007387 */ /* 0x0003e80000100a00 */
[----:B------:R1:W-:Y:S01]  /*e2c0*/  LDGSTS.E [R133+0x1ec], desc[UR24][R214.64], !P0 ;  /* 0x001ec000d6857fae */ /* 0x0003e2000c1a1018 */
[----:B----4-:R-:W-:Y:S02]  /*e2d0*/  IADD3 R212, PT, PT, R212, -0x17d, RZ ;  /* 0xfffffe83d4d47810 */ /* 0x010fe40007ffe0ff */
[----:B-1----:R-:W-:-:S05]  /*e2e0*/  IADD3 R214, P2, PT, R238, R2, RZ ;  /* 0x00000002eed67210 */ /* 0x002fca0007f5e0ff */
[--C-:B------:R-:W-:Y:S01]  /*e2f0*/  IMAD.X R215, R239, 0x1, R0.reuse, P2 ;  /* 0x00000001efd77824 */ /* 0x100fe200010e0600 */
[----:B------:R-:W-:Y:S02]  /*e300*/  ISETP.GE.U32.AND P0, PT, R212, 0x7ffffe04, PT ;  /* 0x7ffffe04d400780c */ /* 0x000fe40003f06070 */
[----:B------:R-:W-:Y:S01]  /*e310*/  IADD3 R220, P2, PT, R192, R2, RZ ;  /* 0x00000002c0dc7210 */ /* 0x000fe20007f5e0ff */
[----:B------:R-:W1:Y:S01]  /*e320*/  LDC R212, c[0x0][0x3a0] ;  /* 0x0000e800ffd47b82 */ /* 0x000e620000000800 */
[----:B------:R4:W-:Y:S04]  /*e330*/  STL.64 [R1+0x220], R214 ;  /* 0x000220d601007387 */ /* 0x0009e80000100a00 */
[----:B------:R-:W3:Y:S03]  /*e340*/  LDL.LU.64 R218, [R1+0x68] ;  /* 0x0000680001da7983 */ /* 0x000ee60000300a00 */
[----:B------:R-:W2:Y:S01]  /*e350*/  LDC R192, c[0x0][0x3a0] ;  /* 0x0000e800ffc07b82 */ /* 0x000ea20000000800 */
[----:B------:R-:W5:Y:S01]  /*e360*/  LDL.LU.64 R216, [R1+0x58] ;  /* 0x0000580001d87983 */ /* 0x000f620000300a00 */
[----:B------:R-:W-:-:S03]  /*e370*/  IMAD.X R221, R193, 0x1, R0, P2 ;  /* 0x00000001c1dd7824 */ /* 0x000fc600010e0600 */
[----:B------:R-:W-:Y:S04]  /*e380*/  LDGSTS.E [R133+0x1f0], desc[UR24][R214.64], !P0 ;  /* 0x001f0000d6857fae */ /* 0x000fe8000c1a1018 */
[----:B----4-:R-:W4:Y:S04]  /*e390*/  LDL.LU.64 R214, [R1+0x50] ;  /* 0x0000500001d67983 */ /* 0x010f280000300a00 */
[----:B------:R-:W-:Y:S04]  /*e3a0*/  STL.64 [R1+0x228], R220 ;  /* 0x000228dc01007387 */ /* 0x000fe80000100a00 */
[----:B------:R-:W4:Y:S04]  /*e3b0*/  LDL.LU.64 R246, [R1+0x48] ;  /* 0x0000480001f67983 */ /* 0x000f280000300a00 */
[----:B------:R-:W4:Y:S01]  /*e3c0*/  LDL.LU.64 R248, [R1+0x40] ;  /* 0x0000400001f87983 */ /* 0x000f220000300a00 */
[----:B-1----:R-:W-:-:S05]  /*e3d0*/  VIADD R212, R212, 0xfffffe82 ;  /* 0xfffffe82d4d47836 */ /* 0x002fca0000000000 */
[----:B------:R-:W-:Y:S01]  /*e3e0*/  ISETP.GE.U32.AND P0, PT, R212, 0x7ffffe03, PT ;  /* 0x7ffffe03d400780c */ /* 0x000fe20003f06070 */
[----:B--2---:R-:W-:Y:S01]  /*e3f0*/  VIADD R192, R192, 0xfffffe81 ;  /* 0xfffffe81c0c07836 */ /* 0x004fe20000000000 */
[----:B------:R-:W-:Y:S02]  /*e400*/  IADD3 R212, P2, PT, R190, R2, RZ ;  /* 0x00000002bed47210 */ /* 0x000fe40007f5e0ff */
[----:B------:R-:W1:Y:S01]  /*e410*/  LDC R190, c[0x0][0x3a0] ;  /* 0x0000e800ffbe7b82 */ /* 0x000e620000000800 */
[----:B------:R-:W2:Y:S08]  /*e420*/  S2R R250, SR_TID.X ;  /* 0x0000000000fa7919 */ /* 0x000eb00000002100 */
[----:B------:R-:W-:Y:S01]  /*e430*/  LDGSTS.E [R133+0x1f4], desc[UR24][R220.64], !P0 ;  /* 0x001f4000dc857fae */ /* 0x000fe2000c1a1018 */
[----:B------:R-:W-:Y:S01]  /*e440*/  ISETP.GE.U32.AND P0, PT, R192, 0x7ffffe02, PT ;  /* 0x7ffffe02c000780c */ /* 0x000fe20003f06070 */
[----:B------:R-:W-:-:S05]  /*e450*/  IMAD.X R213, R191, 0x1, R0, P2 ;  /* 0x00000001bfd57824 */ /* 0x000fca00010e0600 */
[----:B------:R1:W-:Y:S07]  /*e460*/  STL.64 [R1+0x230], R212 ;  /* 0x000230d401007387 */ /* 0x0003ee0000100a00 */
[----:B------:R1:W-:Y:S02]  /*e470*/  LDGSTS.E [R133+0x1f8], desc[UR24][R212.64], !P0 ;  /* 0x001f8000d4857fae */ /* 0x0003e4000c1a1018 */
[----:B-1----:R-:W-:Y:S01]  /*e480*/  VIADD R191, R190, 0xfffffe80 ;  /* 0xfffffe80bebf7836 */ /* 0x002fe20000000000 */
[----:B------:R-:W1:Y:S04]  /*e490*/  LDC R213, c[0x0][0x3a0] ;  /* 0x0000e800ffd57b82 */ /* 0x000e680000000800 */
[----:B------:R-:W-:-:S02]  /*e4a0*/  ISETP.GE.U32.AND P0, PT, R191, 0x7ffffe01, PT ;  /* 0x7ffffe01bf00780c */ /* 0x000fc40003f06070 */
[----:B------:R-:W-:-:S05]  /*e4b0*/  IADD3 R190, P2, PT, R188, R2, RZ ;  /* 0x00000002bcbe7210 */ /* 0x000fca0007f5e0ff */
[----:B------:R-:W-:Y:S01]  /*e4c0*/  IMAD.X R191, R189, 0x1, R0, P2 ;  /* 0x00000001bdbf7824 */ /* 0x000fe200010e0600 */
[----:B--2---:R-:W-:-:S05]  /*e4d0*/  LOP3.LUT R250, R250, 0x7f, RZ, 0xc0, !PT ;  /* 0x0000007ffafa7812 */ /* 0x004fca00078ec0ff */
[----:B------:R2:W-:Y:S01]  /*e4e0*/  LDGSTS.E [R133+0x1fc], desc[UR24][R190.64], !P0 ;  /* 0x001fc000be857fae */ /* 0x0005e2000c1a1018 */
[----:B-1----:R-:W-:Y:S02]  /*e4f0*/  VIADD R213, R213, 0xffffff00 ;  /* 0xffffff00d5d57836 */ /* 0x002fe40000000000 */
[----:B------:R-:W-:Y:S01]  /*e500*/  VIADD R251, R251, 0x7f ;  /* 0x0000007ffbfb7836 */ /* 0x000fe20000000000 */
[----:B--2---:R-:W-:Y:S01]  /*e510*/  SHF.R.S32.HI R133, RZ, 0x1f, R134 ;  /* 0x0000001fff857819 */ /* 0x004fe20000011486 */
[----:B------:R1:W-:Y:S01]  /*e520*/  STL.64 [R1+0x240], R190 ;  /* 0x000240be01007387 */ /* 0x0003e20000100a00 */
[----:B------:R-:W-:Y:S02]  /*e530*/  ISETP.GE.AND P2, PT, R250, R213, PT ;  /* 0x000000d5fa00720c */ /* 0x000fe40003f46270 */
[C---:B------:R-:W-:Y:S01]  /*e540*/  SHF.L.U64.HI R133, R134.reuse, 0x2, R133 ;  /* 0x0000000286857819 */ /* 0x040fe20000010285 */
[----:B------:R-:W-:Y:S01]  /*e550*/  IMAD.SHL.U32 R134, R134, 0x4, RZ ;  /* 0x0000000486867824 */ /* 0x000fe200078e00ff */
[----:B------:R-:W-:Y:S01]  /*e560*/  SEL R188, RZ, 0x4, P2 ;  /* 0x00000004ffbc7807 */ /* 0x000fe20001000000 */
[----:B------:R-:W0:Y:S01]  /*e570*/  LDGDEPBAR ;  /* 0x00000000000079af */ /* 0x000e220000000000 */
[----:B------:R-:W-:-:S04]  /*e580*/  ISETP.GT.AND P0, PT, R251, 0x17f, PT ;  /* 0x0000017ffb00780c */ /* 0x000fc80003f04270 */
[----:B------:R-:W-:-:S04]  /*e590*/  SEL R188, R188, RZ, P0 ;  /* 0x000000ffbcbc7207 */ /* 0x000fc80000000000 */
[----:B------:R-:W-:Y:S02]  /*e5a0*/  ISETP.NE.U32.AND P0, PT, R188, RZ, PT ;  /* 0x000000ffbc00720c */ /* 0x000fe40003f05070 */
[----:B---3--:R-:W-:-:S05]  /*e5b0*/  IADD3 R220, P2, PT, R218, R134, RZ ;  /* 0x00000086dadc7210 */ /* 0x008fca0007f5e0ff */
[----:B------:R-:W-:Y:S01]  /*e5c0*/  IMAD.X R221, R219, 0x1, R133, P2 ;  /* 0x00000001dbdd7824 */ /* 0x000fe200010e0685 */
[----:B-----5:R-:W-:-:S05]  /*e5d0*/  IADD3 R218, P2, PT, R216, R134, RZ ;  /* 0x00000086d8da7210 */ /* 0x020fca0007f5e0ff */
[----:B------:R-:W-:Y:S01]  /*e5e0*/  LDGSTS.E [R252+0x50000], desc[UR24][R220.64], P0 ;  /* 0x50000000dcfc7fae */ /* 0x000fe200081a1018 */
[----:B------:R-:W-:-:S03]  /*e5f0*/  IMAD.X R219, R217, 0x1, R133, P2 ;  /* 0x00000001d9db7824 */ /* 0x000fc600010e0685 */
[----:B------:R-:W-:Y:S01]  /*e600*/  STL.64 [R1+0x238], R220 ;  /* 0x000238dc01007387 */ /* 0x000fe20000100a00 */
[----:B----4-:R-:W-:-:S03]  /*e610*/  IADD3 R216, P2, PT, R214, R134, RZ ;  /* 0x00000086d6d87210 */ /* 0x010fc60007f5e0ff */
[----:B------:R-:W-:Y:S02]  /*e620*/  LDGSTS.E [R252+0x50400], desc[UR24][R218.64], P0 ;  /* 0x50400000dafc7fae */ /* 0x000fe400081a1018 */
[--C-:B------:R-:W-:Y:S01]  /*e630*/  IMAD.X R217, R215, 0x1, R133.reuse, P2 ;  /* 0x00000001d7d97824 */ /* 0x100fe200010e0685 */
[-C--:B------:R-:W-:Y:S01]  /*e640*/  IADD3 R214, P2, PT, R246, R134.reuse, RZ ;  /* 0x00000086f6d67210 */ /* 0x080fe20007f5e0ff */
[----:B------:R-:W-:Y:S04]  /*e650*/  STL.64 [R1+0x278], R218 ;  /* 0x000278da01007387 */ /* 0x000fe80000100a00 */
[--C-:B------:R-:W-:Y:S01]  /*e660*/  IMAD.X R215, R247, 0x1, R133.reuse, P2 ;  /* 0x00000001f7d77824 */ /* 0x100fe200010e0685 */
[-C--:B------:R-:W-:Y:S01]  /*e670*/  IADD3 R212, P2, PT, R248, R134.reuse, RZ ;  /* 0x00000086f8d47210 */ /* 0x080fe20007f5e0ff */
[----:B------:R-:W-:Y:S04]  /*e680*/  LDGSTS.E [R252+0x50800], desc[UR24][R216.64], P0 ;  /* 0x50800000d8fc7fae */ /* 0x000fe800081a1018 */
[----:B------:R-:W-:Y:S01]  /*e690*/  IMAD.X R213, R249, 0x1, R133, P2 ;  /* 0x00000001f9d57824 */ /* 0x000fe200010e0685 */
[-C--:B------:R-:W-:Y:S01]  /*e6a0*/  IADD3 R192, P2, PT, R240, R134.reuse, RZ ;  /* 0x00000086f0c07210 */ /* 0x080fe20007f5e0ff */
[----:B------:R-:W-:Y:S03]  /*e6b0*/  STL.64 [R1+0x298], R216 ;  /* 0x000298d801007387 */ /* 0x000fe60000100a00 */
[----:B------:R-:W-:Y:S01]  /*e6c0*/  IADD3.X R193, PT, PT, R241, R133, RZ, P2, !PT ;  /* 0x00000085f1c17210 */ /* 0x000fe200017fe4ff */
[----:B------:R-:W-:Y:S01]  /*e6d0*/  LDGSTS.E [R252+0x50c00], desc[UR24][R214.64], P0 ;  /* 0x50c00000d6fc7fae */ /* 0x000fe200081a1018 */
[----:B-1----:R-:W-:-:S03]  /*e6e0*/  IADD3 R190, P2, PT, R242, R134, RZ ;  /* 0x00000086f2be7210 */ /* 0x002fc60007f5e0ff */
[----:B------:R-:W-:Y:S02]  /*e6f0*/  STL.64 [R1+0x2b8], R214 ;  /* 0x0002b8d601007387 */ /* 0x000fe40000100a00 */
[--C-:B------:R-:W-:Y:S01]  /*e700*/  IMAD.X R191, R243, 0x1, R133.reuse, P2 ;  /* 0x00000001f3bf7824 */ /* 0x100fe200010e0685 */
[----:B------:R-:W-:Y:S01]  /*e710*/  IADD3 R188, P2, PT, R244, R134, RZ ;  /* 0x00000086f4bc7210 */ /* 0x000fe20007f5e0ff */
[----:B------:R-:W-:Y:S04]  /*e720*/  STL.64 [R1+0x2d8], R212 ;  /* 0x0002d8d401007387 */ /* 0x000fe80000100a00 */
[----:B------:R-:W-:Y:S01]  /*e730*/  LDGSTS.E [R252+0x51000], desc[UR24][R212.64], P0 ;  /* 0x51000000d4fc7fae */ /* 0x000fe200081a1018 */
[----:B------:R-:W-:-:S03]  /*e740*/  IMAD.X R189, R245, 0x1, R133, P2 ;  /* 0x00000001f5bd7824 */ /* 0x000fc600010e0685 */
[----:B------:R-:W-:Y:S04]  /*e750*/  STL.64 [R1+0x2f8], R192 ;  /* 0x0002f8c001007387 */ /* 0x000fe80000100a00 */
[----:B------:R-:W-:Y:S04]  /*e760*/  LDGSTS.E [R252+0x51400], desc[UR24][R192.64], P0 ;  /* 0x51400000c0fc7fae */ /* 0x000fe800081a1018 */
[----:B------:R1:W-:Y:S04]  /*e770*/  STL.64 [R1+0x318], R190 ;  /* 0x000318be01007387 */ /* 0x0003e80000100a00 */
[----:B------:R1:W-:Y:S04]  /*e780*/  LDGSTS.E [R252+0x51800], desc[UR24][R190.64], P0 ;  /* 0x51800000befc7fae */ /* 0x0003e800081a1018 */
[----:B------:R2:W-:Y:S04]  /*e790*/  STL.64 [R1+0x340], R188 ;  /* 0x000340bc01007387 */ /* 0x0005e80000100a00 */
[----:B------:R2:W-:Y:S01]  /*e7a0*/  LDGSTS.E [R252+0x51c00], desc[UR24][R188.64], P0 ;  /* 0x51c00000bcfc7fae */ /* 0x0005e200081a1018 */
[----:B-1----:R-:W-:-:S05]  /*e7b0*/  IADD3 R190, P2, PT, R182, R134, RZ ;  /* 0x00000086b6be7210 */ /* 0x002fca0007f5e0ff */
[----:B------:R-:W-:Y:S01]  /*e7c0*/  IMAD.X R191, R183, 0x1, R133, P2 ;  /* 0x00000001b7bf7824 */ /* 0x000fe200010e0685 */
[----:B--2---:R-:W-:-:S04]  /*e7d0*/  IADD3 R188, P2, PT, R180, R134, RZ ;  /* 0x00000086b4bc7210 */ /* 0x004fc80007f5e0ff */
[----:B------:R-:W-:Y:S01]  /*e7e0*/  LDGSTS.E [R137+0x50100], desc[UR24][R190.64], P0 ;  /* 0x50100000be897fae */ /* 0x000fe200081a1018 */
[----:B------:R-:W-:-:S03]  /*e7f0*/  IMAD.X R189, R181, 0x1, R133, P2 ;  /* 0x00000001b5bd7824 */ /* 0x000fc600010e0685 */
[----:B------:R-:W-:Y:S04]  /*e800*/  STL.64 [R1+0x258], R190 ;  /* 0x000258be01007387 */ /* 0x000fe80000100a00 */
[----:B------:R1:W-:Y:S04]  /*e810*/  STL.64 [R1+0x260], R188 ;  /* 0x000260bc01007387 */ /* 0x0003e80000100a00 */
[----:B------:R1:W-:Y:S02]  /*e820*/  LDGSTS.E [R137+0x50500], desc[UR24][R188.64], P0 ;  /* 0x50500000bc897fae */ /* 0x0003e400081a1018 */
[----:B-1----:R-:W-:-:S05]  /*e830*/  IADD3 R188, P2, PT, R178, R134, RZ ;  /* 0x00000086b2bc7210 */ /* 0x002fca0007f5e0ff */
[----:B------:R-:W-:Y:S01]  /*e840*/  IMAD.X R189, R179, 0x1, R133, P2 ;  /* 0x00000001b3bd7824 */ /* 0x000fe200010e0685 */
[----:B------:R-:W-:-:S04]  /*e850*/  IADD3 R182, P2, PT, R176, R134, RZ ;  /* 0x00000086b0b67210 */ /* 0x000fc80007f5e0ff */
[----:B------:R-:W-:Y:S01]  /*e860*/  LDGSTS.E [R137+0x50900], desc[UR24][R188.64], P0 ;  /* 0x50900000bc897fae */ /* 0x000fe200081a1018 */
[--C-:B------:R-:W-:Y:S01]  /*e870*/  IMAD.X R183, R177, 0x1, R133.reuse, P2 ;  /* 0x00000001b1b77824 */ /* 0x100fe200010e0685 */
[-C--:B------:R-:W-:Y:S02]  /*e880*/  IADD3 R180, P2, PT, R174, R134.reuse, RZ ;  /* 0x00000086aeb47210 */ /* 0x080fe40007f5e0ff */
[----:B------:R-:W-:Y:S03]  /*e890*/  STL.64 [R1+0x280], R188 ;  /* 0x000280bc01007387 */ /* 0x000fe60000100a00 */
[--C-:B------:R-:W-:Y:S01]  /*e8a0*/  IMAD.X R181, R175, 0x1, R133.reuse, P2 ;  /* 0x00000001afb57824 */ /* 0x100fe200010e0685 */
[-C--:B------:R-:W-:Y:S01]  /*e8b0*/  IADD3 R178, P2, PT, R172, R134.reuse, RZ ;  /* 0x00000086acb27210 */ /* 0x080fe20007f5e0ff */
[----:B------:R-:W-:Y:S04]  /*e8c0*/  LDGSTS.E [R137+0x50d00], desc[UR24][R182.64], P0 ;  /* 0x50d00000b6897fae */ /* 0x000fe800081a1018 */
[--C-:B------:R-:W-:Y:S01]  /*e8d0*/  IMAD.X R179, R173, 0x1, R133.reuse, P2 ;  /* 0x00000001adb37824 */ /* 0x100fe200010e0685 */
[-C--:B------:R-:W-:Y:S01]  /*e8e0*/  IADD3 R176, P2, PT, R170, R134.reuse, RZ ;  /* 0x00000086aab07210 */ /* 0x080fe20007f5e0ff */
[----:B------:R-:W-:Y:S04]  /*e8f0*/  STL.64 [R1+0x2a0], R182 ;  /* 0x0002a0b601007387 */ /* 0x000fe80000100a00 */
        /* <DEDUP_REMOVED lines=8> */
[----:B------:R-:W-:Y:S04]  /*e980*/  STL.64 [R1+0x2e0], R178 ;  /* 0x0002e0b201007387 */ /* 0x000fe80000100a00 */
[----:B------:R-:W-:Y:S01]  /*e990*/  IMAD.X R169, R165, 0x1, R133, P2 ;  /* 0x00000001a5a97824 */ /* 0x000fe200010e0685 */
[----:B------:R-:W-:Y:S04]  /*e9a0*/  LDGSTS.E [R137+0x51500], desc[UR24][R178.64], P0 ;  /* 0x51500000b2897fae */ /* 0x000fe800081a1018 */
[----:B------:R-:W-:Y:S04]  /*e9b0*/  STL.64 [R1+0x300], R176 ;  /* 0x000300b001007387 */ /* 0x000fe80000100a00 */
[----:B------:R-:W-:Y:S04]  /*e9c0*/  LDGSTS.E [R137+0x51900], desc[UR24][R176.64], P0 ;  /* 0x51900000b0897fae */ /* 0x000fe800081a1018 */
[----:B------:R-:W-:Y:S04]  /*e9d0*/  STL.64 [R1+0x320], R174 ;  /* 0x000320ae01007387 */ /* 0x000fe80000100a00 */
[----:B------:R-:W-:Y:S04]  /*e9e0*/  LDGSTS.E [R137+0x51d00], desc[UR24][R174.64], P0 ;  /* 0x51d00000ae897fae */ /* 0x000fe800081a1018 */
[----:B------:R-:W-:Y:S04]  /*e9f0*/  STL.64 [R1+0x248], R170 ;  /* 0x000248aa01007387 */ /* 0x000fe80000100a00 */
[----:B------:R-:W-:Y:S04]  /*ea00*/  LDGSTS.E [R136+0x50200], desc[UR24][R170.64], P0 ;  /* 0x50200000aa887fae */ /* 0x000fe800081a1018 */
[----:B------:R1:W-:Y:S04]  /*ea10*/  STL.64 [R1+0x268], R168 ;  /* 0x000268a801007387 */ /* 0x0003e80000100a00 */
[----:B------:R1:W-:Y:S02]  /*ea20*/  LDGSTS.E [R136+0x50600], desc[UR24][R168.64], P0 ;  /* 0x50600000a8887fae */ /* 0x0003e400081a1018 */
[----:B-1----:R-:W-:-:S05]  /*ea30*/  IADD3 R168, P2, PT, R162, R134, RZ ;  /* 0x00000086a2a87210 */ /* 0x002fca0007f5e0ff */
[----:B------:R-:W-:Y:S01]  /*ea40*/  IMAD.X R169, R163, 0x1, R133, P2 ;  /* 0x00000001a3a97824 */ /* 0x000fe200010e0685 */
[----:B------:R-:W-:-:S04]  /*ea50*/  IADD3 R166, P2, PT, R160, R134, RZ ;  /* 0x00000086a0a67210 */ /* 0x000fc80007f5e0ff */
[----:B------:R-:W-:Y:S01]  /*ea60*/  LDGSTS.E [R136+0x50a00], desc[UR24][R168.64], P0 ;  /* 0x50a00000a8887fae */ /* 0x000fe200081a1018 */
[----:B------:R-:W-:Y:S01]  /*ea70*/  IMAD.X R167, R161, 0x1, R133, P2 ;  /* 0x00000001a1a77824 */ /* 0x000fe200010e0685 */
[----:B------:R-:W-:-:S04]  /*ea80*/  IADD3 R164, P2, PT, R158, R134, RZ ;  /* 0x000000869ea47210 */ /* 0x000fc80007f5e0ff */
[----:B------:R-:W-:Y:S01]  /*ea90*/  LDGSTS.E [R136+0x50e00], desc[UR24][R166.64], P0 ;  /* 0x50e00000a6887fae */ /* 0x000fe200081a1018 */
[----:B------:R-:W-:Y:S01]  /*eaa0*/  IMAD.X R165, R159, 0x1, R133, P2 ;  /* 0x000000019fa57824 */ /* 0x000fe200010e0685 */
[----:B------:R-:W-:-:S04]  /*eab0*/  IADD3 R162, P2, PT, R156, R134, RZ ;  /* 0x000000869ca27210 */ /* 0x000fc80007f5e0ff */
[----:B------:R-:W-:Y:S01]  /*eac0*/  IADD3.X R163, PT, PT, R157, R133, RZ, P2, !PT ;  /* 0x000000859da37210 */ /* 0x000fe200017fe4ff */
[----:B------:R-:W-:Y:S01]  /*ead0*/  LDGSTS.E [R136+0x51200], desc[UR24][R164.64], P0 ;  /* 0x51200000a4887fae */ /* 0x000fe200081a1018 */
[----:B------:R-:W-:-:S03]  /*eae0*/  IADD3 R160, P2, PT, R154, R134, RZ ;  /* 0x000000869aa07210 */ /* 0x000fc60007f5e0ff */
[----:B------:R-:W-:Y:S02]  /*eaf0*/  LDGSTS.E [R136+0x51600], desc[UR24][R162.64], P0 ;  /* 0x51600000a2887fae */ /* 0x000fe400081a1018 */
[----:B------:R-:W-:Y:S01]  /*eb00*/  IMAD.X R161, R155, 0x1, R133, P2 ;  /* 0x000000019ba17824 */ /* 0x000fe200010e0685 */
[----:B------:R-:W-:-:S04]  /*eb10*/  IADD3 R158, P2, PT, R152, R134, RZ ;  /* 0x00000086989e7210 */ /* 0x000fc80007f5e0ff */
[----:B------:R-:W-:Y:S01]  /*eb20*/  LDGSTS.E [R136+0x51a00], desc[UR24][R160.64], P0 ;  /* 0x51a00000a0887fae */ /* 0x000fe200081a1018 */
[----:B------:R-:W-:Y:S01]  /*eb30*/  IMAD.X R159, R153, 0x1, R133, P2 ;  /* 0x00000001999f7824 */ /* 0x000fe200010e0685 */
[----:B------:R-:W-:-:S04]  /*eb40*/  IADD3 R154, P2, PT, R150, R134, RZ ;  /* 0x00000086969a7210 */ /* 0x000fc80007f5e0ff */
[----:B------:R1:W-:Y:S01]  /*eb50*/  LDGSTS.E [R136+0x51e00], desc[UR24][R158.64], P0 ;  /* 0x51e000009e887fae */ /* 0x0003e200081a1018 */
        /* <DEDUP_REMOVED lines=10> */
[-C--:B-1----:R-:W-:Y:S01]  /*ec00*/  IADD3 R136, P2, PT, R142, R134.reuse, RZ ;  /* 0x000000868e887210 */ /* 0x082fe20007f5e0ff */
[----:B------:R-:W-:Y:S04]  /*ec10*/  STL.64 [R1+0x2c8], R164 ;  /* 0x0002c8a401007387 */ /* 0x000fe80000100a00 */
[--C-:B------:R-:W-:Y:S01]  /*ec20*/  IMAD.X R137, R143, 0x1, R133.reuse, P2 ;  /* 0x000000018f897824 */ /* 0x100fe200010e0685 */
[-C--:B------:R-:W-:Y:S01]  /*ec30*/  IADD3 R144, P2, PT, R140, R134.reuse, RZ ;  /* 0x000000868c907210 */ /* 0x080fe20007f5e0ff */
[----:B------:R-:W-:Y:S04]  /*ec40*/  STL.64 [R1+0x2e8], R162 ;  /* 0x0002e8a201007387 */ /* 0x000fe80000100a00 */
[----:B------:R-:W-:Y:S01]  /*ec50*/  STL.64 [R1+0x308], R160 ;  /* 0x000308a001007387 */ /* 0x000fe20000100a00 */
[----:B------:R-:W-:Y:S01]  /*ec60*/  IMAD.X R145, R141, 0x1, R133, P2 ;  /* 0x000000018d917824 */ /* 0x000fe200010e0685 */
[----:B------:R-:W-:-:S02]  /*ec70*/  IADD3 R142, P2, PT, R184, R134, RZ ;  /* 0x00000086b88e7210 */ /* 0x000fc40007f5e0ff */
[----:B------:R-:W-:Y:S04]  /*ec80*/  STL.64 [R1+0x328], R158 ;  /* 0x0003289e01007387 */ /* 0x000fe80000100a00 */
[----:B------:R-:W-:Y:S01]  /*ec90*/  STL.64 [R1+0x250], R154 ;  /* 0x0002509a01007387 */ /* 0x000fe20000100a00 */
[----:B------:R-:W-:-:S03]  /*eca0*/  IMAD.X R143, R185, 0x1, R133, P2 ;  /* 0x00000001b98f7824 */ /* 0x000fc600010e0685 */
[----:B------:R-:W-:Y:S04]  /*ecb0*/  STL.64 [R1+0x270], R152 ;  /* 0x0002709801007387 */ /* 0x000fe80000100a00 */
[----:B------:R-:W-:Y:S04]  /*ecc0*/  LDGSTS.E [R135+0x50700], desc[UR24][R152.64], P0 ;  /* 0x5070000098877fae */ /* 0x000fe800081a1018 */
[----:B------:R-:W-:Y:S04]  /*ecd0*/  STL.64 [R1+0x290], R150 ;  /* 0x0002909601007387 */ /* 0x000fe80000100a00 */
[----:B------:R-:W-:Y:S04]  /*ece0*/  LDGSTS.E [R135+0x50b00], desc[UR24][R150.64], P0 ;  /* 0x50b0000096877fae */ /* 0x000fe800081a1018 */
[----:B------:R-:W-:Y:S04]  /*ecf0*/  STL.64 [R1+0x2b0], R148 ;  /* 0x0002b09401007387 */ /* 0x000fe80000100a00 */
[----:B------:R-:W-:Y:S04]  /*ed00*/  LDGSTS.E [R135+0x50f00], desc[UR24][R148.64], P0 ;  /* 0x50f0000094877fae */ /* 0x000fe800081a1018 */
[----:B------:R1:W-:Y:S04]  /*ed10*/  STL.64 [R1+0x2d0], R136 ;  /* 0x0002d08801007387 */ /* 0x0003e80000100a00 */
[----:B------:R1:W-:Y:S04]  /*ed20*/  LDGSTS.E [R135+0x51300], desc[UR24][R136.64], P0 ;  /* 0x5130000088877fae */ /* 0x0003e800081a1018 */
[----:B------:R2:W-:Y:S01]  /*ed30*/  STL.64 [R1+0x2f0], R144 ;  /* 0x0002f09001007387 */ /* 0x0005e20000100a00 */
[----:B-1----:R-:W-:-:S03]  /*ed40*/  IADD3 R136, P2, PT, R186, R134, RZ ;  /* 0x00000086ba887210 */ /* 0x002fc60007f5e0ff */
[----:B------:R2:W-:Y:S02]  /*ed50*/  STL.64 [R1+0x310], R142 ;  /* 0x0003108e01007387 */ /* 0x0005e40000100a00 */
[----:B------:R-:W-:Y:S02]  /*ed60*/  IMAD.X R137, R187, 0x1, R133, P2 ;  /* 0x00000001bb897824 */ /* 0x000fe400010e0685 */
[----:B------:R2:W-:Y:S04]  /*ed70*/  LDGSTS.E [R135+0x51700], desc[UR24][R144.64], P0 ;  /* 0x5170000090877fae */ /* 0x0005e800081a1018 */
[----:B------:R2:W-:Y:S04]  /*ed80*/  STL.64 [R1+0x338], R136 ;  /* 0x0003388801007387 */ /* 0x0005e80000100a00 */
[----:B------:R2:W-:Y:S04]  /*ed90*/  LDGSTS.E [R135+0x51b00], desc[UR24][R142.64], P0 ;  /* 0x51b000008e877fae */ /* 0x0005e800081a1018 */
[----:B------:R2:W-:Y:S01]  /*eda0*/  LDGSTS.E [R135+0x51f00], desc[UR24][R136.64], P0 ;  /* 0x51f0000088877fae */ /* 0x0005e200081a1018 */
[----:B------:R-:W-:Y:S01]  /*edb0*/  ISETP.GE.AND P0, PT, R251, 0x100, PT ;  /* 0x00000100fb00780c */ /* 0x000fe20003f06270 */
[----:B------:R-:W-:-:S02]  /*edc0*/  UMOV UR6, URZ ;  /* 0x000000ff00067c82 */ /* 0x000fc40008000000 */
[----:B------:R-:W0:Y:S01]  /*edd0*/  LDGDEPBAR ;  /* 0x00000000000079af */ /* 0x000e220000000000 */
[----:B------:R-:W-:-:S09]  /*ede0*/  ISETP.GE.AND P2, PT, R251, 0x80, PT ;  /* 0x00000080fb00780c */ /* 0x000fd20003f46270 */
[----:B--2---:R-:W-:Y:S05]  /*edf0*/  @!P0 BRA `(.L_x_8) ;  /* 0x000000a400c48947 */ /* 0x004fea0003800000 */
[----:B------:R-:W-:Y:S01]  /*ee00*/  STL [R1+0x4], R68 ;  /* 0x0000044401007387 */ /* 0x000fe20000100800 */
[----:B------:R-:W-:Y:S01]  /*ee10*/  IMAD.MOV.U32 R192, RZ, RZ, R54 ;  /* 0x000000ffffc07224 */ /* 0x000fe200078e0036 */
[----:B------:R-:W-:Y:S01]  /*ee20*/  MOV R169, R103 ;  /* 0x0000006700a97202 */ /* 0x000fe20000000f00 */
[----:B------:R-:W-:Y:S01]  /*ee30*/  IMAD.MOV.U32 R193, RZ, RZ, R55 ;  /* 0x000000ffffc17224 */ /* 0x000fe200078e0037 */
[----:B------:R-:W-:Y:S01]  /*ee40*/  STL [R1], R69 ;  /* 0x0000004501007387 */ /* 0x000fe20000100800 */
[----:B------:R-:W-:Y:S01]  /*ee50*/  IMAD.MOV.U32 R190, RZ, RZ, R58 ;  /* 0x000000ffffbe7224 */ /* 0x000fe200078e003a */
[----:B------:R-:W-:Y:S01]  /*ee60*/  MOV R184, R70 ;  /* 0x0000004600b87202 */ /* 0x000fe20000000f00 */
[----:B------:R-:W-:Y:S01]  /*ee70*/  IMAD.MOV.U32 R191, RZ, RZ, R59 ;  /* 0x000000ffffbf7224 */ /* 0x000fe200078e003b */
[----:B------:R-:W-:Y:S01]  /*ee80*/  STL [R1+0xc], R72 ;  /* 0x00000c4801007387 */ /* 0x000fe20000100800 */
[----:B------:R-:W-:Y:S01]  /*ee90*/  IMAD.MOV.U32 R168, RZ, RZ, R102 ;  /* 0x000000ffffa87224 */ /* 0x000fe200078e0066 */
[----:B------:R-:W-:Y:S01]  /*eea0*/  MOV R154, R130 ;  /* 0x00000082009a7202 */ /* 0x000fe20000000f00 */
[----:B------:R-:W-:Y:S01]  /*eeb0*/  IMAD.MOV.U32 R188, RZ, RZ, R62 ;  /* 0x000000ffffbc7224 */ /* 0x000fe200078e003e */
[----:B------:R-:W-:Y:S01]  /*eec0*/  STL [R1+0x8], R73 ;  /* 0x0000084901007387 */ /* 0x000fe20000100800 */
[----:B------:R-:W-:Y:S01]  /*eed0*/  IMAD.MOV.U32 R189, RZ, RZ, R63 ;  /* 0x000000ffffbd7224 */ /* 0x000fe200078e003f */
[----:B------:R-:W-:Y:S01]  /*eee0*/  SHF.R.S32.HI R249, RZ, 0x1f, R251 ;  /* 0x0000001ffff97819 */ /* 0x000fe200000114fb */
[----:B------:R-:W-:Y:S01]  /*eef0*/  IMAD.MOV.U32 R186, RZ, RZ, R66 ;  /* 0x000000ffffba7224 */ /* 0x000fe200078e0042 */
[----:B------:R-:W-:Y:S01]  /*ef00*/  STL [R1+0x14], R76 ;  /* 0x0000144c01007387 */ /* 0x000fe20000100800 */
[----:B------:R-:W-:Y:S01]  /*ef10*/  IMAD.MOV.U32 R187, RZ, RZ, R67 ;  /* 0x000000ffffbb7224 */ /* 0x000fe200078e0043 */
[----:B------:R-:W-:Y:S01]  /*ef20*/  LEA.HI R249, R249, R251, RZ, 0x7 ;  /* 0x000000fbf9f97211 */ /* 0x000fe200078f38ff */
[----:B------:R-:W-:Y:S01]  /*ef30*/  IMAD.MOV.U32 R185, RZ, RZ, R71 ;  /* 0x000000ffffb97224 */ /* 0x000fe200078e0047 */
[----:B------:R-:W-:Y:S01]  /*ef40*/  STL [R1+0x10], R77 ;  /* 0x0000104d01007387 */ /* 0x000fe20000100800 */
        /* <DEDUP_REMOVED lines=12> */
[----:B------:R-:W-:-:S02]  /*f010*/  IMAD.MOV.U32 R176, RZ, RZ, R86 ;  /* 0x000000ffffb07224 */ /* 0x000fc400078e0056 */
[----:B------:R-:W-:Y:S01]  /*f020*/  IMAD.MOV.U32 R177, RZ, RZ, R87 ;  /* 0x000000ffffb17224 */ /* 0x000fe200078e0057 */
[----:B------:R-:W-:Y:S01]  /*f030*/  STL [R1+0x20], R85 ;  /* 0x0000205501007387 */ /* 0x000fe20000100800 */
[----:B------:R-:W-:Y:S02]  /*f040*/  IMAD.MOV.U32 R174, RZ, RZ, R90 ;  /* 0x000000ffffae7224 */ /* 0x000fe400078e005a */
[----:B------:R-:W-:Y:S01]  /*f050*/  IMAD.MOV.U32 R175, RZ, RZ, R91 ;  /* 0x000000ffffaf7224 */ /* 0x000fe200078e005b */
[----:B------:R-:W-:Y:S01]  /*f060*/  STL [R1+0x2c], R88 ;  /* 0x00002c5801007387 */ /* 0x000fe20000100800 */
[----:B------:R-:W-:Y:S02]  /*f070*/  IMAD.MOV.U32 R172, RZ, RZ, R94 ;  /* 0x000000ffffac7224 */ /* 0x000fe400078e005e */
[----:B------:R-:W-:Y:S01]  /*f080*/  IMAD.MOV.U32 R173, RZ, RZ, R95 ;  /* 0x000000ffffad7224 */ /* 0x000fe200078e005f */
[----:B------:R-:W-:Y:S01]  /*f090*/  STL [R1+0x28], R89 ;  /* 0x0000285901007387 */ /* 0x000fe20000100800 */
[----:B------:R-:W-:-:S02]  /*f0a0*/  IMAD.MOV.U32 R170, RZ, RZ, R98 ;  /* 0x000000ffffaa7224 */ /* 0x000fc400078e0062 */
[----:B------:R-:W-:Y:S01]  /*f0b0*/  IMAD.MOV.U32 R171, RZ, RZ, R99 ;  /* 0x000000ffffab7224 */ /* 0x000fe200078e0063 */
[----:B------:R-:W-:Y:S01]  /*f0c0*/  STL [R1+0x34], R92 ;  /* 0x0000345c01007387 */ /* 0x000fe20000100800 */
[----:B------:R-:W-:Y:S02]  /*f0d0*/  IMAD.MOV.U32 R162, RZ, RZ, R114 ;  /* 0x000000ffffa27224 */ /* 0x000fe400078e0072 */
[----:B------:R-:W-:Y:S01]  /*f0e0*/  IMAD.MOV.U32 R163, RZ, RZ, R115 ;  /* 0x000000ffffa37224 */ /* 0x000fe200078e0073 */
[----:B------:R-:W2:Y:S01]  /*f0f0*/  LDL.LU.64 R54, [R1+0x90] ;  /* 0x0000900001367983 */ /* 0x000ea20000300a00 */
        /* <DEDUP_REMOVED lines=14> */
[----:B------:R-:W3:Y:S01]  /*f1e0*/  LDL.LU.64 R58, [R1+0x98] ;  /* 0x00009800013a7983 */ /* 0x000ee20000300a00 */
[----:B------:R-:W-:Y:S02]  /*f1f0*/  IMAD.MOV.U32 R155, RZ, RZ, R131 ;  /* 0x000000ffff9b7224 */ /* 0x000fe400078e0083 */
[----:B------:R-:W-:Y:S01]  /*f200*/  IMAD.MOV.U32 R152, RZ, RZ, R194 ;  /* 0x000000ffff987224 */ /* 0x000fe200078e00c2 */
[----:B------:R-:W4:Y:S01]  /*f210*/  LDL.LU.64 R102, [R1+0xc0] ;  /* 0x0000c00001667983 */ /* 0x000f220000300a00 */
[----:B------:R-:W-:Y:S02]  /*f220*/  IMAD.MOV.U32 R153, RZ, RZ, R195 ;  /* 0x000000ffff997224 */ /* 0x000fe400078e00c3 */
[----:B------:R-:W-:Y:S01]  /*f230*/  IMAD.MOV.U32 R242, RZ, RZ, R4 ;  /* 0x000000fffff27224 */ /* 0x000fe200078e0004 */
[----:B------:R-:W5:Y:S01]  /*f240*/  LDL.LU.64 R62, [R1+0xa0] ;  /* 0x0000a000013e7983 */ /* 0x000f620000300a00 */
[----:B------:R-:W-:-:S02]  /*f250*/  IMAD.MOV.U32 R146, RZ, RZ, R200 ;  /* 0x000000ffff927224 */ /* 0x000fc400078e00c8 */
[----:B------:R-:W-:Y:S01]  /*f260*/  IMAD.MOV.U32 R147, RZ, RZ, R201 ;  /* 0x000000ffff937224 */ /* 0x000fe200078e00c9 */
[----:B------:R-:W-:Y:S01]  /*f270*/  STL [R1+0x40], R101 ;  /* 0x0000406501007387 */ /* 0x000fe20000100800 */
[----:B------:R-:W-:Y:S02]  /*f280*/  IMAD.MOV.U32 R150, RZ, RZ, R196 ;  /* 0x000000ffff967224 */ /* 0x000fe400078e00c4 */
[----:B------:R-:W-:Y:S01]  /*f290*/  IMAD.MOV.U32 R151, RZ, RZ, R197 ;  /* 0x000000ffff977224 */ /* 0x000fe200078e00c5 */
[----:B------:R-:W4:Y:S01]  /*f2a0*/  LDL.LU.64 R66, [R1+0xa8] ;  /* 0x0000a80001427983 */ /* 0x000f220000300a00 */
[----:B------:R-:W-:Y:S02]  /*f2b0*/  IMAD.MOV.U32 R194, RZ, RZ, R52 ;  /* 0x000000ffffc27224 */ /* 0x000fe400078e0034 */
[----:B------:R-:W-:Y:S01]  /*f2c0*/  IMAD.MOV.U32 R195, RZ, RZ, R53 ;  /* 0x000000ffffc37224 */ /* 0x000fe200078e0035 */
[----:B------:R-:W4:Y:S01]  /*f2d0*/  LDL.LU.64 R70, [R1+0xb0] ;  /* 0x0000b00001467983 */ /* 0x000f220000300a00 */
[----:B------:R-:W-:-:S02]  /*f2e0*/  IMAD.MOV.U32 R196, RZ, RZ, R50 ;  /* 0x000000ffffc47224 */ /* 0x000fc400078e0032 */
[----:B------:R-:W-:Y:S01]  /*f2f0*/  IMAD.MOV.U32 R197, RZ, RZ, R51 ;  /* 0x000000ffffc57224 */ /* 0x000fe200078e0033 */
[----:B------:R-:W4:Y:S01]  /*f300*/  LDL.LU.64 R74, [R1+0xd8] ;  /* 0x0000d800014a7983 */ /* 0x000f220000300a00 */
[----:B------:R-:W-:Y:S02]  /*f310*/  IMAD.MOV.U32 R200, RZ, RZ, R46 ;  /* 0x000000ffffc87224 */ /* 0x000fe400078e002e */
[----:B------:R-:W-:Y:S01]  /*f320*/  IMAD.MOV.U32 R201, RZ, RZ, R47 ;  /* 0x000000ffffc97224 */ /* 0x000fe200078e002f */
[----:B------:R-:W-:Y:S01]  /*f330*/  STL [R1+0x4c], R104 ;  /* 0x00004c6801007387 */ /* 0x000fe20000100800 */
[----:B------:R-:W-:Y:S02]  /*f340*/  IMAD.MOV.U32 R148, RZ, RZ, R198 ;  /* 0x000000ffff947224 */ /* 0x000fe400078e00c6 */
[----:B------:R-:W-:Y:S01]  /*f350*/  IMAD.MOV.U32 R149, RZ, RZ, R199 ;  /* 0x000000ffff957224 */ /* 0x000fe200078e00c7 */
[----:B------:R-:W4:Y:S01]  /*f360*/  LDL.LU.64 R78, [R1+0xe0] ;  /* 0x0000e000014e7983 */ /* 0x000f220000300a00 */
[----:B------:R-:W-:Y:S01]  /*f370*/  IMAD.MOV.U32 R198, RZ, RZ, R48 ;  /* 0x000000ffffc67224 */ /* 0x000fe200078e0030 */
[----:B------:R-:W-:Y:S01]  /*f380*/  MOV R199, R49 ;  /* 0x0000003100c77202 */ /* 0x000fe20000000f00 */
        /* <DEDUP_REMOVED lines=11> */
[----:B------:R-:W-:-:S02]  /*f440*/  IMAD.MOV.U32 R203, RZ, RZ, R45 ;  /* 0x000000ffffcb7224 */ /* 0x000fc400078e002d */
        /* <DEDUP_REMOVED lines=64> */
[----:B------:R-:W-:Y:S02]  /*f850*/  IMAD.MOV.U32 R245, RZ, RZ, R57 ;  /* 0x000000fffff57224 */ /* 0x000fe400078e0039 */
[----:B------:R-:W-:Y:S02]  /*f860*/  IMAD.MOV.U32 R246, RZ, RZ, R60 ;  /* 0x000000fffff67224 */ /* 0x000fe400078e003c */
[----:B------:R-:W-:Y:S02]  /*f870*/  IMAD.MOV.U32 R247, RZ, RZ, R61 ;  /* 0x000000fffff77224 */ /* 0x000fe400078e003d */
[----:B------:R-:W-:Y:S02]  /*f880*/  IMAD.MOV.U32 R252, RZ, RZ, R64 ;  /* 0x000000fffffc7224 */ /* 0x000fe400078e0040 */
[----:B------:R-:W-:Y:S02]  /*f890*/  IMAD.MOV.U32 R248, RZ, RZ, R65 ;  /* 0x000000fffff87224 */ /* 0x000fe400078e0041 */
[----:B--2---:R-:W-:-:S02]  /*f8a0*/  IMAD.MOV.U32 R46, RZ, RZ, R54 ;  /* 0x000000ffff2e7224 */ /* 0x004fc400078e0036 */
[----:B------:R-:W-:Y:S02]  /*f8b0*/  IMAD.MOV.U32 R47, RZ, RZ, R55 ;  /* 0x000000ffff2f7224 */ /* 0x000fe400078e0037 */
[----:B---3--:R-:W-:Y:S02]  /*f8c0*/  IMAD.MOV.U32 R48, RZ, RZ, R58 ;  /* 0x000000ffff307224 */ /* 0x008fe400078e003a */
[----:B------:R-:W-:Y:S02]  /*f8d0*/  IMAD.MOV.U32 R49, RZ, RZ, R59 ;  /* 0x000000ffff317224 */ /* 0x000fe400078e003b */
[----:B-----5:R-:W-:Y:S02]  /*f8e0*/  IMAD.MOV.U32 R50, RZ, RZ, R62 ;  /* 0x000000ffff327224 */ /* 0x020fe400078e003e */
[----:B------:R-:W-:Y:S02]  /*f8f0*/  IMAD.MOV.U32 R51, RZ, RZ, R63 ;  /* 0x000000ffff337224 */ /* 0x000fe400078e003f */
[----:B----4-:R-:W-:-:S02]  /*f900*/  IMAD.MOV.U32 R52, RZ, RZ, R66 ;  /* 0x000000ffff347224 */ /* 0x010fc400078e0042 */
[----:B------:R-:W-:Y:S02]  /*f910*/  IMAD.MOV.U32 R53, RZ, RZ, R67 ;  /* 0x000000ffff357224 */ /* 0x000fe400078e0043 */
[----:B------:R-:W-:Y:S01]  /*f920*/  IMAD.MOV.U32 R62, RZ, RZ, R70 ;  /* 0x000000ffff3e7224 */ /* 0x000fe200078e0046 */
[----:B------:R-:W-:Y:S01]  /*f930*/  MOV R63, R71 ;  /* 0x00000047003f7202 */ /* 0x000fe20000000f00 */
[----:B------:R-:W-:Y:S02]  /*f940*/  IMAD.MOV.U32 R54, RZ, RZ, R74 ;  /* 0x000000ffff367224 */ /* 0x000fe400078e004a */
[----:B------:R-:W-:Y:S02]  /*f950*/  IMAD.MOV.U32 R55, RZ, RZ, R75 ;  /* 0x000000ffff377224 */ /* 0x000fe400078e004b */
[----:B------:R-:W-:Y:S02]  /*f960*/  IMAD.MOV.U32 R58, RZ, RZ, R78 ;  /* 0x000000ffff3a7224 */ /* 0x000fe400078e004e */
[----:B------:R-:W-:-:S02]  /*f970*/  IMAD.MOV.U32 R59, RZ, RZ, R79 ;  /* 0x000000ffff3b7224 */ /* 0x000fc400078e004f */
[----:B------:R-:W-:Y:S02]  /*f980*/  IMAD.MOV.U32 R74, RZ, RZ, R82 ;  /* 0x000000ffff4a7224 */ /* 0x000fe400078e0052 */
[----:B------:R-:W-:Y:S02]  /*f990*/  IMAD.MOV.U32 R66, RZ, RZ, R86 ;  /* 0x000000ffff427224 */ /* 0x000fe400078e0056 */
[----:B------:R-:W-:Y:S02]  /*f9a0*/  IMAD.MOV.U32 R67, RZ, RZ, R87 ;  /* 0x000000ffff437224 */ /* 0x000fe400078e0057 */
[----:B------:R-:W-:Y:S02]  /*f9b0*/  IMAD.MOV.U32 R75, RZ, RZ, R83 ;  /* 0x000000ffff4b7224 */ /* 0x000fe400078e0053 */
[----:B------:R-:W-:Y:S02]  /*f9c0*/  IMAD.MOV.U32 R70, RZ, RZ, R90 ;  /* 0x000000ffff467224 */ /* 0x000fe400078e005a */
[----:B------:R-:W-:-:S02]  /*f9d0*/  IMAD.MOV.U32 R71, RZ, RZ, R91 ;  /* 0x000000ffff477224 */ /* 0x000fc400078e005b */
[----:B------:R-:W-:Y:S02]  /*f9e0*/  IMAD.MOV.U32 R78, RZ, RZ, R94 ;  /* 0x000000ffff4e7224 */ /* 0x000fe400078e005e */
[----:B------:R-:W-:Y:S02]  /*f9f0*/  IMAD.MOV.U32 R79, RZ, RZ, R95 ;  /* 0x000000ffff4f7224 */ /* 0x000fe400078e005f */
[----:B------:R-:W-:Y:S02]  /*fa00*/  IMAD.MOV.U32 R82, RZ, RZ, R98 ;  /* 0x000000ffff527224 */ /* 0x000fe400078e0062 */
[----:B------:R-:W-:Y:S01]  /*fa10*/  IMAD.MOV.U32 R83, RZ, RZ, R99 ;  /* 0x000000ffff537224 */ /* 0x000fe200078e0063 */
[----:B------:R-:W-:Y:S01]  /*fa20*/  MOV R86, R106 ;  /* 0x0000006a00567202 */ /* 0x000fe20000000f00 */
[----:B------:R-:W-:Y:S02]  /*fa30*/  IMAD.MOV.U32 R87, RZ, RZ, R107 ;  /* 0x000000ffff577224 */ /* 0x000fe400078e006b */
[----:B------:R-:W-:-:S02]  /*fa40*/  IMAD.MOV.U32 R90, RZ, RZ, R110 ;  /* 0x000000ffff5a7224 */ /* 0x000fc400078e006e */
[----:B------:R-:W-:Y:S02]  /*fa50*/  IMAD.MOV.U32 R91, RZ, RZ, R111 ;  /* 0x000000ffff5b7224 */ /* 0x000fe400078e006f */
[----:B------:R-:W-:Y:S02]  /*fa60*/  IMAD.MOV.U32 R94, RZ, RZ, R118 ;  /* 0x000000ffff5e7224 */ /* 0x000fe400078e0076 */
[----:B------:R-:W-:Y:S01]  /*fa70*/  IMAD.MOV.U32 R4, RZ, RZ, R131 ;  /* 0x000000ffff047224 */ /* 0x000fe200078e0083 */
[----:B------:R1:W-:Y:S01]  /*fa80*/  STL [R1+0x84], R130 ;  /* 0x0000848201007387 */ /* 0x0003e20000100800 */
[----:B------:R-:W-:-:S03]  /*fa90*/  IMAD.MOV.U32 R95, RZ, RZ, R119 ;  /* 0x000000ffff5f7224 */ /* 0x000fc600078e0077 */
[----:B------:R-:W2:Y:S01]  /*faa0*/  LDL.LU.64 R106, [R1+0x150] ;  /* 0x00015000016a7983 */ /* 0x000ea20000300a00 */
[----:B------:R-:W-:-:S03]  /*fab0*/  IMAD.MOV.U32 R98, RZ, RZ, R126 ;  /* 0x000000ffff627224 */ /* 0x000fc600078e007e */
[----:B------:R3:W-:Y:S01]  /*fac0*/  STL [R1+0x80], R4 ;  /* 0x0000800401007387 */ /* 0x0007e20000100800 */
[----:B------:R-:W-:-:S03]  /*fad0*/  IMAD.MOV.U32 R99, RZ, RZ, R127 ;  /* 0x000000ffff637224 */ /* 0x000fc600078e007f */
[----:B------:R-:W4:Y:S04]  /*fae0*/  LDL.LU.64 R110, [R1+0x138] ;  /* 0x00013800016e7983 */ /* 0x000f280000300a00 */
[----:B------:R-:W-:Y:S04]  /*faf0*/  STL [R1+0x8c], R46 ;  /* 0x00008c2e01007387 */ /* 0x000fe80000100800 */
[----:B------:R-:W5:Y:S04]  /*fb00*/  LDL.LU.64 R118, [R1+0x170] ;  /* 0x0001700001767983 */ /* 0x000f680000300a00 */
[----:B------:R-:W5:Y:S04]  /*fb10*/  LDL.LU.64 R126, [R1+0x140] ;  /* 0x00014000017e7983 */ /* 0x000f680000300a00 */
[----:B-1----:R-:W5:Y:S01]  /*fb20*/  LDL.LU.64 R130, [R1+0xd0] ;  /* 0x0000d00001827983 */ /* 0x002f620000300a00 */
[----:B---3--:R-:W-:-:S03]  /*fb30*/  IMAD.MOV.U32 R4, RZ, RZ, R47 ;  /* 0x000000ffff047224 */ /* 0x008fc600078e002f */
[----:B------:R-:W-:Y:S04]  /*fb40*/  STL [R1+0x94], R48 ;  /* 0x0000943001007387 */ /* 0x000fe80000100800 */
[----:B------:R1:W-:Y:S04]  /*fb50*/  STL [R1+0x88], R4 ;  /* 0x0000880401007387 */ /* 0x0003e80000100800 */
[----:B------:R-:W-:Y:S01]  /*fb60*/  STL [R1+0x9c], R50 ;  /* 0x00009c3201007387 */ /* 0x000fe20000100800 */
[----:B-1----:R-:W-:-:S05]  /*fb70*/  IMAD.MOV.U32 R4, RZ, RZ, R49 ;  /* 0x000000ffff047224 */ /* 0x002fca00078e0031 */
[----:B------:R1:W-:Y:S04]  /*fb80*/  STL [R1+0x90], R4 ;  /* 0x0000900401007387 */ /* 0x0003e80000100800 */
[----:B------:R-:W-:Y:S01]  /*fb90*/  STL [R1+0xa4], R52 ;  /* 0x0000a43401007387 */ /* 0x000fe20000100800 */
[----:B-1----:R-:W-:-:S05]  /*fba0*/  IMAD.MOV.U32 R4, RZ, RZ, R51 ;  /* 0x000000ffff047224 */ /* 0x002fca00078e0033 */
[----:B------:R1:W-:Y:S02]  /*fbb0*/  STL [R1+0x98], R4 ;  /* 0x0000980401007387 */ /* 0x0003e40000100800 */
[----:B-1----:R-:W-:-:S05]  /*fbc0*/  IMAD.MOV.U32 R4, RZ, RZ, R53 ;  /* 0x000000ffff047224 */ /* 0x002fca00078e0035 */
[----:B------:R1:W-:Y:S04]  /*fbd0*/  STL [R1+0xa0], R4 ;  /* 0x0000a00401007387 */ /* 0x0003e80000100800 */
[----:B------:R-:W-:Y:S01]  /*fbe0*/  STL [R1+0xac], R62 ;  /* 0x0000ac3e01007387 */ /* 0x000fe20000100800 */
[----:B-1----:R-:W-:-:S05]  /*fbf0*/  IMAD.MOV.U32 R4, RZ, RZ, R63 ;  /* 0x000000ffff047224 */ /* 0x002fca00078e003f */
[----:B------:R1:W-:Y:S04]  /*fc00*/  STL [R1+0xa8], R4 ;  /* 0x0000a80401007387 */ /* 0x0003e80000100800 */
[----:B------:R-:W-:Y:S01]  /*fc10*/  STL [R1+0xb4], R74 ;  /* 0x0000b44a01007387 */ /* 0x000fe20000100800 */
[----:B-1----:R-:W-:-:S05]  /*fc20*/  IMAD.MOV.U32 R4, RZ, RZ, R75 ;  /* 0x000000ffff047224 */ /* 0x002fca00078e004b */
[----:B------:R1:W-:Y:S04]  /*fc30*/  STL [R1+0xb0], R4 ;  /* 0x0000b00401007387 */ /* 0x0003e80000100800 */
[----:B------:R-:W-:Y:S01]  /*fc40*/  STL [R1+0xbc], R102 ;  /* 0x0000bc6601007387 */ /* 0x000fe20000100800 */
[----:B-1----:R-:W-:-:S03]  /*fc50*/  IMAD.MOV.U32 R4, RZ, RZ, R103 ;  /* 0x000000ffff047224 */ /* 0x002fc600078e0067 */
[----:B------:R-:W-:Y:S01]  /*fc60*/  STL [R1+0xc4], R114 ;  /* 0x0000c47201007387 */ /* 0x000fe20000100800 */
[----:B------:R-:W-:-:S03]  /*fc70*/  IMAD.MOV.U32 R52, RZ, RZ, R54 ;  /* 0x000000ffff347224 */ /* 0x000fc600078e0036 */
[----:B------:R1:W-:Y:S01]  /*fc80*/  STL [R1+0xb8], R4 ;  /* 0x0000b80401007387 */ /* 0x0003e20000100800 */
[----:B------:R-:W-:Y:S01]  /*fc90*/  IMAD.MOV.U32 R53, RZ, RZ, R55 ;  /* 0x000000ffff357224 */ /* 0x000fe200078e0037 */
[----:B------:R-:W-:Y:S01]  /*fca0*/  MOV R54, R58 ;  /* 0x0000003a00367202 */ /* 0x000fe20000000f00 */
[----:B------:R-:W-:Y:S02]  /*fcb0*/  IMAD.MOV.U32 R55, RZ, RZ, R59 ;  /* 0x000000ffff377224 */ /* 0x000fe400078e003b */
[----:B------:R-:W-:Y:S02]  /*fcc0*/  IMAD.MOV.U32 R58, RZ, RZ, R66 ;  /* 0x000000ffff3a7224 */ /* 0x000fe400078e0042 */
[----:B-1----:R-:W-:Y:S02]  /*fcd0*/  IMAD.MOV.U32 R4, RZ, RZ, R115 ;  /* 0x000000ffff047224 */ /* 0x002fe400078e0073 */
[----:B------:R-:W-:Y:S02]  /*fce0*/  IMAD.MOV.U32 R59, RZ, RZ, R67 ;  /* 0x000000ffff3b7224 */ /* 0x000fe400078e0043 */
[----:B------:R-:W-:Y:S01]  /*fcf0*/  IMAD.MOV.U32 R66, RZ, RZ, R78 ;  /* 0x000000ffff427224 */ /* 0x000fe200078e004e */
[----:B------:R1:W-:Y:S01]  /*fd00*/  STL [R1+0xc0], R4 ;  /* 0x0000c00401007387 */ /* 0x0003e20000100800 */
[----:B------:R-:W-:Y:S01]  /*fd10*/  IMAD.MOV.U32 R67, RZ, RZ, R79 ;  /* 0x000000ffff437224 */ /* 0x000fe200078e004f */
[----:B------:R-:W-:Y:S01]  /*fd20*/  MOV R79, R91 ;  /* 0x0000005b004f7202 */ /* 0x000fe20000000f00 */
        /* <DEDUP_REMOVED lines=9> */
[----:B--2---:R-:W-:Y:S02]  /*fdc0*/  IMAD.MOV.U32 R86, RZ, RZ, R106 ;  /* 0x000000ffff567224 */ /* 0x004fe400078e006a */
[----:B------:R-:W-:Y:S02]  /*fdd0*/  IMAD.MOV.U32 R87, RZ, RZ, R107 ;  /* 0x000000ffff577224 */ /* 0x000fe400078e006b */
[----:B----4-:R-:W-:Y:S02]  /*fde0*/  IMAD.MOV.U32 R90, RZ, RZ, R110 ;  /* 0x000000ffff5a7224 */ /* 0x010fe400078e006e */
[----:B------:R-:W-:-:S02]  /*fdf0*/  IMAD.MOV.U32 R91, RZ, RZ, R111 ;  /* 0x000000ffff5b7224 */ /* 0x000fc400078e006f */
[----:B-----5:R-:W-:Y:S02]  /*fe00*/  IMAD.MOV.U32 R98, RZ, RZ, R118 ;  /* 0x000000ffff627224 */ /* 0x020fe400078e0076 */
[----:B------:R-:W-:Y:S02]  /*fe10*/  IMAD.MOV.U32 R99, RZ, RZ, R119 ;  /* 0x000000ffff637224 */ /* 0x000fe400078e0077 */
[----:B------:R-:W-:Y:S01]  /*fe20*/  IMAD.MOV.U32 R102, RZ, RZ, R126 ;  /* 0x000000ffff667224 */ /* 0x000fe200078e007e */
[----:B------:R2:W-:Y:S01]  /*fe30*/  STL [R1+0xcc], R130 ;  /* 0x0000cc8201007387 */ /* 0x0005e20000100800 */
[----:B-1----:R-:W-:-:S03]  /*fe40*/  IMAD.MOV.U32 R4, RZ, RZ, R131 ;  /* 0x000000ffff047224 */ /* 0x002fc600078e0083 */
[----:B------:R-:W3:Y:S01]  /*fe50*/  LDL.LU.64 R106, [R1+0x158] ;  /* 0x00015800016a7983 */ /* 0x000ee20000300a00 */
[----:B------:R-:W-:-:S03]  /*fe60*/  IMAD.MOV.U32 R103, RZ, RZ, R127 ;  /* 0x000000ffff677224 */ /* 0x000fc600078e007f */
[----:B------:R-:W4:Y:S04]  /*fe70*/  LDL.LU.64 R110, [R1+0x178] ;  /* 0x00017800016e7983 */ /* 0x000f280000300a00 */
[----:B------:R-:W5:Y:S04]  /*fe80*/  LDL.LU.64 R114, [R1+0x1a8] ;  /* 0x0001a80001727983 */ /* 0x000f680000300a00 */
[----:B------:R-:W5:Y:S04]  /*fe90*/  LDL.LU.64 R118, [R1+0x180] ;  /* 0x0001800001767983 */ /* 0x000f680000300a00 */
[----:B------:R-:W5:Y:S04]  /*fea0*/  LDL.LU.64 R126, [R1+0x188] ;  /* 0x00018800017e7983 */ /* 0x000f680000300a00 */
[----:B------:R1:W-:Y:S04]  /*feb0*/  STL [R1+0xc8], R4 ;  /* 0x0000c80401007387 */ /* 0x0003e80000100800 */
[----:B--2---:R-:W2:Y:S01]  /*fec0*/  LDL.LU.64 R130, [R1+0x128] ;  /* 0x0001280001827983 */ /* 0x004ea20000300a00 */
[----:B-1----:R-:W-:-:S03]  /*fed0*/  IMAD.MOV.U32 R4, RZ, RZ, R53 ;  /* 0x000000ffff047224 */ /* 0x002fc600078e0035 */
[----:B------:R-:W-:Y:S04]  /*fee0*/  STL [R1+0xd4], R52 ;  /* 0x0000d43401007387 */ /* 0x000fe80000100800 */
[----:B------:R-:W-:Y:S04]  /*fef0*/  STL [R1+0xdc], R54 ;  /* 0x0000dc3601007387 */ /* 0x000fe80000100800 */
[----:B------:R1:W-:Y:S04]  /*ff00*/  STL [R1+0xd0], R4 ;  /* 0x0000d00401007387 */ /* 0x0003e80000100800 */
[----:B------:R-:W-:Y:S01]  /*ff10*/  STL [R1+0xe4], R58 ;  /* 0x0000e43a01007387 */ /* 0x000fe20000100800 */
[----:B-1----:R-:W-:-:S05]  /*ff20*/  MOV R4, R55 ;  /* 0x0000003700047202 */ /* 0x002fca0000000f00 */
[----:B------:R1:W-:Y:S04]  /*ff30*/  STL [R1+0xd8], R4 ;  /* 0x0000d80401007387 */ /* 0x0003e80000100800 */
[----:B------:R-:W-:Y:S01]  /*ff40*/  STL [R1+0xec], R62 ;  /* 0x0000ec3e01007387 */ /* 0x000fe20000100800 */
[----:B-1----:R-:W-:-:S05]  /*ff50*/  IMAD.MOV.U32 R4, RZ, RZ, R59 ;  /* 0x000000ffff047224 */ /* 0x002fca00078e003b */
[----:B------:R1:W-:Y:S02]  /*ff60*/  STL [R1+0xe0], R4 ;  /* 0x0000e00401007387 */ /* 0x0003e40000100800 */
[----:B-1----:R-:W-:-:S05]  /*ff70*/  IMAD.MOV.U32 R4, RZ, RZ, R63 ;  /* 0x000000ffff047224 */ /* 0x002fca00078e003f */
[----:B------:R1:W-:Y:S04]  /*ff80*/  STL [R1+0xe8], R4 ;  /* 0x0000e80401007387 */ /* 0x0003e80000100800 */
[----:B------:R-:W-:Y:S01]  /*ff90*/  STL [R1+0xf4], R70 ;  /* 0x0000f44601007387 */ /* 0x000fe20000100800 */
[----:B-1----:R-:W-:-:S03]  /*ffa0*/  IMAD.MOV.U32 R4, RZ, RZ, R71 ;  /* 0x000000ffff047224 */ /* 0x002fc600078e0047 */
[----:B------:R-:W-:Y:S04]  /*ffb0*/  STL [R1+0xfc], R74 ;  /* 0x0000fc4a01007387 */ /* 0x000fe80000100800 */
        /* <DEDUP_REMOVED lines=11> */
[----:B------:R1:W-:Y:S01]  /*10070*/  STL [R1+0x110], R4 ;  /* 0x0001100401007387 */ /* 0x0003e20000100800 */
[----:B------:R-:W-:-:S03]  /*10080*/  IMAD.MOV.U32 R42, RZ, RZ, R66 ;  /* 0x000000ffff2a7224 */ /* 0x000fc600078e0042 */
[----:B------:R-:W-:Y:S01]  /*10090*/  STL [R1+0x11c], R122 ;  /* 0x00011c7a01007387 */ /* 0x000fe20000100800 */
[----:B-1----:R-:W-:Y:S02]  /*100a0*/  IMAD.MOV.U32 R4, RZ, RZ, R123 ;  /* 0x000000ffff047224 */ /* 0x002fe400078e007b */
[----:B------:R-:W-:-:S03]  /*100b0*/  IMAD.MOV.U32 R43, RZ, RZ, R67 ;  /* 0x000000ffff2b7224 */ /* 0x000fc600078e0043 */
[----:B------:R1:W-:Y:S01]  /*100c0*/  STL [R1+0x118], R4 ;  /* 0x0001180401007387 */ /* 0x0003e20000100800 */
        /* <DEDUP_REMOVED lines=8> */
[----:B---3--:R-:W-:Y:S02]  /*10150*/  IMAD.MOV.U32 R70, RZ, RZ, R106 ;  /* 0x000000ffff467224 */ /* 0x008fe400078e006a */
[----:B------:R-:W-:Y:S02]  /*10160*/  IMAD.MOV.U32 R71, RZ, RZ, R107 ;  /* 0x000000ffff477224 */ /* 0x000fe400078e006b */
[----:B----4-:R-:W-:Y:S02]  /*10170*/  IMAD.MOV.U32 R50, RZ, RZ, R110 ;  /* 0x000000ffff327224 */ /* 0x010fe400078e006e */
[----:B------:R-:W-:Y:S02]  /*10180*/  IMAD.MOV.U32 R51, RZ, RZ, R111 ;  /* 0x000000ffff337224 */ /* 0x000fe400078e006f */
[----:B-----5:R-:W-:-:S02]  /*10190*/  IMAD.MOV.U32 R110, RZ, RZ, R114 ;  /* 0x000000ffff6e7224 */ /* 0x020fc400078e0072 */
[----:B------:R-:W-:Y:S01]  /*101a0*/  IMAD.MOV.U32 R111, RZ, RZ, R115 ;  /* 0x000000ffff6f7224 */ /* 0x000fe200078e0073 */
[----:B--2---:R2:W-:Y:S01]  /*101b0*/  STL [R1+0x124], R130 ;  /* 0x0001248201007387 */ /* 0x0045e20000100800 */
[----:B-1----:R-:W-:-:S03]  /*101c0*/  IMAD.MOV.U32 R4, RZ, RZ, R131 ;  /* 0x000000ffff047224 */ /* 0x002fc600078e0083 */
[----:B------:R-:W3:Y:S04]  /*101d0*/  LDL.LU.64 R62, [R1+0x190] ;  /* 0x00019000013e7983 */ /* 0x000ee80000300a00 */
[----:B------:R-:W4:Y:S04]  /*101e0*/  LDL.LU.64 R66, [R1+0x198] ;  /* 0x0001980001427983 */ /* 0x000f280000300a00 */
[----:B------:R-:W5:Y:S04]  /*101f0*/  LDL.LU.64 R90, [R1+0x160] ;  /* 0x00016000015a7983 */ /* 0x000f680000300a00 */
[----:B------:R-:W4:Y:S04]  /*10200*/  LDL.LU.64 R74, [R1+0x1c0] ;  /* 0x0001c000014a7983 */ /* 0x000f280000300a00 */
[----:B------:R-:W4:Y:S04]  /*10210*/  LDL.LU.64 R78, [R1+0x1a0] ;  /* 0x0001a000014e7983 */ /* 0x000f280000300a00 */
[----:B------:R-:W4:Y:S04]  /*10220*/  LDL.LU.64 R82, [R1+0x1c8] ;  /* 0x0001c80001527983 */ /* 0x000f280000300a00 */
[----:B------:R-:W4:Y:S04]  /*10230*/  LDL.LU.64 R86, [R1+0x1d0] ;  /* 0x0001d00001567983 */ /* 0x000f280000300a00 */
[----:B------:R1:W-:Y:S04]  /*10240*/  STL [R1+0x120], R4 ;  /* 0x0001200401007387 */ /* 0x0003e80000100800 */
[----:B------:R-:W-:Y:S04]  /*10250*/  STL [R1+0x12c], R42 ;  /* 0x00012c2a01007387 */ /* 0x000fe80000100800 */
[----:B------:R-:W4:Y:S04]  /*10260*/  LDL.LU.64 R94, [R1+0x1d8] ;  /* 0x0001d800015e7983 */ /* 0x000f280000300a00 */
[----:B------:R-:W4:Y:S01]  /*10270*/  LDL.LU.64 R122, [R1+0x1b0] ;  /* 0x0001b000017a7983 */ /* 0x000f220000300a00 */
[----:B------:R-:W-:-:S03]  /*10280*/  IMAD.MOV.U32 R52, RZ, RZ, R118 ;  /* 0x000000ffff347224 */ /* 0x000fc600078e0076 */
[----:B------:R-:W4:Y:S01]  /*10290*/  LDL.LU.64 R98, [R1+0x1e0] ;  /* 0x0001e00001627983 */ /* 0x000f220000300a00 */
[----:B------:R-:W-:-:S03]  /*102a0*/  IMAD.MOV.U32 R53, RZ, RZ, R119 ;  /* 0x000000ffff357224 */ /* 0x000fc600078e0077 */
[----:B------:R-:W4:Y:S01]  /*102b0*/  LDL.LU.64 R102, [R1+0x1e8] ;  /* 0x0001e80001667983 */ /* 0x000f220000300a00 */
[----:B------:R-:W-:-:S03]  /*102c0*/  IMAD.MOV.U32 R58, RZ, RZ, R126 ;  /* 0x000000ffff3a7224 */ /* 0x000fc600078e007e */
[----:B------:R-:W4:Y:S01]  /*102d0*/  LDL.LU.64 R106, [R1+0x200] ;  /* 0x00020000016a7983 */ /* 0x000f220000300a00 */
[----:B------:R-:W-:-:S03]  /*102e0*/  IMAD.MOV.U32 R59, RZ, RZ, R127 ;  /* 0x000000ffff3b7224 */ /* 0x000fc600078e007f */
[----:B------:R-:W4:Y:S04]  /*102f0*/  LDL.LU.64 R114, [R1+0x210] ;  /* 0x0002100001727983 */ /* 0x000f280000300a00 */
[----:B------:R-:W4:Y:S04]  /*10300*/  LDL.LU.64 R118, [R1+0x1f8] ;  /* 0x0001f80001767983 */ /* 0x000f280000300a00 */
[----:B------:R-:W4:Y:S04]  /*10310*/  LDL.LU.64 R126, [R1+0x1f0] ;  /* 0x0001f000017e7983 */ /* 0x000f280000300a00 */
[----:B--2---:R-:W2:Y:S01]  /*10320*/  LDL.LU.64 R130, [R1+0x168] ;  /* 0x0001680001827983 */ /* 0x004ea20000300a00 */
[----:B-1----:R-:W-:-:S03]  /*10330*/  MOV R4, R43 ;  /* 0x0000002b00047202 */ /* 0x002fc60000000f00 */
[----:B------:R-:W-:Y:S04]  /*10340*/  STL [R1+0x134], R44 ;  /* 0x0001342c01007387 */ /* 0x000fe80000100800 */
[----:B------:R1:W-:Y:S02]  /*10350*/  STL [R1+0x128], R4 ;  /* 0x0001280401007387 */ /* 0x0003e40000100800 */
[----:B-1----:R-:W-:-:S05]  /*10360*/  IMAD.MOV.U32 R4, RZ, RZ, R45 ;  /* 0x000000ffff047224 */ /* 0x002fca00078e002d */
[----:B------:R1:W-:Y:S04]  /*10370*/  STL [R1+0x130], R4 ;  /* 0x0001300401007387 */ /* 0x0003e80000100800 */
[----:B------:R-:W-:Y:S01]  /*10380*/  STL [R1+0x13c], R46 ;  /* 0x00013c2e01007387 */ /* 0x000fe20000100800 */
[----:B-1----:R-:W-:-:S03]  /*10390*/  IMAD.MOV.U32 R4, RZ, RZ, R47 ;  /* 0x000000ffff047224 */ /* 0x002fc600078e002f */
[----:B------:R-:W-:Y:S04]  /*103a0*/  STL [R1+0x144], R54 ;  /* 0x0001443601007387 */ /* 0x000fe80000100800 */
[----:B------:R1:W-:Y:S02]  /*103b0*/  STL [R1+0x138], R4 ;  /* 0x0001380401007387 */ /* 0x0003e40000100800 */
[----:B-1----:R-:W-:-:S05]  /*103c0*/  IMAD.MOV.U32 R4, RZ, RZ, R55 ;  /* 0x000000ffff047224 */ /* 0x002fca00078e0037 */
[----:B------:R1:W-:Y:S04]  /*103d0*/  STL [R1+0x140], R4 ;  /* 0x0001400401007387 */ /* 0x0003e80000100800 */
[----:B------:R-:W-:Y:S01]  /*103e0*/  STL [R1+0x14c], R70 ;  /* 0x00014c4601007387 */ /* 0x000fe20000100800 */
[----:B-1----:R-:W-:-:S05]  /*103f0*/  IMAD.MOV.U32 R4, RZ, RZ, R71 ;  /* 0x000000ffff047224 */ /* 0x002fca00078e0047 */
[----:B------:R5:W-:Y:S01]  /*10400*/  STL [R1+0x148], R4 ;  /* 0x0001480401007387 */ /* 0x000be20000100800 */
[----:B------:R-:W-:Y:S02]  /*10410*/  IMAD.MOV.U32 R54, RZ, RZ, R58 ;  /* 0x000000ffff367224 */ /* 0x000fe400078e003a */
[----:B------:R-:W-:Y:S02]  /*10420*/  IMAD.MOV.U32 R55, RZ, RZ, R59 ;  /* 0x000000ffff377224 */ /* 0x000fe400078e003b */
[----:B---3--:R-:W-:Y:S01]  /*10430*/  IMAD.MOV.U32 R58, RZ, RZ, R62 ;  /* 0x000000ffff3a7224 */ /* 0x008fe200078e003e */
[----:B-----5:R-:W-:Y:S01]  /*10440*/  MOV R4, R91 ;  /* 0x0000005b00047202 */ /* 0x020fe20000000f00 */
[----:B------:R1:W-:Y:S01]  /*10450*/  STL [R1+0x154], R90 ;  /* 0x0001545a01007387 */ /* 0x0003e20000100800 */
[----:B------:R-:W-:-:S03]  /*10460*/  IMAD.MOV.U32 R59, RZ, RZ, R63 ;  /* 0x000000ffff3b7224 */ /* 0x000fc600078e003f */
[----:B------:R2:W-:Y:S01]  /*10470*/  STL [R1+0x150], R4 ;  /* 0x0001500401007387 */ /* 0x0005e20000100800 */
[----:B----4-:R-:W-:Y:S02]  /*10480*/  IMAD.MOV.U32 R62, RZ, RZ, R74 ;  /* 0x000000ffff3e7224 */ /* 0x010fe400078e004a */
        /* <DEDUP_REMOVED lines=9> */
[----:B-1----:R-:W-:Y:S02]  /*10520*/  IMAD.MOV.U32 R90, RZ, RZ, R102 ;  /* 0x000000ffff5a7224 */ /* 0x002fe400078e0066 */
[----:B------:R-:W-:-:S02]  /*10530*/  IMAD.MOV.U32 R91, RZ, RZ, R103 ;  /* 0x000000ffff5b7224 */ /* 0x000fc400078e0067 */
[----:B------:R-:W-:Y:S02]  /*10540*/  IMAD.MOV.U32 R94, RZ, RZ, R114 ;  /* 0x000000ffff5e7224 */ /* 0x000fe400078e0072 */
[----:B------:R-:W-:Y:S02]  /*10550*/  IMAD.MOV.U32 R95, RZ, RZ, R115 ;  /* 0x000000ffff5f7224 */ /* 0x000fe400078e0073 */
[----:B------:R-:W-:Y:S02]  /*10560*/  IMAD.MOV.U32 R98, RZ, RZ, R118 ;  /* 0x000000ffff627224 */ /* 0x000fe400078e0076 */
[----:B------:R-:W-:Y:S02]  /*10570*/  IMAD.MOV.U32 R99, RZ, RZ, R119 ;  /* 0x000000ffff637224 */ /* 0x000fe400078e0077 */
[----:B--2---:R-:W-:Y:S01]  /*10580*/  IMAD.MOV.U32 R4, RZ, RZ, R131 ;  /* 0x000000ffff047224 */ /* 0x004fe200078e0083 */
[----:B------:R1:W-:Y:S01]  /*10590*/  STL [R1+0x15c], R130 ;  /* 0x00015c8201007387 */ /* 0x0003e20000100800 */
[----:B------:R-:W-:-:S03]  /*105a0*/  IMAD.MOV.U32 R102, RZ, RZ, R126 ;  /* 0x000000ffff667224 */ /* 0x000fc600078e007e */
[----:B------:R-:W2:Y:S01]  /*105b0*/  LDL.LU.64 R114, [R1+0x230] ;  /* 0x0002300001727983 */ /* 0x000ea20000300a00 */
[----:B------:R-:W-:-:S03]  /*105c0*/  IMAD.MOV.U32 R103, RZ, RZ, R127 ;  /* 0x000000ffff677224 */ /* 0x000fc600078e007f */
[----:B------:R3:W-:Y:S04]  /*105d0*/  STL [R1+0x158], R4 ;  /* 0x0001580401007387 */ /* 0x0007e80000100800 */
[----:B------:R-:W4:Y:S04]  /*105e0*/  LDL.LU.64 R118, [R1+0x218] ;  /* 0x0002180001767983 */ /* 0x000f280000300a00 */
[----:B------:R-:W-:Y:S04]  /*105f0*/  STL [R1+0x164], R48 ;  /* 0x0001643001007387 */ /* 0x000fe80000100800 */
[----:B------:R-:W5:Y:S04]  /*10600*/  LDL.LU.64 R126, [R1+0x220] ;  /* 0x00022000017e7983 */ /* 0x000f680000300a00 */
[----:B-1----:R-:W5:Y:S01]  /*10610*/  LDL.LU.64 R130, [R1+0x1b8] ;  /* 0x0001b80001827983 */ /* 0x002f620000300a00 */
[----:B---3--:R-:W-:-:S03]  /*10620*/  IMAD.MOV.U32 R4, RZ, RZ, R49 ;  /* 0x000000ffff047224 */ /* 0x008fc600078e0031 */
[----:B------:R-:W-:Y:S04]  /*10630*/  STL [R1+0x16c], R50 ;  /* 0x00016c3201007387 */ /* 0x000fe80000100800 */
[----:B------:R1:W-:Y:S04]  /*10640*/  STL [R1+0x160], R4 ;  /* 0x0001600401007387 */ /* 0x0003e80000100800 */
[----:B------:R-:W-:Y:S01]  /*10650*/  STL [R1+0x174], R52 ;  /* 0x0001743401007387 */ /* 0x000fe20000100800 */
[----:B-1----:R-:W-:-:S05]  /*10660*/  MOV R4, R51 ;  /* 0x0000003300047202 */ /* 0x002fca0000000f00 */
        /* <DEDUP_REMOVED lines=16> */
[----:B-1----:R-:W-:-:S03]  /*10770*/  IMAD.MOV.U32 R4, RZ, RZ, R111 ;  /* 0x000000ffff047224 */ /* 0x002fc600078e006f */
[----:B------:R-:W-:Y:S04]  /*10780*/  STL [R1+0x1a4], R122 ;  /* 0x0001a47a01007387 */ /* 0x000fe80000100800 */
[----:B------:R1:W-:Y:S01]  /*10790*/  STL [R1+0x198], R4 ;  /* 0x0001980401007387 */ /* 0x0003e20000100800 */
[----:B------:R-:W-:Y:S02]  /*107a0*/  IMAD.MOV.U32 R50, RZ, RZ, R62 ;  /* 0x000000ffff327224 */ /* 0x000fe400078e003e */
[----:B------:R-:W-:Y:S02]  /*107b0*/  IMAD.MOV.U32 R51, RZ, RZ, R63 ;  /* 0x000000ffff337224 */ /* 0x000fe400078e003f */
[----:B-1----:R-:W-:Y:S01]  /*107c0*/  IMAD.MOV.U32 R4, RZ, RZ, R123 ;  /* 0x000000ffff047224 */ /* 0x002fe200078e007b */
[----:B------:R-:W-:Y:S01]  /*107d0*/  MOV R63, R87 ;  /* 0x00000057003f7202 */ /* 0x000fe20000000f00 */
[----:B------:R-:W-:-:S02]  /*107e0*/  IMAD.MOV.U32 R66, RZ, RZ, R94 ;  /* 0x000000ffff427224 */ /* 0x000fc400078e005e */
[----:B------:R-:W-:Y:S01]  /*107f0*/  IMAD.MOV.U32 R67, RZ, RZ, R95 ;  /* 0x000000ffff437224 */ /* 0x000fe200078e005f */
[----:B------:R1:W-:Y:S01]  /*10800*/  STL [R1+0x1a0], R4 ;  /* 0x0001a00401007387 */ /* 0x0003e20000100800 */
        /* <DEDUP_REMOVED lines=16> */
[----:B------:R-:W-:Y:S01]  /*10910*/  IMAD.MOV.U32 R83, RZ, RZ, R119 ;  /* 0x000000ffff537224 */ /* 0x000fe200078e0077 */
[----:B-----5:R2:W-:Y:S01]  /*10920*/  STL [R1+0x1ac], R130 ;  /* 0x0001ac8201007387 */ /* 0x0205e20000100800 */
[----:B-1----:R-:W-:-:S03]  /*10930*/  IMAD.MOV.U32 R4, RZ, RZ, R131 ;  /* 0x000000ffff047224 */ /* 0x002fc600078e0083 */
[----:B------:R-:W3:Y:S04]  /*10940*/  LDL.LU.64 R94, [R1+0x228] ;  /* 0x00022800015e7983 */ /* 0x000ee80000300a00 */
[----:B------:R-:W4:Y:S04]  /*10950*/  LDL.LU.64 R110, [R1+0x240] ;  /* 0x00024000016e7983 */ /* 0x000f280000300a00 */
[----:B------:R-:W5:Y:S04]  /*10960*/  LDL.LU.64 R98, [R1+0x250] ;  /* 0x0002500001627983 */ /* 0x000f680000300a00 */
[----:B------:R-:W4:Y:S01]  /*10970*/  LDL.LU.64 R102, [R1+0x258] ;  /* 0x0002580001667983 */ /* 0x000f220000300a00 */
[----:B------:R-:W-:-:S03]  /*10980*/  MOV R90, R126 ;  /* 0x0000007e005a7202 */ /* 0x000fc60000000f00 */
[----:B------:R-:W4:Y:S01]  /*10990*/  LDL.LU.64 R114, [R1+0x248] ;  /* 0x0002480001727983 */ /* 0x000f220000300a00 */
[----:B------:R-:W-:-:S03]  /*109a0*/  IMAD.MOV.U32 R91, RZ, RZ, R127 ;  /* 0x000000ffff5b7224 */ /* 0x000fc600078e007f */
[----:B------:R1:W-:Y:S04]  /*109b0*/  STL [R1+0x1a8], R4 ;  /* 0x0001a80401007387 */ /* 0x0003e80000100800 */
[----:B------:R-:W4:Y:S04]  /*109c0*/  LDL.LU.64 R118, [R1+0x278] ;  /* 0x0002780001767983 */ /* 0x000f280000300a00 */
[----:B------:R-:W4:Y:S04]  /*109d0*/  LDL.LU.64 R122, [R1+0x270] ;  /* 0x00027000017a7983 */ /* 0x000f280000300a00 */
[----:B------:R-:W4:Y:S04]  /*109e0*/  LDL.LU.64 R126, [R1+0x298] ;  /* 0x00029800017e7983 */ /* 0x000f280000300a00 */
[----:B--2---:R-:W2:Y:S01]  /*109f0*/  LDL.LU.64 R130, [R1+0x208] ;  /* 0x0002080001827983 */ /* 0x004ea20000300a00 */
[----:B-1----:R-:W-:-:S03]  /*10a00*/  IMAD.MOV.U32 R4, RZ, RZ, R51 ;  /* 0x000000ffff047224 */ /* 0x002fc600078e0033 */
[----:B------:R-:W-:Y:S04]  /*10a10*/  STL [R1+0x1b4], R50 ;  /* 0x0001b43201007387 */ /* 0x000fe80000100800 */
        /* <DEDUP_REMOVED lines=24> */
[----:B-1----:R-:W-:Y:S01]  /*10ba0*/  IMAD.MOV.U32 R4, RZ, RZ, R107 ;  /* 0x000000ffff047224 */ /* 0x002fe200078e006b */
[----:B------:R-:W-:Y:S01]  /*10bb0*/  MOV R45, R83 ;  /* 0x00000053002d7202 */ /* 0x000fe20000000f00 */
[----:B------:R-:W-:-:S03]  /*10bc0*/  IMAD.MOV.U32 R71, RZ, RZ, R79 ;  /* 0x000000ffff477224 */ /* 0x000fc600078e004f */
[----:B------:R1:W-:Y:S01]  /*10bd0*/  STL [R1+0x1f0], R4 ;  /* 0x0001f00401007387 */ /* 0x0003e20000100800 */
[----:B------:R-:W-:Y:S02]  /*10be0*/  IMAD.MOV.U32 R44, RZ, RZ, R82 ;  /* 0x000000ffff2c7224 */ /* 0x000fe400078e0052 */
[----:B------:R-:W-:Y:S02]  /*10bf0*/  IMAD.MOV.U32 R46, RZ, RZ, R90 ;  /* 0x000000ffff2e7224 */ /* 0x000fe400078e005a */
[----:B------:R-:W-:Y:S02]  /*10c00*/  IMAD.MOV.U32 R47, RZ, RZ, R91 ;  /* 0x000000ffff2f7224 */ /* 0x000fe400078e005b */
[----:B------:R-:W-:Y:S02]  /*10c10*/  IMAD.MOV.U32 R42, RZ, RZ, R66 ;  /* 0x000000ffff2a7224 */ /* 0x000fe400078e0042 */
[----:B------:R-:W-:Y:S02]  /*10c20*/  IMAD.MOV.U32 R43, RZ, RZ, R67 ;  /* 0x000000ffff2b7224 */ /* 0x000fe400078e0043 */
[----:B---3--:R-:W-:-:S02]  /*10c30*/  IMAD.MOV.U32 R48, RZ, RZ, R94 ;  /* 0x000000ffff307224 */ /* 0x008fc400078e005e */
[----:B------:R-:W-:Y:S02]  /*10c40*/  IMAD.MOV.U32 R49, RZ, RZ, R95 ;  /* 0x000000ffff317224 */ /* 0x000fe400078e005f */
[----:B-----5:R-:W-:Y:S02]  /*10c50*/  IMAD.MOV.U32 R50, RZ, RZ, R98 ;  /* 0x000000ffff327224 */ /* 0x020fe400078e0062 */
[----:B------:R-:W-:Y:S02]  /*10c60*/  IMAD.MOV.U32 R51, RZ, RZ, R99 ;  /* 0x000000ffff337224 */ /* 0x000fe400078e0063 */
[----:B----4-:R-:W-:Y:S02]  /*10c70*/  IMAD.MOV.U32 R54, RZ, RZ, R114 ;  /* 0x000000ffff367224 */ /* 0x010fe400078e0072 */
[----:B------:R-:W-:Y:S02]  /*10c80*/  IMAD.MOV.U32 R55, RZ, RZ, R115 ;  /* 0x000000ffff377224 */ /* 0x000fe400078e0073 */
[----:B------:R-:W-:-:S02]  /*10c90*/  IMAD.MOV.U32 R52, RZ, RZ, R102 ;  /* 0x000000ffff347224 */ /* 0x000fc400078e0066 */
[----:B------:R-:W-:Y:S02]  /*10ca0*/  IMAD.MOV.U32 R53, RZ, RZ, R103 ;  /* 0x000000ffff357224 */ /* 0x000fe400078e0067 */
[----:B------:R-:W-:Y:S01]  /*10cb0*/  IMAD.MOV.U32 R62, RZ, RZ, R118 ;  /* 0x000000ffff3e7224 */ /* 0x000fe200078e0076 */
[----:B--2---:R2:W-:Y:S01]  /*10cc0*/  STL [R1+0x1fc], R130 ;  /* 0x0001fc8201007387 */ /* 0x0045e20000100800 */
[----:B-1----:R-:W-:-:S03]  /*10cd0*/  IMAD.MOV.U32 R4, RZ, RZ, R131 ;  /* 0x000000ffff047224 */ /* 0x002fc600078e0083 */
[----:B------:R-:W3:Y:S04]  /*10ce0*/  LDL.LU.64 R74, [R1+0x2d8] ;  /* 0x0002d800014a7983 */ /* 0x000ee80000300a00 */
[----:B------:R-:W4:Y:S04]  /*10cf0*/  LDL.LU.64 R78, [R1+0x280] ;  /* 0x00028000014e7983 */ /* 0x000f280000300a00 */
[----:B------:R-:W5:Y:S04]  /*10d00*/  LDL.LU.64 R82, [R1+0x2c0] ;  /* 0x0002c00001527983 */ /* 0x000f680000300a00 */
[----:B------:R-:W5:Y:S04]  /*10d10*/  LDL.LU.64 R114, [R1+0x260] ;  /* 0x0002600001727983 */ /* 0x000f680000300a00 */
[----:B------:R-:W5:Y:S04]  /*10d20*/  LDL.LU.64 R86, [R1+0x2c8] ;  /* 0x0002c80001567983 */ /* 0x000f680000300a00 */
[----:B------:R-:W5:Y:S04]  /*10d30*/  LDL.LU.64 R90, [R1+0x288] ;  /* 0x00028800015a7983 */ /* 0x000f680000300a00 */
[----:B------:R-:W5:Y:S04]  /*10d40*/  LDL.LU.64 R94, [R1+0x2d0] ;  /* 0x0002d000015e7983 */ /* 0x000f680000300a00 */
[----:B------:R-:W5:Y:S01]  /*10d50*/  LDL.LU.64 R98, [R1+0x2f8] ;  /* 0x0002f80001627983 */ /* 0x000f620000300a00 */
[----:B------:R-:W-:-:S03]  /*10d60*/  IMAD.MOV.U32 R63, RZ, RZ, R119 ;  /* 0x000000ffff3f7224 */ /* 0x000fc600078e0077 */
[----:B------:R1:W-:Y:S01]  /*10d70*/  STL [R1+0x1f8], R4 ;  /* 0x0001f80401007387 */ /* 0x0003e20000100800 */
[----:B------:R-:W-:-:S03]  /*10d80*/  MOV R58, R122 ;  /* 0x0000007a003a7202 */ /* 0x000fc60000000f00 */
[----:B------:R-:W5:Y:S01]  /*10d90*/  LDL.LU.64 R102, [R1+0x290] ;  /* 0x0002900001667983 */ /* 0x000f620000300a00 */
[----:B------:R-:W-:-:S03]  /*10da0*/  IMAD.MOV.U32 R59, RZ, RZ, R123 ;  /* 0x000000ffff3b7224 */ /* 0x000fc600078e007b */
[----:B------:R-:W5:Y:S01]  /*10db0*/  LDL.LU.64 R106, [R1+0x2e0] ;  /* 0x0002e000016a7983 */ /* 0x000f620000300a00 */
[----:B------:R-:W-:-:S03]  /*10dc0*/  IMAD.MOV.U32 R66, RZ, RZ, R126 ;  /* 0x000000ffff427224 */ /* 0x000fc600078e007e */
[----:B------:R-:W-:Y:S01]  /*10dd0*/  STL [R1+0x204], R42 ;  /* 0x0002042a01007387 */ /* 0x000fe20000100800 */
[----:B------:R-:W-:-:S03]  /*10de0*/  IMAD.MOV.U32 R67, RZ, RZ, R127 ;  /* 0x000000ffff437224 */ /* 0x000fc600078e007f */
[----:B------:R-:W5:Y:S04]  /*10df0*/  LDL.LU.64 R118, [R1+0x2e8] ;  /* 0x0002e80001767983 */ /* 0x000f680000300a00 */
[----:B------:R-:W5:Y:S04]  /*10e00*/  LDL.LU.64 R122, [R1+0x2b8] ;  /* 0x0002b800017a7983 */ /* 0x000f680000300a00 */
[----:B------:R-:W5:Y:S04]  /*10e10*/  LDL.LU.64 R126, [R1+0x2f0] ;  /* 0x0002f000017e7983 */ /* 0x000f680000300a00 */
[----:B--2---:R-:W2:Y:S01]  /*10e20*/  LDL.LU.64 R130, [R1+0x238] ;  /* 0x0002380001827983 */ /* 0x004ea20000300a00 */
        /* <DEDUP_REMOVED lines=13> */
[----:B------:R1:W-:Y:S01]  /*10f00*/  STL [R1+0x220], R4 ;  /* 0x0002200401007387 */ /* 0x0003e20000100800 */
[----:B------:R-:W-:Y:S01]  /*10f10*/  IMAD.MOV.U32 R44, RZ, RZ, R54 ;  /* 0x000000ffff2c7224 */ /* 0x000fe200078e0036 */
[----:B------:R-:W-:Y:S01]  /*10f20*/  MOV R48, R58 ;  /* 0x0000003a00307202 */ /* 0x000fe20000000f00 */
[----:B------:R-:W-:Y:S01]  /*10f30*/  IMAD.MOV.U32 R45, RZ, RZ, R55 ;  /* 0x000000ffff2d7224 */ /* 0x000fe200078e0037 */
[----:B------:R-:W-:Y:S01]  /*10f40*/  STL [R1+0x22c], R110 ;  /* 0x00022c6e01007387 */ /* 0x000fe20000100800 */
[----:B------:R-:W-:Y:S02]  /*10f50*/  IMAD.MOV.U32 R49, RZ, RZ, R59 ;  /* 0x000000ffff317224 */ /* 0x000fe400078e003b */
[----:B-1----:R-:W-:Y:S02]  /*10f60*/  IMAD.MOV.U32 R4, RZ, RZ, R111 ;  /* 0x000000ffff047224 */ /* 0x002fe400078e006f */
        /* <DEDUP_REMOVED lines=9> */
[----:B----4-:R-:W-:Y:S02]  /*11000*/  IMAD.MOV.U32 R52, RZ, RZ, R78 ;  /* 0x000000ffff347224 */ /* 0x010fe400078e004e */
[----:B------:R-:W-:Y:S02]  /*11010*/  IMAD.MOV.U32 R53, RZ, RZ, R79 ;  /* 0x000000ffff357224 */ /* 0x000fe400078e004f */
[----:B-----5:R-:W-:Y:S02]  /*11020*/  IMAD.MOV.U32 R74, RZ, RZ, R82 ;  /* 0x000000ffff4a7224 */ /* 0x020fe400078e0052 */
[----:B------:R-:W-:Y:S02]  /*11030*/  IMAD.MOV.U32 R75, RZ, RZ, R83 ;  /* 0x000000ffff4b7224 */ /* 0x000fe400078e0053 */
[----:B------:R-:W-:-:S02]  /*11040*/  IMAD.MOV.U32 R78, RZ, RZ, R86 ;  /* 0x000000ffff4e7224 */ /* 0x000fc400078e0056 */
        /* <DEDUP_REMOVED lines=14> */
[----:B------:R-:W-:Y:S01]  /*11130*/  IMAD.MOV.U32 R67, RZ, RZ, R123 ;  /* 0x000000ffff437224 */ /* 0x000fe200078e007b */
[----:B--2---:R2:W-:Y:S01]  /*11140*/  STL [R1+0x234], R130 ;  /* 0x0002348201007387 */ /* 0x0045e20000100800 */
[----:B-1----:R-:W-:-:S03]  /*11150*/  MOV R4, R131 ;  /* 0x0000008300047202 */ /* 0x002fc60000000f00 */
[----:B------:R-:W3:Y:S04]  /*11160*/  LDL.LU.64 R102, [R1+0x318] ;  /* 0x0003180001667983 */ /* 0x000ee80000300a00 */
[----:B------:R-:W4:Y:S01]  /*11170*/  LDL.LU.64 R106, [R1+0x2a0] ;  /* 0x0002a000016a7983 */ /* 0x000f220000300a00 */
[----:B------:R-:W-:-:S03]  /*11180*/  IMAD.MOV.U32 R98, RZ, RZ, R126 ;  /* 0x000000ffff627224 */ /* 0x000fc600078e007e */
[----:B------:R-:W5:Y:S01]  /*11190*/  LDL.LU.64 R110, [R1+0x300] ;  /* 0x00030000016e7983 */ /* 0x000f620000300a00 */
[----:B------:R-:W-:-:S03]  /*111a0*/  IMAD.MOV.U32 R99, RZ, RZ, R127 ;  /* 0x000000ffff637224 */ /* 0x000fc600078e007f */
[----:B------:R-:W3:Y:S04]  /*111b0*/  LDL.LU.64 R118, [R1+0x308] ;  /* 0x0003080001767983 */ /* 0x000ee80000300a00 */
[----:B------:R1:W-:Y:S04]  /*111c0*/  STL [R1+0x230], R4 ;  /* 0x0002300401007387 */ /* 0x0003e80000100800 */
[----:B------:R-:W3:Y:S04]  /*111d0*/  LDL.LU.64 R122, [R1+0x2a8] ;  /* 0x0002a800017a7983 */ /* 0x000ee80000300a00 */
[----:B------:R-:W3:Y:S04]  /*111e0*/  LDL.LU.64 R126, [R1+0x310] ;  /* 0x00031000017e7983 */ /* 0x000ee80000300a00 */
[----:B--2---:R-:W2:Y:S01]  /*111f0*/  LDL.LU.64 R130, [R1+0x268] ;  /* 0x0002680001827983 */ /* 0x004ea20000300a00 */
[----:B-1----:R-:W-:-:S03]  /*11200*/  IMAD.MOV.U32 R4, RZ, RZ, R43 ;  /* 0x000000ffff047224 */ /* 0x002fc600078e002b */
[----:B------:R-:W-:Y:S04]  /*11210*/  STL [R1+0x23c], R42 ;  /* 0x00023c2a01007387 */ /* 0x000fe80000100800 */
[----:B------:R-:W-:Y:S04]  /*11220*/  STL [R1+0x244], R44 ;  /* 0x0002442c01007387 */ /* 0x000fe80000100800 */
[----:B------:R1:W-:Y:S02]  /*11230*/  STL [R1+0x238], R4 ;  /* 0x0002380401007387 */ /* 0x0003e40000100800 */
[----:B-1----:R-:W-:-:S05]  /*11240*/  IMAD.MOV.U32 R4, RZ, RZ, R45 ;  /* 0x000000ffff047224 */ /* 0x002fca00078e002d */
[----:B------:R1:W-:Y:S04]  /*11250*/  STL [R1+0x240], R4 ;  /* 0x0002400401007387 */ /* 0x0003e80000100800 */
[----:B------:R-:W-:Y:S01]  /*11260*/  STL [R1+0x24c], R46 ;  /* 0x00024c2e01007387 */ /* 0x000fe20000100800 */
[----:B-1----:R-:W-:-:S05]  /*11270*/  IMAD.MOV.U32 R4, RZ, RZ, R47 ;  /* 0x000000ffff047224 */ /* 0x002fca00078e002f */
[----:B------:R1:W-:Y:S04]  /*11280*/  STL [R1+0x248], R4 ;  /* 0x0002480401007387 */ /* 0x0003e80000100800 */
[----:B------:R1:W-:Y:S02]  /*11290*/  STL [R1+0x254], R62 ;  /* 0x0002543e01007387 */ /* 0x0003e40000100800 */
[----:B-1----:R-:W-:-:S05]  /*112a0*/  IMAD.MOV.U32 R4, RZ, RZ, R63 ;  /* 0x000000ffff047224 */ /* 0x002fca00078e003f */
[----:B------:R1:W-:Y:S01]  /*112b0*/  STL [R1+0x250], R4 ;  /* 0x0002500401007387 */ /* 0x0003e20000100800 */
[----:B------:R-:W-:Y:S02]  /*112c0*/  IMAD.MOV.U32 R62, RZ, RZ, R66 ;  /* 0x000000ffff3e7224 */ /* 0x000fe400078e0042 */
[----:B------:R-:W-:Y:S01]  /*112d0*/  IMAD.MOV.U32 R63, RZ, RZ, R67 ;  /* 0x000000ffff3f7224 */ /* 0x000fe200078e0043 */
[----:B------:R3:W-:Y:S01]  /*112e0*/  STL [R1+0x25c], R114 ;  /* 0x00025c7201007387 */ /* 0x0007e20000100800 */
[----:B-1----:R-:W-:-:S05]  /*112f0*/  IMAD.MOV.U32 R4, RZ, RZ, R115 ;  /* 0x000000ffff047224 */ /* 0x002fca00078e0073 */
[----:B------:R2:W-:Y:S01]  /*11300*/  STL [R1+0x258], R4 ;  /* 0x0002580401007387 */ /* 0x0005e20000100800 */
[----:B----4-:R-:W-:Y:S02]  /*11310*/  IMAD.MOV.U32 R66, RZ, RZ, R106 ;  /* 0x000000ffff427224 */ /* 0x010fe400078e006a */
[----:B------:R-:W-:Y:S02]  /*11320*/  IMAD.MOV.U32 R67, RZ, RZ, R107 ;  /* 0x000000ffff437224 */ /* 0x000fe400078e006b */
[----:B-----5:R-:W-:Y:S02]  /*11330*/  IMAD.MOV.U32 R106, RZ, RZ, R110 ;  /* 0x000000ffff6a7224 */ /* 0x020fe400078e006e */
[----:B------:R-:W-:Y:S02]  /*11340*/  IMAD.MOV.U32 R107, RZ, RZ, R111 ;  /* 0x000000ffff6b7224 */ /* 0x000fe400078e006f */
[----:B---3--:R-:W-:Y:S02]  /*11350*/  IMAD.MOV.U32 R110, RZ, RZ, R118 ;  /* 0x000000ffff6e7224 */ /* 0x008fe400078e0076 */
[----:B------:R-:W-:-:S02]  /*11360*/  IMAD.MOV.U32 R111, RZ, RZ, R119 ;  /* 0x000000ffff6f7224 */ /* 0x000fc400078e0077 */
[----:B------:R-:W-:Y:S01]  /*11370*/  IMAD.MOV.U32 R114, RZ, RZ, R126 ;  /* 0x000000ffff727224 */ /* 0x000fe200078e007e */
[----:B------:R-:W-:Y:S01]  /*11380*/  MOV R115, R127 ;  /* 0x0000007f00737202 */ /* 0x000fe20000000f00 */
[----:B--2---:R-:W-:Y:S01]  /*11390*/  IMAD.MOV.U32 R4, RZ, RZ, R131 ;  /* 0x000000ffff047224 */ /* 0x004fe200078e0083 */
[----:B------:R1:W-:Y:S04]  /*113a0*/  STL [R1+0x264], R130 ;  /* 0x0002648201007387 */ /* 0x0003e80000100800 */
[----:B------:R-:W2:Y:S04]  /*113b0*/  LDL.LU.64 R118, [R1+0x340] ;  /* 0x0003400001767983 */ /* 0x000ea80000300a00 */
[----:B------:R-:W3:Y:S04]  /*113c0*/  LDL.LU.64 R126, [R1+0x320] ;  /* 0x00032000017e7983 */ /* 0x000ee80000300a00 */
[----:B------:R4:W-:Y:S04]  /*113d0*/  STL [R1+0x260], R4 ;  /* 0x0002600401007387 */ /* 0x0009e80000100800 */
[----:B-1----:R-:W5:Y:S01]  /*113e0*/  LDL.LU.64 R130, [R1+0x2b0] ;  /* 0x0002b00001827983 */ /* 0x002f620000300a00 */
[----:B----4-:R-:W-:-:S03]  /*113f0*/  IMAD.MOV.U32 R4, RZ, RZ, R49 ;  /* 0x000000ffff047224 */ /* 0x010fc600078e0031 */
        /* <DEDUP_REMOVED lines=20> */
[----:B------:R3:W-:Y:S01]  /*11540*/  STL [R1+0x2a4], R122 ;  /* 0x0002a47a01007387 */ /* 0x0007e20000100800 */
[----:B-1----:R-:W-:-:S05]  /*11550*/  IMAD.MOV.U32 R4, RZ, RZ, R123 ;  /* 0x000000ffff047224 */ /* 0x002fca00078e007b */
[----:B------:R1:W-:Y:S01]  /*11560*/  STL [R1+0x2a0], R4 ;  /* 0x0002a00401007387 */ /* 0x0003e20000100800 */
[----:B---3--:R-:W-:Y:S02]  /*11570*/  IMAD.MOV.U32 R122, RZ, RZ, R126 ;  /* 0x000000ffff7a7224 */ /* 0x008fe400078e007e */
[----:B------:R-:W-:Y:S01]  /*11580*/  IMAD.MOV.U32 R123, RZ, RZ, R127 ;  /* 0x000000ffff7b7224 */ /* 0x000fe200078e007f */
[----:B-----5:R3:W-:Y:S04]  /*11590*/  STL [R1+0x2ac], R130 ;  /* 0x0002ac8201007387 */ /* 0x0207e80000100800 */
[----:B------:R-:W4:Y:S01]  /*115a0*/  LDL.LU.64 R126, [R1+0x328] ;  /* 0x00032800017e7983 */ /* 0x000f220000300a00 */
[----:B-1----:R-:W-:-:S03]  /*115b0*/  IMAD.MOV.U32 R4, RZ, RZ, R131 ;  /* 0x000000ffff047224 */ /* 0x002fc600078e0083 */
[----:B---3--:R-:W3:Y:S04]  /*115c0*/  LDL.64 R130, [R1+0x338] ;  /* 0x0003380001827983 */ /* 0x008ee80000100a00 */
        /* <DEDUP_REMOVED lines=35> */
[----:B--2---:R-:W-:Y:S01]  /*11800*/  STL [R1+0x314], R118 ;  /* 0x0003147601007387 */ /* 0x004fe20000100800 */
[----:B-1----:R-:W-:-:S05]  /*11810*/  IMAD.MOV.U32 R4, RZ, RZ, R115 ;  /* 0x000000ffff047224 */ /* 0x002fca00078e0073 */
[----:B------:R1:W-:Y:S04]  /*11820*/  STL [R1+0x308], R4 ;  /* 0x0003080401007387 */ /* 0x0003e80000100800 */
[----:B------:R-:W-:Y:S01]  /*11830*/  STL [R1+0x31c], R122 ;  /* 0x00031c7a01007387 */ /* 0x000fe20000100800 */
[----:B-1----:R-:W-:-:S05]  /*11840*/  IMAD.MOV.U32 R4, RZ, RZ, R119 ;  /* 0x000000ffff047224 */ /* 0x002fca00078e0077 */
[----:B------:R1:W-:Y:S02]  /*11850*/  STL [R1+0x310], R4 ;  /* 0x0003100401007387 */ /* 0x0003e40000100800 */
[----:B-1----:R-:W-:Y:S02]  /*11860*/  IMAD.MOV.U32 R4, RZ, RZ, R123 ;  /* 0x000000ffff047224 */ /* 0x002fe400078e007b */
[----:B------:R-:W-:Y:S01]  /*11870*/  IMAD.MOV.U32 R250, RZ, RZ, RZ ;  /* 0x000000fffffa7224 */ /* 0x000fe200078e00ff */
[----:B------:R-:W-:Y:S01]  /*11880*/  UMOV UR13, 0x1 ;  /* 0x00000001000d7882 */ /* 0x000fe20000000000 */
[----:B------:R-:W-:Y:S01]  /*11890*/  UMOV UR14, 0x2 ;  /* 0x00000002000e7882 */ /* 0x000fe20000000000 */
[----:B------:R-:W-:Y:S01]  /*118a0*/  UMOV UR7, URZ ;  /* 0x000000ff00077c82 */ /* 0x000fe20008000000 */
[----:B------:R-:W-:Y:S01]  /*118b0*/  UMOV UR8, URZ ;  /* 0x000000ff00087c82 */ /* 0x000fe20008000000 */
[----:B------:R-:W-:Y:S01]  /*118c0*/  UMOV UR5, URZ ;  /* 0x000000ff00057c82 */ /* 0x000fe20008000000 */
[----:B----4-:R-:W-:Y:S04]  /*118d0*/  STL [R1+0x324], R126 ;  /* 0x0003247e01007387 */ /* 0x010fe80000100800 */
[----:B------:R1:W-:Y:S04]  /*118e0*/  STL [R1+0x318], R4 ;  /* 0x0003180401007387 */ /* 0x0003e80000100800 */
[----:B---3--:R-:W-:Y:S01]  /*118f0*/  STL [R1+0x32c], R130 ;  /* 0x00032c8201007387 */ /* 0x008fe20000100800 */
[----:B------:R-:W-:-:S02]  /*11900*/  IMAD.MOV.U32 R5, RZ, RZ, R131 ;  /* 0x000000ffff057224 */ /* 0x000fc400078e0083 */
[----:B-1----:R-:W-:-:S05]  /*11910*/  IMAD.MOV.U32 R4, RZ, RZ, R127 ;  /* 0x000000ffff047224 */ /* 0x002fca00078e007f */
[----:B------:R1:W-:Y:S04]  /*11920*/  STL [R1+0x320], R4 ;  /* 0x0003200401007387 */ /* 0x0003e80000100800 */
[----:B------:R2:W-:Y:S01]  /*11930*/  STL [R1+0x328], R5 ;  /* 0x0003280501007387 */ /* 0x0005e20000100800 */
[----:B-1----:R-:W-:-:S04]  /*11940*/  SHF.R.S32.HI R4, RZ, 0x7, R249 ;  /* 0x00000007ff047819 */ /* 0x002fc800000114f9 */
[----:B--2---:R-:W-:-:S04]  /*11950*/  VIMNMX R5, PT, PT, R4, 0x2, !PT ;  /* 0x0000000204057848 */ /* 0x004fc80007fe0100 */
[----:B------:R-:W-:-:S05]  /*11960*/  IADD3 R5, PT, PT, R5, -0x2, RZ ;  /* 0xfffffffe05057810 */ /* 0x000fca0007ffe0ff */
[----:B------:R1:W-:Y:S01]  /*11970*/  STL [R1+0x334], R5 ;  /* 0x0003340501007387 */ /* 0x0003e20000100800 */
[----:B------:R-:W-:Y:S02]  /*11980*/  VIADD R6, R4, 0xfffffffd ;  /* 0xfffffffd04067836 */ /* 0x000fe40000000000 */
[----:B------:R-:W-:-:S07]  /*11990*/  IMAD.MOV.U32 R4, RZ, RZ, RZ ;  /* 0x000000ffff047224 */ /* 0x000fce00078e00ff */
.L_x_11:
[----:B------:R-:W-:Y:S01]  /*119a0*/  IMAD.U32 R4, R4, -0x80000000, RZ ;  /* 0x8000000004047824 */ /* 0x000fe200078e00ff */
[----:B------:R-:W-:-:S03]  /*119b0*/  UIADD3 UR8, UPT, UPT, UR8, 0x1, URZ ;  /* 0x0000000108087890 */ /* 0x000fc6000fffe0ff */
[----:B------:R-:W2:Y:S01]  /*119c0*/  SYNCS.PHASECHK.TRANS64.TRYWAIT P0, [UR4], R4 ;  /* 0x00000004ff0075a7 */ /* 0x000ea20008001104 */
[----:B------:R-:W-:-:S04]  /*119d0*/  UISETP.GT.AND UP1, UPT, UR8, 0x1, UPT ;  /* 0x000000010800788c */ /* 0x000fc8000bf24270 */
[----:B------:R-:W-:-:S04]  /*119e0*/  USEL UR8, UR8, URZ, !UP1 ;  /* 0x000000ff08087287 */ /* 0x000fc8000c800000 */
[----:B------:R-:W-:Y:S01]  /*119f0*/  ULEA UR6, UR8, UR9, 0x11 ;  /* 0x0000000908067291 */ /* 0x000fe2000f8e88ff */
[----:B--2---:R-:W-:Y:S11]  /*11a00*/  @!P0 BRA `(.L_x_9) ;  /* 0x0000009400c48947 */ /* 0x004ff60003800000 */
.L_x_17:
[----:B------:R-:W-:-:S04]  /*11a10*/  DEPBAR.LE SB0, 0x2 ;  /* 0x000080800000791a */ /* 0x000fc80000000000 */
[----:B------:R-:W-:Y:S01]  /*11a20*/  LEA R249, R3, UR6, 0x9 ;  /* 0x0000000603f97c11 */ /* 0x000fe2000f8e48ff */
[----:B------:R-:W-:Y:S01]  /*11a30*/  BAR.SYNC.DEFER_BLOCKING 0x0 ;  /* 0x0000000000007b1d */ /* 0x000fe20000010000 */
[----:B------:R-:W-:Y:S02]  /*11a40*/  UIADD3 UR7, UPT, UPT, UR7, 0x1, URZ ;  /* 0x0000000107077890 */ /* 0x000fe4000fffe0ff */
[----:B------:R-:W-:Y:S02]  /*11a50*/  ULEA UR4, UR13, UR9, 0x3 ;  /* 0x000000090d047291 */ /* 0x000fe4000f8e18ff */
[----:B------:R-:W-:Y:S02]  /*11a60*/  UISETP.GT.AND UP1, UPT, UR7, 0x2, UPT ;  /* 0x000000020700788c */ /* 0x000fe4000bf24270 */
[----:B------:R-:W-:Y:S02]  /*11a70*/  UIADD3 UR4, UPT, UPT, UR4, 0x58000, URZ ;  /* 0x0005800004047890 */ /* 0x000fe4000fffe0ff */
[----:B------:R-:W-:Y:S01]  /*11a80*/  USEL UR7, UR7, URZ, !UP1 ;  /* 0x000000ff07077287 */ /* 0x000fe2000c800000 */
[----:B------:R-:W-:Y:S01]  /*11a90*/  UMOV UR6, UR5 ;  /* 0x0000000500067c82 */ /* 0x000fe20008000000 */
[----:B-1----:R-:W-:Y:S04]  /*11aa0*/  LDS.128 R4, [R249] ;  /* 0x00000000f9047984 */ /* 0x002fe80000000c00 */
        /* <DEDUP_REMOVED lines=31> */
[----:B-1----:R1:W-:Y:S01]  /*11ca0*/  STTM.x128 tmem[UR12], R4 ;  /* 0x00000004000079ed */ /* 0x0023e200083c000c */
[----:B------:R-:W2:Y:S02]  /*11cb0*/  FENCE.VIEW.ASYNC.T ;  /* 0x00000000000073c6 */ /* 0x000ea40000000200 */
[----:B--2---:R-:W-:Y:S06]  /*11cc0*/  BAR.SYNC.DEFER_BLOCKING 0x0 ;  /* 0x0000000000007b1d */ /* 0x004fec0000010000 */
[----:B------:R-:W-:Y:S05]  /*11cd0*/  @P3 BRA `(.L_x_10) ;  /* 0x00000008007c3947 */ /* 0x000fea0003800000 */
[----:B------:R-:W-:Y:S01]  /*11ce0*/  ULEA UR18, UR7, UR9, 0xf ;  /* 0x0000000907127291 */ /* 0x000fe2000f8e78ff */
[----:B------:R-:W-:Y:S01]  /*11cf0*/  UMOV UR30, URZ ;  /* 0x000000ff001e7c82 */ /* 0x000fe20008000000 */
[----:B------:R-:W-:Y:S02]  /*11d00*/  UIADD3 UR56, UPT, UPT, UR10, 0x88, URZ ;  /* 0x000000880a387890 */ /* 0x000fe4000fffe0ff */
[----:B------:R-:W-:Y:S02]  /*11d10*/  UIADD3 UR18, UPT, UPT, UR18, 0x40000, URZ ;  /* 0x0004000012127890 */ /* 0x000fe4000fffe0ff */
[----:B------:R-:W-:Y:S02]  /*11d20*/  UIADD3 UR68, UPT, UPT, UR10, 0x90, URZ ;  /* 0x000000900a447890 */ /* 0x000fe4000fffe0ff */
[----:B------:R-:W-:Y:S02]  /*11d30*/  USHF.R.U32.HI UR42, URZ, 0x4, UR18 ;  /* 0x00000004ff2a7899 */ /* 0x000fe40008011612 */
[----:B------:R-:W-:-:S02]  /*11d40*/  UIADD3 UR63, UPT, UPT, UR10, 0x98, URZ ;  /* 0x000000980a3f7890 */ /* 0x000fc4000fffe0ff */
[----:B------:R-:W-:Y:S01]  /*11d50*/  USGXT.U32 UR42, UR42, 0xe ;  /* 0x0000000e2a2a789a */ /* 0x000fe20008000000 */
[----:B------:R-:W-:Y:S01]  /*11d60*/  UMOV UR54, 0x0 ;  /* 0x0000000000367882 */ /* 0x000fe20000000000 */
[----:B------:R-:W-:Y:S02]  /*11d70*/  UMOV UR55, 0x8100910 ;  /* 0x0810091000377882 */ /* 0x000fe40000000000 */
[----:B------:R-:W-:Y:S01]  /*11d80*/  UIADD3 UR38, UP1, UPT, UR42, 0x2, URZ ;  /* 0x000000022a267890 */ /* 0x000fe2000ff3e0ff */
[----:B------:R-:W-:Y:S01]  /*11d90*/  UMOV UR43, 0x40004040 ;  /* 0x40004040002b7882 */ /* 0x000fe20000000000 */
[----:B------:R-:W-:Y:S02]  /*11da0*/  UMOV UR52, 0x0 ;  /* 0x0000000000347882 */ /* 0x000fe40000000000 */
[----:B------:R-:W-:Y:S01]  /*11db0*/  UIADD3.X UR39, UPT, UPT, UR30, 0x40004040, URZ, UP1, !UPT ;  /* 0x400040401e277890 */ /* 0x000fe20008ffe4ff */
[----:B------:R-:W-:Y:S01]  /*11dc0*/  UTCHMMA tmem[UR11], gdesc[UR42], tmem[UR10], tmem[UR54], idesc[UR55], UPT ;  /* 0x00ff362a0b0079ea */ /* 0x000fe2000b80000a */
[----:B------:R-:W-:-:S02]  /*11dd0*/  UIADD3 UR34, UP1, UPT, UR38, 0x2, URZ ;  /* 0x0000000226227890 */ /* 0x000fc4000ff3e0ff */
[----:B------:R-:W-:Y:S02]  /*11de0*/  UIADD3 UR30, UP2, UPT, UR38, 0x4, URZ ;  /* 0x00000004261e7890 */ /* 0x000fe4000ff5e0ff */
[----:B------:R-:W-:Y:S02]  /*11df0*/  UIADD3.X UR35, UPT, UPT, UR39, URZ, URZ, UP1, !UPT ;  /* 0x000000ff27237290 */ /* 0x000fe40008ffe4ff */
[----:B------:R-:W-:Y:S01]  /*11e00*/  UIADD3.X UR31, UPT, UPT, UR39, URZ, URZ, UP2, !UPT ;  /* 0x000000ff271f7290 */ /* 0x000fe200097fe4ff */
[----:B------:R-:W-:Y:S01]  /*11e10*/  UMOV UR53, 0x8100910 ;  /* 0x0810091000357882 */ /* 0x000fe20000000000 */
[----:B------:R-:W-:Y:S02]  /*11e20*/  UIADD3 UR60, UP2, UPT, UR38, 0x1fe, URZ ;  /* 0x000001fe263c7890 */ /* 0x000fe4000ff5e0ff */
[----:B------:R-:W-:Y:S01]  /*11e30*/  UTCHMMA tmem[UR56], gdesc[UR38], tmem[UR10], tmem[UR52], idesc[UR53], UPT ;  /* 0x00ff3426380079ea */ /* 0x000fe2000b80000a */
[----:B------:R-:W-:Y:S01]  /*11e40*/  UMOV UR50, 0x0 ;  /* 0x0000000000327882 */ /* 0x000fe20000000000 */
[----:B------:R-:W-:Y:S01]  /*11e50*/  UMOV UR51, 0x8100910 ;  /* 0x0810091000337882 */ /* 0x000fe20000000000 */
[----:B------:R-:W-:Y:S01]  /*11e60*/  UIADD3 UR62, UP1, UPT, UR38, 0x200, URZ ;  /* 0x00000200263e7890 */ /* 0x000fe2000ff3e0ff */
[----:B------:R-:W-:Y:S01]  /*11e70*/  UTCHMMA tmem[UR68], gdesc[UR34], tmem[UR10], tmem[UR50], idesc[UR51], UPT ;  /* 0x00ff3222440079ea */ /* 0x000fe2000b80000a */
[----:B------:R-:W-:Y:S01]  /*11e80*/  UMOV UR48, 0x0 ;  /* 0x0000000000307882 */ /* 0x000fe20000000000 */
[----:B------:R-:W-:Y:S01]  /*11e90*/  UMOV UR49, 0x8100910 ;  /* 0x0810091000317882 */ /* 0x000fe20000000000 */
[----:B------:R-:W-:Y:S01]  /*11ea0*/  UIADD3.X UR61, UPT, UPT, UR39, URZ, URZ, UP2, !UPT ;  /* 0x000000ff273d7290 */ /* 0x000fe200097fe4ff */
[----:B------:R2:W-:Y:S01]  /*11eb0*/  UTCHMMA tmem[UR63], gdesc[UR30], tmem[UR10], tmem[UR48], idesc[UR49], UPT ;  /* 0x00ff301e3f0079ea */ /* 0x0005e2000b80000a */
[----:B------:R-:W-:-:S02]  /*11ec0*/  UIADD3 UR73, UPT, UPT, UR10, 0xa0, URZ ;  /* 0x000000a00a497890 */ /* 0x000fc4000fffe0ff */
[----:B------:R-:W-:Y:S02]  /*11ed0*/  UIADD3 UR58, UP2, UPT, UR38, 0x202, URZ ;  /* 0x00000202263a7890 */ /* 0x000fe4000ff5e0ff */
[----:B------:R-:W-:Y:S02]  /*11ee0*/  UIADD3 UR65, UPT, UPT, UR10, 0xa8, URZ ;  /* 0x000000a80a417890 */ /* 0x000fe4000fffe0ff */
[----:B------:R-:W-:Y:S02]  /*11ef0*/  UIADD3.X UR59, UPT, UPT, UR39, URZ, URZ, UP2, !UPT ;  /* 0x000000ff273b7290 */ /* 0x000fe400097fe4ff */
[----:B------:R-:W-:Y:S02]  /*11f00*/  UIADD3 UR66, UPT, UPT, UR10, 0xb0, URZ ;  /* 0x000000b00a427890 */ /* 0x000fe4000fffe0ff */
[----:B--2---:R-:W-:Y:S02]  /*11f10*/  UIADD3.X UR63, UPT, UPT, UR39, URZ, URZ, UP1, !UPT ;  /* 0x000000ff273f7290 */ /* 0x004fe40008ffe4ff */
[----:B------:R-:W-:-:S02]  /*11f20*/  UIADD3 UR56, UP1, UPT, UR38, 0x204, URZ ;  /* 0x0000020426387890 */ /* 0x000fc4000ff3e0ff */
[----:B------:R-:W-:Y:S02]  /*11f30*/  UIADD3 UR52, UP2, UPT, UR38, 0x3fe, URZ ;  /* 0x000003fe26347890 */ /* 0x000fe4000ff5e0ff */
[----:B------:R-:W-:Y:S02]  /*11f40*/  UIADD3.X UR57, UPT, UPT, UR39, URZ, URZ, UP1, !UPT ;  /* 0x000000ff27397290 */ /* 0x000fe40008ffe4ff */
[----:B------:R-:W-:Y:S02]  /*11f50*/  UIADD3 UR64, UPT, UPT, UR10, 0xb8, URZ ;  /* 0x000000b80a407890 */ /* 0x000fe4000fffe0ff */
[----:B------:R-:W-:Y:S01]  /*11f60*/  UIADD3 UR48, UP1, UPT, UR38, 0x400, URZ ;  /* 0x0000040026307890 */ /* 0x000fe2000ff3e0ff */
[----:B------:R-:W-:Y:S01]  /*11f70*/  UMOV UR44, 0x0 ;  /* 0x00000000002c7882 */ /* 0x000fe20000000000 */
[----:B------:R-:W-:Y:S01]  /*11f80*/  UMOV UR45, 0x8100910 ;  /* 0x08100910002d7882 */ /* 0x000fe20000000000 */
[----:B------:R-:W-:Y:S01]  /*11f90*/  UMOV UR40, 0x0 ;  /* 0x0000000000287882 */ /* 0x000fe20000000000 */
[----:B------:R-:W-:Y:S01]  /*11fa0*/  UMOV UR41, 0x8100910 ;  /* 0x0810091000297882 */ /* 0x000fe20000000000 */
[----:B------:R2:W-:Y:S01]  /*11fb0*/  UTCHMMA tmem[UR73], gdesc[UR60], tmem[UR10], tmem[UR44], idesc[UR45], UPT ;  /* 0x00ff2c3c490079ea */ /* 0x0005e2000b80000a */
[----:B------:R-:W-:Y:S01]  /*11fc0*/  UIADD3.X UR53, UPT, UPT, UR39, URZ, URZ, UP2, !UPT ;  /* 0x000000ff27357290 */ /* 0x000fe200097fe4ff */
[----:B------:R3:W-:Y:S01]  /*11fd0*/  UTCHMMA tmem[UR65], gdesc[UR62], tmem[UR10], tmem[UR40], idesc[UR41], UPT ;  /* 0x00ff283e410079ea */ /* 0x0007e2000b80000a */
[----:B------:R-:W-:-:S02]  /*11fe0*/  UIADD3 UR23, UPT, UPT, UR10, 0xc0, URZ ;  /* 0x000000c00a177890 */ /* 0x000fc4000fffe0ff */
[----:B------:R-:W-:Y:S02]  /*11ff0*/  UIADD3.X UR49, UPT, UPT, UR39, URZ, URZ, UP1, !UPT ;  /* 0x000000ff27317290 */ /* 0x000fe40008ffe4ff */
[----:B------:R-:W-:Y:S01]  /*12000*/  UIADD3 UR5, UPT, UPT, UR10, 0xc8, URZ ;  /* 0x000000c80a057890 */ /* 0x000fe2000fffe0ff */
[----:B------:R-:W-:Y:S01]  /*12010*/  UMOV UR36, 0x0 ;  /* 0x0000000000247882 */ /* 0x000fe20000000000 */
[----:B--2---:R-:W-:Y:S02]  /*12020*/  UIADD3 UR44, UP2, UPT, UR38, 0x402, URZ ;  /* 0x00000402262c7890 */ /* 0x004fe4000ff5e0ff */
[----:B---3--:R-:W-:Y:S01]  /*12030*/  UIADD3 UR40, UP1, UPT, UR38, 0x404, URZ ;  /* 0x0000040426287890 */ /* 0x008fe2000ff3e0ff */
[----:B------:R-:W-:Y:S01]  /*12040*/  UMOV UR37, 0x8100910 ;  /* 0x0810091000257882 */ /* 0x000fe20000000000 */
[----:B------:R-:W-:Y:S01]  /*12050*/  UMOV UR32, 0x0 ;  /* 0x0000000000207882 */ /* 0x000fe20000000000 */
[----:B------:R-:W-:Y:S01]  /*12060*/  UMOV UR33, 0x8100910 ;  /* 0x0810091000217882 */ /* 0x000fe20000000000 */
[----:B------:R2:W-:Y:S01]  /*12070*/  UTCHMMA tmem[UR66], gdesc[UR58], tmem[UR10], tmem[UR36], idesc[UR37], UPT ;  /* 0x00ff243a420079ea */ /* 0x0005e2000b80000a */
[----:B------:R-:W-:Y:S01]  /*12080*/  UIADD3.X UR45, UPT, UPT, UR39, URZ, URZ, UP2, !UPT ;  /* 0x000000ff272d7290 */ /* 0x000fe200097fe4ff */
[----:B------:R3:W-:Y:S01]  /*12090*/  UTCHMMA tmem[UR64], gdesc[UR56], tmem[UR10], tmem[UR32], idesc[UR33], UPT ;  /* 0x00ff2038400079ea */ /* 0x0007e2000b80000a */
[----:B------:R-:W-:Y:S01]  /*120a0*/  UIADD3.X UR41, UPT, UPT, UR39, URZ, URZ, UP1, !UPT ;  /* 0x000000ff27297290 */ /* 0x000fe20008ffe4ff */
[----:B------:R-:W-:Y:S01]  /*120b0*/  UMOV UR28, 0x0 ;  /* 0x00000000001c7882 */ /* 0x000fe20000000000 */
[----:B------:R-:W-:Y:S01]  /*120c0*/  UMOV UR29, 0x8100910 ;  /* 0x08100910001d7882 */ /* 0x000fe20000000000 */
[----:B------:R-:W-:Y:S01]  /*120d0*/  UMOV UR26, 0x0 ;  /* 0x00000000001a7882 */ /* 0x000fe20000000000 */
[----:B------:R-:W-:Y:S01]  /*120e0*/  UMOV UR27, 0x8100910 ;  /* 0x08100910001b7882 */ /* 0x000fe20000000000 */
[----:B------:R4:W-:Y:S01]  /*120f0*/  UTCHMMA tmem[UR23], gdesc[UR52], tmem[UR10], tmem[UR28], idesc[UR29], UPT ;  /* 0x00ff1c34170079ea */ /* 0x0009e2000b80000a */
[----:B--2---:R-:W-:Y:S01]  /*12100*/  UIADD3 UR36, UP2, UPT, UR38, 0x5fe, URZ ;  /* 0x000005fe26247890 */ /* 0x004fe2000ff5e0ff */
[----:B------:R2:W-:Y:S01]  /*12110*/  UTCHMMA tmem[UR5], gdesc[UR48], tmem[UR10], tmem[UR26], idesc[UR27], UPT ;  /* 0x00ff1a30050079ea */ /* 0x0005e2000b80000a */
[----:B---3--:R-:W-:-:S02]  /*12120*/  UIADD3 UR32, UP1, UPT, UR38, 0x600, URZ ;  /* 0x0000060026207890 */ /* 0x008fc4000ff3e0ff */
[----:B------:R-:W-:Y:S02]  /*12130*/  UIADD3.X UR37, UPT, UPT, UR39, URZ, URZ, UP2, !UPT ;  /* 0x000000ff27257290 */ /* 0x000fe400097fe4ff */
[----:B------:R-:W-:Y:S02]  /*12140*/  UIADD3 UR21, UPT, UPT, UR10, 0xd0, URZ ;  /* 0x000000d00a157890 */ /* 0x000fe4000fffe0ff */
[----:B------:R-:W-:Y:S02]  /*12150*/  UIADD3.X UR33, UPT, UPT, UR39, URZ, URZ, UP1, !UPT ;  /* 0x000000ff27217290 */ /* 0x000fe40008ffe4ff */
[----:B----4-:R-:W-:Y:S02]  /*12160*/  UIADD3 UR28, UP2, UPT, UR38, 0x602, URZ ;  /* 0x00000602261c7890 */ /* 0x010fe4000ff5e0ff */
[----:B------:R-:W-:Y:S02]  /*12170*/  UIADD3 UR15, UPT, UPT, UR10, 0xd8, URZ ;  /* 0x000000d80a0f7890 */ /* 0x000fe4000fffe0ff */
[----:B--2---:R-:W-:-:S02]  /*12180*/  UIADD3 UR26, UP1, UPT, UR38, 0x604, URZ ;  /* 0x00000604261a7890 */ /* 0x004fc4000ff3e0ff */
[----:B------:R-:W-:Y:S02]  /*12190*/  UIADD3 UR19, UPT, UPT, UR10, 0xe0, URZ ;  /* 0x000000e00a137890 */ /* 0x000fe4000fffe0ff */
[----:B------:R-:W-:Y:S02]  /*121a0*/  UIADD3 UR18, UPT, UPT, UR10, 0xe8, URZ ;  /* 0x000000e80a127890 */ /* 0x000fe4000fffe0ff */
[----:B------:R-:W-:Y:S02]  /*121b0*/  UIADD3 UR20, UPT, UPT, UR10, 0xf0, URZ ;  /* 0x000000f00a147890 */ /* 0x000fe4000fffe0ff */
[----:B------:R-:W-:Y:S02]  /*121c0*/  UIADD3.X UR29, UPT, UPT, UR39, URZ, URZ, UP2, !UPT ;  /* 0x000000ff271d7290 */ /* 0x000fe400097fe4ff */
[----:B------:R-:W-:Y:S02]  /*121d0*/  UIADD3 UR22, UPT, UPT, UR10, 0xf8, URZ ;  /* 0x000000f80a167890 */ /* 0x000fe4000fffe0ff */
[----:B------:R-:W-:-:S02]  /*121e0*/  UIADD3.X UR27, UPT, UPT, UR39, URZ, URZ, UP1, !UPT ;  /* 0x000000ff271b7290 */ /* 0x000fc40008ffe4ff */
[----:B------:R-:W-:Y:S02]  /*121f0*/  UIADD3 UR46, UPT, UPT, UR10, 0x40, URZ ;  /* 0x000000400a2e7890 */ /* 0x000fe4000fffe0ff */
        /* <DEDUP_REMOVED lines=15> */
[----:B------:R-:W-:Y:S02]  /*122f0*/  UIADD3 UR68, UPT, UPT, UR10, 0x118, URZ ;  /* 0x000001180a447890 */ /* 0x000fe4000fffe0ff */
[----:B------:R3:W-:Y:S01]  /*12300*/  UTCHMMA tmem[UR18], gdesc[UR32], tmem[UR10], tmem[UR50], idesc[UR51], UPT ;  /* 0x00ff3220120079ea */ /* 0x0007e2000b80000a */
[----:B------:R-:W-:-:S02]  /*12310*/  UIADD3 UR65, UPT, UPT, UR10, 0x40, URZ ;  /* 0x000000400a417890 */ /* 0x000fc4000fffe0ff */
[----:B------:R4:W-:Y:S01]  /*12320*/  UTCHMMA tmem[UR20], gdesc[UR28], tmem[UR10], tmem[UR54], idesc[UR55], UPT ;  /* 0x00ff361c140079ea */ /* 0x0009e2000b80000a */
[----:B------:R-:W-:Y:S02]  /*12330*/  UIADD3 UR66, UPT, UPT, UR10, 0x120, URZ ;  /* 0x000001200a427890 */ /* 0x000fe4000fffe0ff */
[----:B------:R5:W-:Y:S01]  /*12340*/  UTCHMMA tmem[UR22], gdesc[UR26], tmem[UR10], tmem[UR50], idesc[UR51], UPT ;  /* 0x00ff321a160079ea */ /* 0x000be2000b80000a */
[----:B------:R-:W-:Y:S01]  /*12350*/  UIADD3 UR5, UPT, UPT, UR10, 0x40, URZ ;  /* 0x000000400a057890 */ /* 0x000fe2000fffe0ff */
[----:B------:R-:W-:Y:S01]  /*12360*/  UTCHMMA tmem[UR47], gdesc[UR42], tmem[UR46], tmem[UR54], idesc[UR55], UPT ;  /* 0x00ff362a2f0079ea */ /* 0x000fe2000b80002e */
[----:B------:R-:W-:Y:S01]  /*12370*/  UIADD3 UR64, UPT, UPT, UR10, 0x128, URZ ;  /* 0x000001280a407890 */ /* 0x000fe2000fffe0ff */
[----:B------:R-:W-:Y:S01]  /*12380*/  UTCHMMA tmem[UR72], gdesc[UR38], tmem[UR71], tmem[UR54], idesc[UR55], UPT ;  /* 0x00ff3626480079ea */ /* 0x000fe2000b800047 */
[----:B--2---:R-:W-:Y:S01]  /*12390*/  UIADD3 UR15, UPT, UPT, UR10, 0x40, URZ ;  /* 0x000000400a0f7890 */ /* 0x004fe2000fffe0ff */
[----:B------:R2:W-:Y:S01]  /*123a0*/  UTCHMMA tmem[UR70], gdesc[UR34], tmem[UR69], tmem[UR74], idesc[UR75], UPT ;  /* 0x00ff4a22460079ea */ /* 0x0005e2000b800045 */
[----:B------:R-:W-:Y:S01]  /*123b0*/  UIADD3 UR16, UPT, UPT, UR10, 0x130, URZ ;  /* 0x000001300a107890 */ /* 0x000fe2000fffe0ff */
[----:B------:R1:W-:Y:S01]  /*123c0*/  UTCHMMA tmem[UR68], gdesc[UR30], tmem[UR67], tmem[UR76], idesc[UR77], UPT ;  /* 0x00ff4c1e440079ea */ /* 0x0003e2000b800043 */
[----:B------:R-:W-:-:S02]  /*123d0*/  UIADD3 UR17, UPT, UPT, UR10, 0x40, URZ ;  /* 0x000000400a117890 */ /* 0x000fc4000fffe0ff */
[----:B---3--:R-:W-:Y:S02]  /*123e0*/  UIADD3 UR18, UPT, UPT, UR10, 0x138, URZ ;  /* 0x000001380a127890 */ /* 0x008fe4000fffe0ff */
[----:B------:R-:W-:Y:S02]  /*123f0*/  UIADD3 UR19, UPT, UPT, UR10, 0x40, URZ ;  /* 0x000000400a137890 */ /* 0x000fe4000fffe0ff */
[----:B----4-:R-:W-:Y:S02]  /*12400*/  UIADD3 UR20, UPT, UPT, UR10, 0x140, URZ ;  /* 0x000001400a147890 */ /* 0x010fe4000fffe0ff */
[----:B------:R-:W-:Y:S02]  /*12410*/  UIADD3 UR21, UPT, UPT, UR10, 0x40, URZ ;  /* 0x000000400a157890 */ /* 0x000fe4000fffe0ff */
[----:B-----5:R-:W-:Y:S01]  /*12420*/  UIADD3 UR22, UPT, UPT, UR10, 0x148, URZ ;  /* 0x000001480a167890 */ /* 0x020fe2000fffe0ff */
[----:B--2---:R-:W-:Y:S01]  /*12430*/  UMOV UR34, 0x0 ;  /* 0x0000000000227882 */ /* 0x004fe20000000000 */
[----:B------:R-:W-:Y:S01]  /*12440*/  UMOV UR35, 0x8100910 ;  /* 0x0810091000237882 */ /* 0x000fe20000000000 */
[----:B------:R-:W-:Y:S01]  /*12450*/  UIADD3 UR23, UPT, UPT, UR10, 0x40, URZ ;  /* 0x000000400a177890 */ /* 0x000fe2000fffe0ff */
[----:B------:R2:W-:Y:S01]  /*12460*/  UTCHMMA tmem[UR66], gdesc[UR60], tmem[UR65], tmem[UR34], idesc[UR35], UPT ;  /* 0x00ff223c420079ea */ /* 0x0005e2000b800041 */
[----:B------:R-:W-:Y:S01]  /*12470*/  UIADD3 UR75, UPT, UPT, UR10, 0x150, URZ ;  /* 0x000001500a4b7890 */ /* 0x000fe2000fffe0ff */
[----:B-1----:R-:W-:Y:S01]  /*12480*/  UMOV UR30, 0x0 ;  /* 0x00000000001e7882 */ /* 0x002fe20000000000 */
[----:B------:R-:W-:Y:S01]  /*12490*/  UMOV UR31, 0x8100910 ;  /* 0x08100910001f7882 */ /* 0x000fe20000000000 */
[----:B------:R-:W-:Y:S01]  /*124a0*/  UIADD3 UR74, UPT, UPT, UR10, 0x40, URZ ;  /* 0x000000400a4a7890 */ /* 0x000fe2000fffe0ff */
[----:B------:R1:W-:Y:S01]  /*124b0*/  UTCHMMA tmem[UR64], gdesc[UR62], tmem[UR5], tmem[UR30], idesc[UR31], UPT ;  /* 0x00ff1e3e400079ea */ /* 0x0003e2000b800005 */
[----:B------:R-:W-:-:S02]  /*124c0*/  UIADD3 UR73, UPT, UPT, UR10, 0x158, URZ ;  /* 0x000001580a497890 */ /* 0x000fc4000fffe0ff */
[----:B------:R-:W-:Y:S02]  /*124d0*/  UIADD3 UR72, UPT, UPT, UR10, 0x160, URZ ;  /* 0x000001600a487890 */ /* 0x000fe4000fffe0ff */
[----:B------:R-:W-:Y:S02]  /*124e0*/  UIADD3 UR76, UPT, UPT, UR10, 0x40, URZ ;  /* 0x000000400a4c7890 */ /* 0x000fe4000fffe0ff */
[----:B------:R-:W-:Y:S01]  /*124f0*/  UIADD3 UR69, UPT, UPT, UR10, 0x168, URZ ;  /* 0x000001680a457890 */ /* 0x000fe2000fffe0ff */
[----:B--2---:R-:W-:Y:S01]  /*12500*/  UMOV UR65, 0x8100910 ;  /* 0x0810091000417882 */ /* 0x004fe20000000000 */
[----:B-1----:R-:W-:Y:S01]  /*12510*/  UMOV UR64, 0x0 ;  /* 0x0000000000407882 */ /* 0x002fe20000000000 */
[----:B------:R-:W-:Y:S01]  /*12520*/  UIADD3 UR70, UPT, UPT, UR10, 0x40, URZ ;  /* 0x000000400a467890 */ /* 0x000fe2000fffe0ff */
[----:B------:R2:W-:Y:S01]  /*12530*/  UTCHMMA tmem[UR16], gdesc[UR58], tmem[UR15], tmem[UR64], idesc[UR65], UPT ;  /* 0x00ff403a100079ea */ /* 0x0005e2000b80000f */
[----:B------:R-:W-:Y:S01]  /*12540*/  UIADD3 UR77, UPT, UPT, UR10, 0x170, URZ ;  /* 0x000001700a4d7890 */ /* 0x000fe2000fffe0ff */
[----:B------:R-:W-:Y:S01]  /*12550*/  UMOV UR62, 0x0 ;  /* 0x00000000003e7882 */ /* 0x000fe20000000000 */
[----:B------:R-:W-:Y:S01]  /*12560*/  UMOV UR63, 0x8100910 ;  /* 0x08100910003f7882 */ /* 0x000fe20000000000 */
[----:B------:R-:W-:Y:S01]  /*12570*/  UIADD3 UR68, UPT, UPT, UR10, 0x178, URZ ;  /* 0x000001780a447890 */ /* 0x000fe2000fffe0ff */
[----:B------:R2:W-:Y:S01]  /*12580*/  UTCHMMA tmem[UR18], gdesc[UR56], tmem[UR17], tmem[UR62], idesc[UR63], UPT ;  /* 0x00ff3e38120079ea */ /* 0x0005e2000b800011 */
[----:B------:R-:W-:Y:S01]  /*12590*/  UMOV UR46, 0x0 ;  /* 0x00000000002e7882 */ /* 0x000fe20000000000 */
[----:B------:R-:W-:Y:S01]  /*125a0*/  UMOV UR47, 0x8100910 ;  /* 0x08100910002f7882 */ /* 0x000fe20000000000 */
[----:B------:R2:W-:Y:S01]  /*125b0*/  UTCHMMA tmem[UR20], gdesc[UR52], tmem[UR19], tmem[UR54], idesc[UR55], UPT ;  /* 0x00ff3634140079ea */ /* 0x0005e2000b800013 */
[----:B------:R-:W-:Y:S01]  /*125c0*/  UMOV UR42, 0x0 ;  /* 0x00000000002a7882 */ /* 0x000fe20000000000 */
[----:B------:R-:W-:Y:S01]  /*125d0*/  UMOV UR43, 0x8100910 ;  /* 0x08100910002b7882 */ /* 0x000fe20000000000 */
[----:B------:R2:W-:Y:S01]  /*125e0*/  UTCHMMA tmem[UR22], gdesc[UR48], tmem[UR21], tmem[UR50], idesc[UR51], UPT ;  /* 0x00ff3230160079ea */ /* 0x0005e2000b800015 */
[----:B------:R-:W-:Y:S01]  /*125f0*/  UMOV UR38, 0x0 ;  /* 0x0000000000267882 */ /* 0x000fe20000000000 */
[----:B------:R-:W-:Y:S01]  /*12600*/  UMOV UR39, 0x8100910 ;  /* 0x0810091000277882 */ /* 0x000fe20000000000 */
[----:B------:R2:W-:Y:S01]  /*12610*/  UTCHMMA tmem[UR75], gdesc[UR44], tmem[UR23], tmem[UR46], idesc[UR47], UPT ;  /* 0x00ff2e2c4b0079ea */ /* 0x0005e2000b800017 */
[----:B------:R2:W-:Y:S01]  /*12620*/  UTCHMMA tmem[UR73], gdesc[UR40], tmem[UR74], tmem[UR42], idesc[UR43], UPT ;  /* 0x00ff2a28490079ea */ /* 0x0005e2000b80004a */
[----:B------:R-:W-:Y:S01]  /*12630*/  UMOV UR5, URZ ;  /* 0x000000ff00057c82 */ /* 0x000fe20008000000 */
[----:B------:R2:W-:Y:S01]  /*12640*/  UTCHMMA tmem[UR72], gdesc[UR36], tmem[UR71], tmem[UR38], idesc[UR39], UPT ;  /* 0x00ff2624480079ea */ /* 0x0005e2000b800047 */
[----:B------:R-:W-:Y:S01]  /*12650*/  UMOV UR60, 0x0 ;  /* 0x00000000003c7882 */ /* 0x000fe20000000000 */
[----:B------:R-:W-:Y:S01]  /*12660*/  UMOV UR61, 0x8100910 ;  /* 0x08100910003d7882 */ /* 0x000fe20000000000 */
[----:B------:R2:W-:Y:S01]  /*12670*/  UTCHMMA tmem[UR69], gdesc[UR32], tmem[UR76], tmem[UR34], idesc[UR35], UPT ;  /* 0x00ff2220450079ea */ /* 0x0005e2000b80004c */
[----:B------:R-:W-:Y:S01]  /*12680*/  UMOV UR5, UR4 ;  /* 0x0000000400057c82 */ /* 0x000fe20008000000 */
[----:B------:R2:W-:Y:S01]  /*12690*/  UTCHMMA tmem[UR77], gdesc[UR28], tmem[UR70], tmem[UR30], idesc[UR31], UPT ;  /* 0x00ff1e1c4d0079ea */ /* 0x0005e2000b800046 */
[----:B------:R2:W-:Y:S01]  /*126a0*/  UTCHMMA tmem[UR68], gdesc[UR26], tmem[UR67], tmem[UR60], idesc[UR61], UPT ;  /* 0x00ff3c1a440079ea */ /* 0x0005e2000b800043 */
[----:B------:R2:W-:Y:S01]  /*126b0*/  UTCBAR [UR5], URZ ;  /* 0x000000ff050073e9 */ /* 0x0005e200080000ff */
[----:B------:R-:W-:Y:S01]  /*126c0*/  NOP ;  /* 0x0000000000007918 */ /* 0x000fe20000000000 */
.L_x_10:
[----:B-1----:R-:W1:Y:S08]  /*126d0*/  LDC R6, c[0x0][0x3a0] ;  /* 0x0000e800ff067b82 */ /* 0x002e700000000800 */
[----:B------:R-:W-:Y:S01]  /*126e0*/  BAR.SYNC.DEFER_BLOCKING 0x0 ;  /* 0x0000000000007b1d */ /* 0x000fe20000010000 */
[----:B------:R-:W-:-:S05]  /*126f0*/  IADD3 R135, P5, PT, R135, R2, RZ ;  /* 0x0000000287877210 */ /* 0x000fca0007fbe0ff */
[----:B------:R-:W-:Y:S02]  /*12700*/  IMAD.X R136, R136, 0x1, R0, P5 ;  /* 0x0000000188887824 */ /* 0x000fe400028e0600 */
[----:B------:R-:W3:Y:S01]  /*12710*/  LDC R4, c[0x0][0x3a0] ;  /* 0x0000e800ff047b82 */ /* 0x000ee20000000800 */
[----:B------:R-:W4:Y:S01]  /*12720*/  LDL.LU R15, [R1] ;  /* 0x00000000010f7983 */ /* 0x000f220000300800 */
[----:B------:R-:W-:Y:S01]  /*12730*/  IMAD.MOV.U32 R7, RZ, RZ, R136 ;  /* 0x000000ffff077224 */ /* 0x000fe200078e0088 */
[----:B------:R-:W-:Y:S02]  /*12740*/  IADD3 R251, P6, PT, R251, R2, RZ ;  /* 0x00000002fbfb7210 */ /* 0x000fe40007fde0ff */
[----:B------:R-:W5:Y:S01]  /*12750*/  LDL.LU R10, [R1+0x4] ;  /* 0x00000400010a7983 */ /* 0x000f620000300800 */
[----:B-1----:R-:W-:-:S03]  /*12760*/  VIADD R6, R6, 0x7f ;  /* 0x0000007f06067836 */ /* 0x002fc60000000000 */
[----:B--2---:R-:W2:Y:S02]  /*12770*/  LDL.LU R14, [R1+0x8] ;  /* 0x00000800010e7983 */ /* 0x004ea40000300800 */
[----:B------:R-:W-:Y:S01]  /*12780*/  SHF.R.S32.HI R5, RZ, 0x1f, R6 ;  /* 0x0000001fff057819 */ /* 0x000fe20000011406 */
[----:B---3--:R-:W-:-:S03]  /*12790*/  VIADD R4, R4, 0xfffffe80 ;  /* 0xfffffe8004047836 */ /* 0x008fc60000000000 */
[----:B------:R-:W-:Y:S01]  /*127a0*/  LEA.HI R5, R5, R6, RZ, 0x7 ;  /* 0x0000000605057211 */ /* 0x000fe200078f38ff */
[----:B------:R-:W-:Y:S01]  /*127b0*/  IMAD.X R137, R137, 0x1, R0, P6 ;  /* 0x0000000189897824 */ /* 0x000fe200030e0600 */
[----:B------:R-:W1:Y:S01]  /*127c0*/  S2R R6, SR_TID.X ;  /* 0x0000000000067919 */ /* 0x000e620000002100 */
[----:B------:R-:W-:Y:S01]  /*127d0*/  IMAD R4, R250, -0x80, R4 ;  /* 0xffffff80fa047824 */ /* 0x000fe200078e0204 */
[----:B------:R-:W-:Y:S01]  /*127e0*/  SHF.R.S32.HI R5, RZ, 0x7, R5 ;  /* 0x00000007ff057819 */ /* 0x000fe20000011405 */
[----:B------:R-:W3:Y:S03]  /*127f0*/  LDL.LU R13, [R1+0xc] ;  /* 0x00000c00010d7983 */ /* 0x000ee60000300800 */
[C---:B------:R-:W-:Y:S01]  /*12800*/  ISETP.GT.AND P4, PT, R4.reuse, RZ, PT ;  /* 0x000000ff0400720c */ /* 0x040fe20003f84270 */
[----:B------:R-:W-:Y:S01]  /*12810*/  VIADD R5, R5, 0xfffffffd ;  /* 0xfffffffd05057836 */ /* 0x000fe20000000000 */
[----:B------:R-:W-:Y:S01]  /*12820*/  ISETP.GT.AND P5, PT, R4, 0x1, PT ;  /* 0x000000010400780c */ /* 0x000fe20003fa4270 */
[----:B------:R-:W2:Y:S03]  /*12830*/  LDL.LU R11, [R1+0x10] ;  /* 0x00001000010b7983 */ /* 0x000ea60000300800 */
[----:B------:R-:W-:Y:S01]  /*12840*/  ISETP.GE.AND P0, PT, R250, R5, PT ;  /* 0x00000005fa00720c */ /* 0x000fe20003f06270 */
[----:B------:R-:W2:Y:S01]  /*12850*/  LDL.LU R9, [R1+0x14] ;  /* 0x0000140001097983 */ /* 0x000ea20000300800 */
[----:B------:R-:W-:-:S02]  /*12860*/  SEL R5, RZ, 0x4, !P4 ;  /* 0x00000004ff057807 */ /* 0x000fc40006000000 */
[----:B------:R-:W-:Y:S01]  /*12870*/  IADD3 R138, P6, PT, R138, R2, RZ ;  /* 0x000000028a8a7210 */ /* 0x000fe20007fde0ff */
[----:B------:R-:W2:Y:S01]  /*12880*/  LDL.LU R12, [R1+0x18] ;  /* 0x00001800010c7983 */ /* 0x000ea20000300800 */
[----:B------:R-:W-:-:S04]  /*12890*/  SEL R5, R5, RZ, !P0 ;  /* 0x000000ff05057207 */ /* 0x000fc80004000000 */
[----:B------:R-:W-:Y:S02]  /*128a0*/  ISETP.NE.U32.AND P4, PT, R5, RZ, PT ;  /* 0x000000ff0500720c */ /* 0x000fe40003f85070 */
[----:B-1----:R-:W-:Y:S01]  /*128b0*/  LOP3.LUT R8, R6, 0x7f, RZ, 0xc0, !PT ;  /* 0x0000007f06087812 */ /* 0x002fe200078ec0ff */
[----:B------:R-:W-:-:S10]  /*128c0*/  IMAD.MOV.U32 R6, RZ, RZ, R135 ;  /* 0x000000ffff067224 */ /* 0x000fd400078e0087 */
[----:B------:R-:W-:Y:S01]  /*128d0*/  @!PT LDS RZ, [RZ] ;  /* 0x00000000fffff984 */ /* 0x000fe20000000800 */
[----:B------:R-:W-:Y:S01]  /*128e0*/  @!PT LDS RZ, [RZ] ;  /* 0x00000000fffff984 */ /* 0x000fe20000000800 */
[----:B------:R-:W-:Y:S01]  /*128f0*/  @!PT LDS RZ, [RZ] ;  /* 0x00000000fffff984 */ /* 0x000fe20000000800 */
[----:B------:R1:W-:Y:S01]  /*12900*/  LDGSTS.E [R249], desc[UR24][R6.64], P4 ;  /* 0x0000000006f97fae */ /* 0x0003e2000a1a1018 */
[----:B------:R-:W-:Y:S01]  /*12910*/  ISETP.GE.AND P4, PT, R8, R4, PT ;  /* 0x000000040800720c */ /* 0x000fe20003f86270 */
[----:B------:R-:W-:Y:S02]  /*12920*/  IMAD.X R139, R139, 0x1, R0, P6 ;  /* 0x000000018b8b7824 */ /* 0x000fe400030e0600 */
[----:B------:R-:W2:Y:S01]  /*12930*/  LDL.LU R8, [R1+0x1c] ;  /* 0x00001c0001087983 */ /* 0x000ea20000300800 */
[----:B------:R-:W-:-:S04]  /*12940*/  SEL R5, RZ, 0x4, P4 ;  /* 0x00000004ff057807 */ /* 0x000fc80002000000 */
[----:B------:R-:W-:-:S04]  /*12950*/  SEL R5, R5, RZ, !P0 ;  /* 0x000000ff05057207 */ /* 0x000fc80004000000 */
[----:B------:R-:W-:Y:S02]  /*12960*/  ISETP.NE.U32.AND P4, PT, R5, RZ, PT ;  /* 0x000000ff0500720c */ /* 0x000fe40003f85070 */
[----:B------:R-:W-:-:S04]  /*12970*/  SEL R5, RZ, 0x4, !P5 ;  /* 0x00000004ff057807 */ /* 0x000fc80006800000 */
[----:B------:R-:W-:-:S04]  /*12980*/  SEL R5, R5, RZ, !P0 ;  /* 0x000000ff05057207 */ /* 0x000fc80004000000 */
[----:B------:R-:W-:Y:S01]  /*12990*/  ISETP.NE.U32.AND P5, PT, R5, RZ, PT ;  /* 0x000000ff0500720c */ /* 0x000fe20003fa5070 */
[----:B-1----:R-:W-:Y:S02]  /*129a0*/  IMAD.MOV.U32 R6, RZ, RZ, R251 ;  /* 0x000000ffff067224 */ /* 0x002fe400078e00fb */
[----:B------:R-:W-:-:S10]  /*129b0*/  IMAD.MOV.U32 R7, RZ, RZ, R137 ;  /* 0x000000ffff077224 */ /* 0x000fd400078e0089 */
[----:B------:R1:W-:Y:S01]  /*129c0*/  LDGSTS.E [R249+0x4], desc[UR24][R6.64], P5 ;  /* 0x0000400006f97fae */ /* 0x0003e2000a9a1018 */
[----:B------:R-:W-:-:S04]  /*129d0*/  ISETP.GT.AND P5, PT, R4, 0x2, PT ;  /* 0x000000020400780c */ /* 0x000fc80003fa4270 */
[----:B------:R-:W-:-:S04]  /*129e0*/  SEL R5, RZ, 0x4, !P5 ;  /* 0x00000004ff057807 */ /* 0x000fc80006800000 */
[----:B------:R-:W-:-:S04]  /*129f0*/  SEL R5, R5, RZ, !P0 ;  /* 0x000000ff05057207 */ /* 0x000fc80004000000 */
[----:B------:R-:W-:Y:S01]  /*12a00*/  ISETP.NE.U32.AND P5, PT, R5, RZ, PT ;  /* 0x000000ff0500720c */ /* 0x000fe20003fa5070 */
[----:B-1----:R-:W-:Y:S01]  /*12a10*/  IMAD.MOV.U32 R6, RZ, RZ, R138 ;  /* 0x000000ffff067224 */ /* 0x002fe200078e008a */
[----:B------:R-:W-:-:S11]  /*12a20*/  MOV R7, R139 ;  /* 0x0000008b00077202 */ /* 0x000fd60000000f00 */
[----:B------:R1:W-:Y:S01]  /*12a30*/  LDGSTS.E [R249+0x8], desc[UR24][R6.64], P5 ;  /* 0x0000800006f97fae */ /* 0x0003e2000a9a1018 */
[----:B------:R-:W-:-:S04]  /*12a40*/  ISETP.GT.AND P5, PT, R4, 0x3, PT ;  /* 0x000000030400780c */ /* 0x000fc80003fa4270 */
[----:B------:R-:W-:-:S04]  /*12a50*/  SEL R5, RZ, 0x4, !P5 ;  /* 0x00000004ff057807 */ /* 0x000fc80006800000 */
[----:B------:R-:W-:Y:S02]  /*12a60*/  SEL R5, R5, RZ, !P0 ;  /* 0x000000ff05057207 */ /* 0x000fe40004000000 */
[----:B------:R-:W-:Y:S02]  /*12a70*/  IADD3 R140, P6, PT, R140, R2, RZ ;  /* 0x000000028c8c7210 */ /* 0x000fe40007fde0ff */
[----:B------:R-:W-:-:S03]  /*12a80*/  ISETP.NE.U32.AND P5, PT, R5, RZ, PT ;  /* 0x000000ff0500720c */ /* 0x000fc60003fa5070 */
[----:B------:R-:W-:Y:S02]  /*12a90*/  IMAD.X R141, R141, 0x1, R0, P6 ;  /* 0x000000018d8d7824 */ /* 0x000fe400030e0600 */
[----:B-1----:R-:W-:Y:S02]  /*12aa0*/  IMAD.MOV.U32 R6, RZ, RZ, R140 ;  /* 0x000000ffff067224 */ /* 0x002fe400078e008c */
[----:B------:R-:W-:-:S06]  /*12ab0*/  IMAD.MOV.U32 R7, RZ, RZ, R141 ;  /* 0x000000ffff077224 */ /* 0x000fcc00078e008d */
        /* <DEDUP_REMOVED lines=29> */
[----:B------:R-:W-:Y:S02]  /*12c90*/  SEL R5, RZ, 0x4, !P5 ;  /* 0x00000004ff057807 */ /* 0x000fe40006800000 */
[----:B------:R-:W-:Y:S02]  /*12ca0*/  IADD3 R148, P6, PT, R148, R2, RZ ;  /* 0x0000000294947210 */ /* 0x000fe40007fde0ff */
[----:B------:R-:W-:-:S04]  /*12cb0*/  SEL R5, R5, RZ, !P0 ;  /* 0x000000ff05057207 */ /* 0x000fc80004000000 */
[----:B------:R-:W-:Y:S01]  /*12cc0*/  ISETP.NE.U32.AND P5, PT, R5, RZ, PT ;  /* 0x000000ff0500720c */ /* 0x000fe20003fa5070 */
[----:B------:R-:W-:Y:S02]  /*12cd0*/  IMAD.X R149, R149, 0x1, R0, P6 ;  /* 0x0000000195957824 */ /* 0x000fe400030e0600 */
[----:B-1----:R-:W-:-:S03]  /*12ce0*/  IMAD.MOV.U32 R6, RZ, RZ, R148 ;  /* 0x000000ffff067224 */ /* 0x002fc600078e0094 */
[----:B------:R-:W-:-:S07]  /*12cf0*/  MOV R7, R149 ;  /* 0x0000009500077202 */ /* 0x000fce0000000f00 */
        /* <DEDUP_REMOVED lines=452> */
[----:B------:R-:W-:Y:S02]  /*14940*/  SEL R5, RZ, 0x4, !P5 ;  /* 0x00000004ff057807 */ /* 0x000fe40006800000 */
[----:B-----5:R-:W-:Y:S02]  /*14950*/  IADD3 R10, P6, PT, R10, R2, RZ ;  /* 0x000000020a0a7210 */ /* 0x020fe40007fde0ff */
[----:B------:R-:W-:-:S04]  /*14960*/  SEL R5, R5, RZ, !P0 ;  /* 0x000000ff05057207 */ /* 0x000fc80004000000 */
[----:B------:R-:W-:Y:S01]  /*14970*/  ISETP.NE.U32.AND P5, PT, R5, RZ, PT ;  /* 0x000000ff0500720c */ /* 0x000fe20003fa5070 */
[----:B----4-:R-:W-:Y:S01]  /*14980*/  IMAD.X R15, R15, 0x1, R0, P6 ;  /* 0x000000010f0f7824 */ /* 0x010fe200030e0600 */
[----:B------:R-:W-:Y:S01]  /*14990*/  STL [R1+0x4], R10 ;  /* 0x0000040a01007387 */ /* 0x000fe20000100800 */
[----:B-1----:R-:W-:Y:S02]  /*149a0*/  IMAD.MOV.U32 R6, RZ, RZ, R10 ;  /* 0x000000ffff067224 */ /* 0x002fe400078e000a */
[----:B------:R-:W-:Y:S01]  /*149b0*/  IMAD.MOV.U32 R7, RZ, RZ, R15 ;  /* 0x000000ffff077224 */ /* 0x000fe200078e000f */
[----:B------:R1:W-:Y:S07]  /*149c0*/  STL [R1], R15 ;  /* 0x0000000f01007387 */ /* 0x0003ee0000100800 */
[----:B------:R4:W-:Y:S04]  /*149d0*/  LDGSTS.E [R249+0xe8], desc[UR24][R6.64], P5 ;  /* 0x000e800006f97fae */ /* 0x0009e8000a9a1018 */
[----:B-1----:R-:W5:Y:S04]  /*149e0*/  LDL.LU R15, [R1+0x20] ;  /* 0x00002000010f7983 */ /* 0x002f680000300800 */
[----:B------:R-:W5:Y:S01]  /*149f0*/  LDL.LU R10, [R1+0x24] ;  /* 0x00002400010a7983 */ /* 0x000f620000300800 */
[----:B------:R-:W-:-:S04]  /*14a00*/  ISETP.GT.AND P5, PT, R4, 0x3b, PT ;  /* 0x0000003b0400780c */ /* 0x000fc80003fa4270 */
[----:B------:R-:W-:Y:S02]  /*14a10*/  SEL R5, RZ, 0x4, !P5 ;  /* 0x00000004ff057807 */ /* 0x000fe40006800000 */
[----:B---3--:R-:W-:Y:S02]  /*14a20*/  IADD3 R13, P6, PT, R13, R2, RZ ;  /* 0x000000020d0d7210 */ /* 0x008fe40007fde0ff */
[----:B------:R-:W-:-:S04]  /*14a30*/  SEL R5, R5, RZ, !P0 ;  /* 0x000000ff05057207 */ /* 0x000fc80004000000 */
[----:B------:R-:W-:Y:S01]  /*14a40*/  ISETP.NE.U32.AND P5, PT, R5, RZ, PT ;  /* 0x000000ff0500720c */ /* 0x000fe20003fa5070 */
[----:B--2---:R-:W-:Y:S01]  /*14a50*/  IMAD.X R14, R14, 0x1, R0, P6 ;  /* 0x000000010e0e7824 */ /* 0x004fe200030e0600 */
[----:B------:R-:W-:Y:S01]  /*14a60*/  STL [R1+0xc], R13 ;  /* 0x00000c0d01007387 */ /* 0x000fe20000100800 */
[----:B----4-:R-:W-:Y:S02]  /*14a70*/  IMAD.MOV.U32 R6, RZ, RZ, R13 ;  /* 0x000000ffff067224 */ /* 0x010fe400078e000d */
[----:B------:R-:W-:Y:S01]  /*14a80*/  IMAD.MOV.U32 R7, RZ, RZ, R14 ;  /* 0x000000ffff077224 */ /* 0x000fe200078e000e */
[----:B------:R1:W-:Y:S01]  /*14a90*/  STL [R1+0x8], R14 ;  /* 0x0000080e01007387 */ /* 0x0003e20000100800 */
[----:B------:R-:W-:-:S06]  /*14aa0*/  IADD3 R9, P6, PT, R9, R2, RZ ;  /* 0x0000000209097210 */ /* 0x000fcc0007fde0ff */
[----:B------:R2:W-:Y:S04]  /*14ab0*/  LDGSTS.E [R249+0xec], desc[UR24][R6.64], P5 ;  /* 0x000ec00006f97fae */ /* 0x0005e8000a9a1018 */
[----:B-1----:R-:W3:Y:S04]  /*14ac0*/  LDL.LU R14, [R1+0x28] ;  /* 0x00002800010e7983 */ /* 0x002ee80000300800 */
[----:B------:R-:W4:Y:S01]  /*14ad0*/  LDL.LU R13, [R1+0x2c] ;  /* 0x00002c00010d7983 */ /* 0x000f220000300800 */
[----:B------:R-:W-:Y:S01]  /*14ae0*/  ISETP.GT.AND P5, PT, R4, 0x3c, PT ;  /* 0x0000003c0400780c */ /* 0x000fe20003fa4270 */
[----:B------:R-:W-:-:S03]  /*14af0*/  IMAD.X R11, R11, 0x1, R0, P6 ;  /* 0x000000010b0b7824 */ /* 0x000fc600030e0600 */
[----:B------:R-:W-:Y:S01]  /*14b00*/  SEL R5, RZ, 0x4, !P5 ;  /* 0x00000004ff057807 */ /* 0x000fe20006800000 */
[----:B------:R-:W-:Y:S03]  /*14b10*/  STL [R1+0x14], R9 ;  /* 0x0000140901007387 */ /* 0x000fe60000100800 */
[----:B------:R-:W-:Y:S01]  /*14b20*/  SEL R5, R5, RZ, !P0 ;  /* 0x000000ff05057207 */ /* 0x000fe20004000000 */
[----:B------:R1:W-:Y:S01]  /*14b30*/  STL [R1+0x10], R11 ;  /* 0x0000100b01007387 */ /* 0x0003e20000100800 */
[----:B--2---:R-:W-:Y:S02]  /*14b40*/  IMAD.MOV.U32 R7, RZ, RZ, R11 ;  /* 0x000000ffff077224 */ /* 0x004fe400078e000b */
[----:B------:R-:W-:Y:S01]  /*14b50*/  ISETP.NE.U32.AND P5, PT, R5, RZ, PT ;  /* 0x000000ff0500720c */ /* 0x000fe20003fa5070 */
[----:B------:R-:W-:Y:S01]  /*14b60*/  IMAD.MOV.U32 R6, RZ, RZ, R9 ;  /* 0x000000ffff067224 */ /* 0x000fe200078e0009 */
[----:B------:R-:W-:Y:S01]  /*14b70*/  IADD3 R8, P6, PT, R8, R2, RZ ;  /* 0x0000000208087210 */ /* 0x000fe20007fde0ff */
[----:B-1----:R-:W2:Y:S04]  /*14b80*/  LDL.LU R11, [R1+0x30] ;  /* 0x00003000010b7983 */ /* 0x002ea80000300800 */
[----:B------:R-:W2:Y:S01]  /*14b90*/  LDL.LU R9, [R1+0x34] ;  /* 0x0000340001097983 */ /* 0x000ea20000300800 */
[----:B------:R-:W-:-:S05]  /*14ba0*/  IMAD.X R12, R12, 0x1, R0, P6 ;  /* 0x000000010c0c7824 */ /* 0x000fca00030e0600 */
[----:B------:R1:W-:Y:S04]  /*14bb0*/  LDGSTS.E [R249+0xf0], desc[UR24][R6.64], P5 ;  /* 0x000f000006f97fae */ /* 0x0003e8000a9a1018 */
[----:B------:R-:W-:Y:S04]  /*14bc0*/  STL [R1+0x1c], R8 ;  /* 0x00001c0801007387 */ /* 0x000fe80000100800 */
[----:B------:R1:W-:Y:S02]  /*14bd0*/  STL [R1+0x18], R12 ;  /* 0x0000180c01007387 */ /* 0x0003e40000100800 */
[----:B-1----:R-:W-:-:S02]  /*14be0*/  IMAD.MOV.U32 R7, RZ, RZ, R12 ;  /* 0x000000ffff077224 */ /* 0x002fc400078e000c */
[----:B------:R-:W-:Y:S01]  /*14bf0*/  IMAD.MOV.U32 R6, RZ, RZ, R8 ;  /* 0x000000ffff067224 */ /* 0x000fe200078e0008 */
[----:B------:R-:W2:Y:S04]  /*14c00*/  LDL.LU R12, [R1+0x38] ;  /* 0x00003800010c7983 */ /* 0x000ea80000300800 */
[----:B------:R-:W2:Y:S01]  /*14c10*/  LDL.LU R8, [R1+0x3c] ;  /* 0x00003c0001087983 */ /* 0x000ea20000300800 */
[----:B------:R-:W-:-:S04]  /*14c20*/  ISETP.GT.AND P5, PT, R4, 0x3d, PT ;  /* 0x0000003d0400780c */ /* 0x000fc80003fa4270 */
[----:B------:R-:W-:-:S04]  /*14c30*/  SEL R5, RZ, 0x4, !P5 ;  /* 0x00000004ff057807 */ /* 0x000fc80006800000 */
[----:B------:R-:W-:-:S04]  /*14c40*/  SEL R5, R5, RZ, !P0 ;  /* 0x000000ff05057207 */ /* 0x000fc80004000000 */
[----:B------:R-:W-:-:S13]  /*14c50*/  ISETP.NE.U32.AND P5, PT, R5, RZ, PT ;  /* 0x000000ff0500720c */ /* 0x000fda0003fa5070 */
[----:B------:R1:W-:Y:S01]  /*14c60*/  LDGSTS.E [R249+0xf4], desc[UR24][R6.64], P5 ;  /* 0x000f400006f97fae */ /* 0x0003e2000a9a1018 */
[----:B------:R-:W-:-:S04]  /*14c70*/  ISETP.GT.AND P5, PT, R4, 0x3e, PT ;  /* 0x0000003e0400780c */ /* 0x000fc80003fa4270 */
[----:B------:R-:W-:-:S04]  /*14c80*/  SEL R5, RZ, 0x4, !P5 ;  /* 0x00000004ff057807 */ /* 0x000fc80006800000 */
[----:B------:R-:W-:-:S04]  /*14c90*/  SEL R5, R5, RZ, !P0 ;  /* 0x000000ff05057207 */ /* 0x000fc80004000000 */
[----:B------:R-:W-:Y:S02]  /*14ca0*/  ISETP.NE.U32.AND P5, PT, R5, RZ, PT ;  /* 0x000000ff0500720c */ /* 0x000fe40003fa5070 */
[----:B-----5:R-:W-:-:S05]  /*14cb0*/  IADD3 R10, P6, PT, R10, R2, RZ ;  /* 0x000000020a0a7210 */ /* 0x020fca0007fde0ff */
[----:B------:R-:W-:Y:S01]  /*14cc0*/  IMAD.X R15, R15, 0x1, R0, P6 ;  /* 0x000000010f0f7824 */ /* 0x000fe200030e0600 */
[----:B------:R-:W-:Y:S01]  /*14cd0*/  STL [R1+0x24], R10 ;  /* 0x0000240a01007387 */ /* 0x000fe20000100800 */
[----:B-1----:R-:W-:-:S03]  /*14ce0*/  IMAD.MOV.U32 R6, RZ, RZ, R10 ;  /* 0x000000ffff067224 */ /* 0x002fc600078e000a */
[----:B------:R1:W-:Y:S01]  /*14cf0*/  STL [R1+0x20], R15 ;  /* 0x0000200f01007387 */ /* 0x0003e20000100800 */
[----:B------:R-:W-:-:S05]  /*14d00*/  MOV R7, R15 ;  /* 0x0000000f00077202 */ /* 0x000fca0000000f00 */
[----:B------:R5:W-:Y:S04]  /*14d10*/  LDGSTS.E [R249+0xf8], desc[UR24][R6.64], P5 ;  /* 0x000f800006f97fae */ /* 0x000be8000a9a1018 */
[----:B-1----:R-:W2:Y:S04]  /*14d20*/  LDL.LU R15, [R1+0x40] ;  /* 0x00004000010f7983 */ /* 0x002ea80000300800 */
[----:B------:R-:W2:Y:S01]  /*14d30*/  LDL.LU R10, [R1+0x44] ;  /* 0x00004400010a7983 */ /* 0x000ea20000300800 */
[----:B------:R-:W-:-:S04]  /*14d40*/  ISETP.GT.AND P5, PT, R4, 0x3f, PT ;  /* 0x0000003f0400780c */ /* 0x000fc80003fa4270 */
[----:B------:R-:W-:-:S04]  /*14d50*/  SEL R5, RZ, 0x4, !P5 ;  /* 0x00000004ff057807 */ /* 0x000fc80006800000 */
[----:B------:R-:W-:Y:S02]  /*14d60*/  SEL R5, R5, RZ, !P0 ;  /* 0x000000ff05057207 */ /* 0x000fe40004000000 */
[----:B----4-:R-:W-:Y:S02]  /*14d70*/  IADD3 R13, P6, PT, R13, R2, RZ ;  /* 0x000000020d0d7210 */ /* 0x010fe40007fde0ff */
[----:B------:R-:W-:-:S03]  /*14d80*/  ISETP.NE.U32.AND P5, PT, R5, RZ, PT ;  /* 0x000000ff0500720c */ /* 0x000fc60003fa5070 */
[----:B---3--:R-:W-:Y:S01]  /*14d90*/  IMAD.X R14, R14, 0x1, R0, P6 ;  /* 0x000000010e0e7824 */ /* 0x008fe200030e0600 */
[----:B------:R-:W-:Y:S01]  /*14da0*/  STL [R1+0x2c], R13 ;  /* 0x00002c0d01007387 */ /* 0x000fe20000100800 */
[----:B-----5:R-:W-:Y:S02]  /*14db0*/  IMAD.MOV.U32 R6, RZ, RZ, R13 ;  /* 0x000000ffff067224 */ /* 0x020fe400078e000d */
[----:B------:R-:W-:Y:S01]  /*14dc0*/  IMAD.MOV.U32 R7, RZ, RZ, R14 ;  /* 0x000000ffff077224 */ /* 0x000fe200078e000e */
[----:B------:R1:W-:Y:S05]  /*14dd0*/  STL [R1+0x28], R14 ;  /* 0x0000280e01007387 */ /* 0x0003ea0000100800 */
[----:B------:R3:W-:Y:S04]  /*14de0*/  LDGSTS.E [R249+0xfc], desc[UR24][R6.64], P5 ;  /* 0x000fc00006f97fae */ /* 0x0007e8000a9a1018 */
[----:B-1----:R-:W4:Y:S04]  /*14df0*/  LDL.LU R14, [R1+0x48] ;  /* 0x00004800010e7983 */ /* 0x002f280000300800 */
[----:B------:R-:W5:Y:S01]  /*14e00*/  LDL.LU R13, [R1+0x4c] ;  /* 0x00004c00010d7983 */ /* 0x000f620000300800 */
[----:B------:R-:W-:-:S02]  /*14e10*/  ISETP.GT.AND P5, PT, R4, 0x40, PT ;  /* 0x000000400400780c */ /* 0x000fc40003fa4270 */
[----:B--2---:R-:W-:Y:S02]  /*14e20*/  IADD3 R9, P6, PT, R9, R2, RZ ;  /* 0x0000000209097210 */ /* 0x004fe40007fde0ff */
[----:B------:R-:W-:-:S03]  /*14e30*/  SEL R5, RZ, 0x4, !P5 ;  /* 0x00000004ff057807 */ /* 0x000fc60006800000 */
[----:B------:R-:W-:Y:S01]  /*14e40*/  IMAD.X R11, R11, 0x1, R0, P6 ;  /* 0x000000010b0b7824 */ /* 0x000fe200030e0600 */
[----:B------:R-:W-:Y:S01]  /*14e50*/  SEL R5, R5, RZ, !P0 ;  /* 0x000000ff05057207 */ /* 0x000fe20004000000 */
[----:B------:R-:W-:Y:S01]  /*14e60*/  STL [R1+0x34], R9 ;  /* 0x0000340901007387 */ /* 0x000fe20000100800 */
[----:B---3--:R-:W-:Y:S02]  /*14e70*/  IMAD.MOV.U32 R6, RZ, RZ, R9 ;  /* 0x000000ffff067224 */ /* 0x008fe400078e0009 */
[----:B------:R-:W-:Y:S01]  /*14e80*/  IMAD.MOV.U32 R7, RZ, RZ, R11 ;  /* 0x000000ffff077224 */ /* 0x000fe200078e000b */
[----:B------:R1:W-:Y:S01]  /*14e90*/  STL [R1+0x30], R11 ;  /* 0x0000300b01007387 */ /* 0x0003e20000100800 */
[----:B------:R-:W-:-:S03]  /*14ea0*/  ISETP.NE.U32.AND P5, PT, R5, RZ, PT ;  /* 0x000000ff0500720c */ /* 0x000fc60003fa5070 */
[----:B-1----:R-:W2:Y:S01]  /*14eb0*/  LDL.LU R11, [R1+0x50] ;  /* 0x00005000010b7983 */ /* 0x002ea20000300800 */
[----:B------:R-:W-:-:S03]  /*14ec0*/  IADD3 R8, P6, PT, R8, R2, RZ ;  /* 0x0000000208087210 */ /* 0x000fc60007fde0ff */
[----:B------:R-:W3:Y:S02]  /*14ed0*/  LDL.LU R9, [R1+0x54] ;  /* 0x0000540001097983 */ /* 0x000ee40000300800 */
[----:B------:R-:W-:-:S04]  /*14ee0*/  IMAD.X R12, R12, 0x1, R0, P6 ;  /* 0x000000010c0c7824 */ /* 0x000fc800030e0600 */
        /* <DEDUP_REMOVED lines=16> */
[----:B------:R-:W-:-:S05]  /*14ff0*/  IADD3 R10, P6, PT, R10, R2, RZ ;  /* 0x000000020a0a7210 */ /* 0x000fca0007fde0ff */
[----:B------:R-:W-:Y:S01]  /*15000*/  IMAD.X R15, R15, 0x1, R0, P6 ;  /* 0x000000010f0f7824 */ /* 0x000fe200030e0600 */
[----:B------:R-:W-:Y:S01]  /*15010*/  STL [R1+0x44], R10 ;  /* 0x0000440a01007387 */ /* 0x000fe20000100800 */
[----:B-1----:R-:W-:Y:S02]  /*15020*/  IMAD.MOV.U32 R6, RZ, RZ, R10 ;  /* 0x000000ffff067224 */ /* 0x002fe400078e000a */
[----:B------:R-:W-:Y:S01]  /*15030*/  IMAD.MOV.U32 R7, RZ, RZ, R15 ;  /* 0x000000ffff077224 */ /* 0x000fe200078e000f */
[----:B------:R1:W-:Y:S04]  /*15040*/  STL [R1+0x40], R15 ;  /* 0x0000400f01007387 */ /* 0x0003e80000100800 */
[----:B------:R4:W-:Y:S01]  /*15050*/  LDGSTS.E [R249+0x108], desc[UR24][R6.64], P5 ;  /* 0x0010800006f97fae */ /* 0x0009e2000a9a1018 */
[----:B------:R-:W-:-:S03]  /*15060*/  ISETP.GT.AND P5, PT, R4, 0x43, PT ;  /* 0x000000430400780c */ /* 0x000fc60003fa4270 */
[----:B-1----:R-:W2:Y:S04]  /*15070*/  LDL.LU R15, [R1+0x60] ;  /* 0x00006000010f7983 */ /* 0x002ea80000300800 */
[----:B------:R-:W2:Y:S01]  /*15080*/  LDL.LU R10, [R1+0x64] ;  /* 0x00006400010a7983 */ /* 0x000ea20000300800 */
[----:B------:R-:W-:-:S04]  /*15090*/  SEL R5, RZ, 0x4, !P5 ;  /* 0x00000004ff057807 */ /* 0x000fc80006800000 */
[----:B------:R-:W-:-:S04]  /*150a0*/  SEL R5, R5, RZ, !P0 ;  /* 0x000000ff05057207 */ /* 0x000fc80004000000 */
[----:B------:R-:W-:Y:S02]  /*150b0*/  ISETP.NE.U32.AND P5, PT, R5, RZ, PT ;  /* 0x000000ff0500720c */ /* 0x000fe40003fa5070 */
[----:B-----5:R-:W-:-:S05]  /*150c0*/  IADD3 R13, P6, PT, R13, R2, RZ ;  /* 0x000000020d0d7210 */ /* 0x020fca0007fde0ff */
[----:B----4-:R-:W-:Y:S01]  /*150d0*/  IMAD.X R14, R14, 0x1, R0, P6 ;  /* 0x000000010e0e7824 */ /* 0x010fe200030e0600 */
[----:B------:R-:W-:Y:S01]  /*150e0*/  STL [R1+0x4c], R13 ;  /* 0x00004c0d01007387 */ /* 0x000fe20000100800 */
[----:B------:R-:W-:-:S03]  /*150f0*/  IMAD.MOV.U32 R6, RZ, RZ, R13 ;  /* 0x000000ffff067224 */ /* 0x000fc600078e000d */
[----:B------:R1:W-:Y:S01]  /*15100*/  STL [R1+0x48], R14 ;  /* 0x0000480e01007387 */ /* 0x0003e20000100800 */
[----:B------:R-:W-:-:S05]  /*15110*/  MOV R7, R14 ;  /* 0x0000000e00077202 */ /* 0x000fca0000000f00 */
[----:B------:R4:W-:Y:S04]  /*15120*/  LDGSTS.E [R249+0x10c], desc[UR24][R6.64], P5 ;  /* 0x0010c00006f97fae */ /* 0x0009e8000a9a1018 */
[----:B-1----:R-:W5:Y:S04]  /*15130*/  LDL.LU R14, [R1+0x68] ;  /* 0x00006800010e7983 */ /* 0x002f680000300800 */
[----:B------:R-:W5:Y:S01]  /*15140*/  LDL.LU R13, [R1+0x6c] ;  /* 0x00006c00010d7983 */ /* 0x000f620000300800 */
[----:B------:R-:W-:Y:S02]  /*15150*/  ISETP.GT.AND P5, PT, R4, 0x44, PT ;  /* 0x000000440400780c */ /* 0x000fe40003fa4270 */
[----:B---3--:R-:W-:-:S02]  /*15160*/  IADD3 R9, P6, PT, R9, R2, RZ ;  /* 0x0000000209097210 */ /* 0x008fc40007fde0ff */
[----:B------:R-:W-:-:S03]  /*15170*/  SEL R5, RZ, 0x4, !P5 ;  /* 0x00000004ff057807 */ /* 0x000fc60006800000 */
[----:B--2---:R-:W-:Y:S01]  /*15180*/  IMAD.X R11, R11, 0x1, R0, P6 ;  /* 0x000000010b0b7824 */ /* 0x004fe200030e0600 */
[----:B------:R-:W-:Y:S01]  /*15190*/  SEL R5, R5, RZ, !P0 ;  /* 0x000000ff05057207 */ /* 0x000fe20004000000 */
[----:B------:R-:W-:Y:S01]  /*151a0*/  STL [R1+0x54], R9 ;  /* 0x0000540901007387 */ /* 0x000fe20000100800 */
[----:B----4-:R-:W-:Y:S02]  /*151b0*/  IMAD.MOV.U32 R6, RZ, RZ, R9 ;  /* 0x000000ffff067224 */ /* 0x010fe400078e0009 */
[----:B------:R-:W-:Y:S01]  /*151c0*/  IMAD.MOV.U32 R7, RZ, RZ, R11 ;  /* 0x000000ffff077224 */ /* 0x000fe200078e000b */
[----:B------:R1:W-:Y:S01]  /*151d0*/  STL [R1+0x50], R11 ;  /* 0x0000500b01007387 */ /* 0x0003e20000100800 */
[----:B------:R-:W-:-:S03]  /*151e0*/  ISETP.NE.U32.AND P5, PT, R5, RZ, PT ;  /* 0x000000ff0500720c */ /* 0x000fc60003fa5070 */
[----:B-1----:R-:W2:Y:S04]  /*151f0*/  LDL.LU R11, [R1+0x70] ;  /* 0x00007000010b7983 */ /* 0x002ea80000300800 */
[----:B------:R-:W3:Y:S01]  /*15200*/  LDL.LU R9, [R1+0x74] ;  /* 0x0000740001097983 */ /* 0x000ee20000300800 */
[----:B------:R-:W-:-:S05]  /*15210*/  IADD3 R8, P6, PT, R8, R2, RZ ;  /* 0x0000000208087210 */ /* 0x000fca0007fde0ff */
[----:B------:R1:W-:Y:S01]  /*15220*/  LDGSTS.E [R249+0x110], desc[UR24][R6.64], P5 ;  /* 0x0011000006f97fae */ /* 0x0003e2000a9a1018 */
[----:B------:R-:W-:-:S03]  /*15230*/  IMAD.X R12, R12, 0x1, R0, P6 ;  /* 0x000000010c0c7824 */ /* 0x000fc600030e0600 */
[----:B------:R-:W-:Y:S04]  /*15240*/  STL [R1+0x5c], R8 ;  /* 0x00005c0801007387 */ /* 0x000fe80000100800 */
[----:B------:R4:W-:Y:S01]  /*15250*/  STL [R1+0x58], R12 ;  /* 0x0000580c01007387 */ /* 0x0009e20000100800 */
[----:B-1----:R-:W-:Y:S02]  /*15260*/  IMAD.MOV.U32 R7, RZ, RZ, R12 ;  /* 0x000000ffff077224 */ /* 0x002fe400078e000c */
[----:B------:R-:W-:Y:S01]  /*15270*/  IMAD.MOV.U32 R6, RZ, RZ, R8 ;  /* 0x000000ffff067224 */ /* 0x000fe200078e0008 */
[----:B----4-:R-:W4:Y:S04]  /*15280*/  LDL.LU R12, [R1+0x78] ;  /* 0x00007800010c7983 */ /* 0x010f280000300800 */
[----:B------:R-:W4:Y:S01]  /*15290*/  LDL.LU R8, [R1+0x7c] ;  /* 0x00007c0001087983 */ /* 0x000f220000300800 */
        /* <DEDUP_REMOVED lines=17> */
[----:B-1----:R-:W4:Y:S04]  /*153b0*/  LDL.LU R15, [R1+0x80] ;  /* 0x00008000010f7983 */ /* 0x002f280000300800 */
[----:B------:R-:W4:Y:S01]  /*153c0*/  LDL.LU R10, [R1+0x84] ;  /* 0x00008400010a7983 */ /* 0x000f220000300800 */
[----:B------:R-:W-:-:S04]  /*153d0*/  SEL R5, RZ, 0x4, !P5 ;  /* 0x00000004ff057807 */ /* 0x000fc80006800000 */
[----:B------:R-:W-:-:S04]  /*153e0*/  SEL R5, R5, RZ, !P0 ;  /* 0x000000ff05057207 */ /* 0x000fc80004000000 */
[----:B------:R-:W-:Y:S02]  /*153f0*/  ISETP.NE.U32.AND P5, PT, R5, RZ, PT ;  /* 0x000000ff0500720c */ /* 0x000fe40003fa5070 */
[----:B-----5:R-:W-:-:S05]  /*15400*/  IADD3 R13, P6, PT, R13, R2, RZ ;  /* 0x000000020d0d7210 */ /* 0x020fca0007fde0ff */
[----:B------:R-:W-:Y:S01]  /*15410*/  IMAD.X R14, R14, 0x1, R0, P6 ;  /* 0x000000010e0e7824 */ /* 0x000fe200030e0600 */
[----:B------:R-:W-:Y:S01]  /*15420*/  STL [R1+0x6c], R13 ;  /* 0x00006c0d01007387 */ /* 0x000fe20000100800 */
[----:B------:R-:W-:Y:S02]  /*15430*/  IMAD.MOV.U32 R6, RZ, RZ, R13 ;  /* 0x000000ffff067224 */ /* 0x000fe400078e000d */
[----:B------:R-:W-:Y:S01]  /*15440*/  IMAD.MOV.U32 R7, RZ, RZ, R14 ;  /* 0x000000ffff077224 */ /* 0x000fe200078e000e */
[----:B------:R1:W-:Y:S04]  /*15450*/  STL [R1+0x68], R14 ;  /* 0x0000680e01007387 */ /* 0x0003e80000100800 */
[----:B------:R5:W-:Y:S01]  /*15460*/  LDGSTS.E [R249+0x11c], desc[UR24][R6.64], P5 ;  /* 0x0011c00006f97fae */ /* 0x000be2000a9a1018 */
[----:B------:R-:W-:-:S03]  /*15470*/  ISETP.GT.AND P5, PT, R4, 0x48, PT ;  /* 0x000000480400780c */ /* 0x000fc60003fa4270 */
[----:B-1----:R-:W4:Y:S04]  /*15480*/  LDL.LU R14, [R1+0x88] ;  /* 0x00008800010e7983 */ /* 0x002f280000300800 */
[----:B------:R-:W4:Y:S01]  /*15490*/  LDL.LU R13, [R1+0x8c] ;  /* 0x00008c00010d7983 */ /* 0x000f220000300800 */
[----:B------:R-:W-:Y:S02]  /*154a0*/  SEL R5, RZ, 0x4, !P5 ;  /* 0x00000004ff057807 */ /* 0x000fe40006800000 */
[----:B---3--:R-:W-:Y:S02]  /*154b0*/  IADD3 R9, P6, PT, R9, R2, RZ ;  /* 0x0000000209097210 */ /* 0x008fe40007fde0ff */
[----:B------:R-:W-:-:S03]  /*154c0*/  SEL R5, R5, RZ, !P0 ;  /* 0x000000ff05057207 */ /* 0x000fc60004000000 */
[----:B--2---:R-:W-:Y:S01]  /*154d0*/  IMAD.X R11, R11, 0x1, R0, P6 ;  /* 0x000000010b0b7824 */ /* 0x004fe200030e0600 */
[----:B------:R-:W-:Y:S01]  /*154e0*/  STL [R1+0x74], R9 ;  /* 0x0000740901007387 */ /* 0x000fe20000100800 */
[----:B------:R-:W-:Y:S01]  /*154f0*/  ISETP.NE.U32.AND P5, PT, R5, RZ, PT ;  /* 0x000000ff0500720c */ /* 0x000fe20003fa5070 */
[----:B-----5:R-:W-:Y:S02]  /*15500*/  IMAD.MOV.U32 R6, RZ, RZ, R9 ;  /* 0x000000ffff067224 */ /* 0x020fe400078e0009 */
[----:B------:R1:W-:Y:S01]  /*15510*/  STL [R1+0x70], R11 ;  /* 0x0000700b01007387 */ /* 0x0003e20000100800 */
[----:B------:R-:W-:-:S03]  /*15520*/  MOV R7, R11 ;  /* 0x0000000b00077202 */ /* 0x000fc60000000f00 */
[----:B-1----:R-:W2:Y:S04]  /*15530*/  LDL.LU R11, [R1+0x90] ;  /* 0x00009000010b7983 */ /* 0x002ea80000300800 */
[----:B------:R-:W3:Y:S01]  /*15540*/  LDL.LU R9, [R1+0x94] ;  /* 0x0000940001097983 */ /* 0x000ee20000300800 */
[----:B----4-:R-:W-:-:S03]  /*15550*/  IADD3 R8, P6, PT, R8, R2, RZ ;  /* 0x0000000208087210 */ /* 0x010fc60007fde0ff */
[----:B------:R1:W-:Y:S02]  /*15560*/  LDGSTS.E [R249+0x120], desc[UR24][R6.64], P5 ;  /* 0x0012000006f97fae */ /* 0x0003e4000a9a1018 */
[----:B------:R-:W-:Y:S02]  /*15570*/  IMAD.X R12, R12, 0x1, R0, P6 ;  /* 0x000000010c0c7824 */ /* 0x000fe400030e0600 */
[----:B------:R-:W-:Y:S04]  /*15580*/  STL [R1+0x7c], R8 ;  /* 0x00007c0801007387 */ /* 0x000fe80000100800 */
[----:B------:R4:W-:Y:S01]  /*15590*/  STL [R1+0x78], R12 ;  /* 0x0000780c01007387 */ /* 0x0009e20000100800 */
[----:B-1----:R-:W-:Y:S02]  /*155a0*/  IMAD.MOV.U32 R7, RZ, RZ, R12 ;  /* 0x000000ffff077224 */ /* 0x002fe400078e000c */
[----:B------:R-:W-:Y:S01]  /*155b0*/  IMAD.MOV.U32 R6, RZ, RZ, R8 ;  /* 0x000000ffff067224 */ /* 0x000fe200078e0008 */
[----:B----4-:R-:W4:Y:S04]  /*155c0*/  LDL.LU R12, [R1+0x98] ;  /* 0x00009800010c7983 */ /* 0x010f280000300800 */
[----:B------:R-:W5:Y:S01]  /*155d0*/  LDL.LU R8, [R1+0x9c] ;  /* 0x00009c0001087983 */ /* 0x000f620000300800 */
        /* <DEDUP_REMOVED lines=22> */
[----:B------:R-:W-:-:S05]  /*15740*/  IADD3 R13, P6, PT, R13, R2, RZ ;  /* 0x000000020d0d7210 */ /* 0x000fca0007fde0ff */
        /* <DEDUP_REMOVED lines=15> */
[----:B------:R-:W-:Y:S02]  /*15840*/  IMAD.MOV.U32 R6, RZ, RZ, R9 ;  /* 0x000000ffff067224 */ /* 0x000fe400078e0009 */
[----:B------:R1:W-:Y:S01]  /*15850*/  STL [R1+0x90], R11 ;  /* 0x0000900b01007387 */ /* 0x0003e20000100800 */
[----:B------:R-:W-:-:S03]  /*15860*/  IMAD.MOV.U32 R7, RZ, RZ, R11 ;  /* 0x000000ffff077224 */ /* 0x000fc600078e000b */
[----:B-1----:R-:W2:Y:S04]  /*15870*/  LDL.LU R11, [R1+0xb0] ;  /* 0x0000b000010b7983 */ /* 0x002ea80000300800 */
[----:B------:R-:W3:Y:S01]  /*15880*/  LDL.LU R9, [R1+0xb4] ;  /* 0x0000b40001097983 */ /* 0x000ee20000300800 */
[----:B-----5:R-:W-:-:S03]  /*15890*/  IADD3 R8, P6, PT, R8, R2, RZ ;  /* 0x0000000208087210 */ /* 0x020fc60007fde0ff */
[----:B------:R1:W-:Y:S02]  /*158a0*/  LDGSTS.E [R249+0x130], desc[UR24][R6.64], P5 ;  /* 0x0013000006f97fae */ /* 0x0003e4000a9a1018 */
[----:B----4-:R-:W-:Y:S02]  /*158b0*/  IMAD.X R12, R12, 0x1, R0, P6 ;  /* 0x000000010c0c7824 */ /* 0x010fe400030e0600 */
[----:B------:R-:W-:Y:S04]  /*158c0*/  STL [R1+0x9c], R8 ;  /* 0x00009c0801007387 */ /* 0x000fe80000100800 */
[----:B------:R4:W-:Y:S01]  /*158d0*/  STL [R1+0x98], R12 ;  /* 0x0000980c01007387 */ /* 0x0009e20000100800 */
[----:B-1----:R-:W-:Y:S01]  /*158e0*/  MOV R7, R12 ;  /* 0x0000000c00077202 */ /* 0x002fe20000000f00 */
[----:B------:R-:W-:-:S02]  /*158f0*/  IMAD.MOV.U32 R6, RZ, RZ, R8 ;  /* 0x000000ffff067224 */ /* 0x000fc400078e0008 */
        /* <DEDUP_REMOVED lines=66> */
[----:B-1----:R-:W-:-:S03]  /*15d20*/  IMAD.MOV.U32 R6, RZ, RZ, R10 ;  /* 0x000000ffff067224 */ /* 0x002fc600078e000a */
[----:B------:R1:W-:Y:S01]  /*15d30*/  STL [R1+0xc0], R15 ;  /* 0x0000c00f01007387 */ /* 0x0003e20000100800 */
[----:B------:R-:W-:-:S05]  /*15d40*/  MOV R7, R15 ;  /* 0x0000000f00077202 */ /* 0x000fca0000000f00 */
[----:B------:R1:W-:Y:S04]  /*15d50*/  LDGSTS.E [R249+0x148], desc[UR24][R6.64], P5 ;  /* 0x0014800006f97fae */ /* 0x0003e8000a9a1018 */
[----:B-1----:R-:W4:Y:S04]  /*15d60*/  LDL.LU R15, [R1+0xe0] ;  /* 0x0000e000010f7983 */ /* 0x002f280000300800 */
[----:B------:R-:W4:Y:S01]  /*15d70*/  LDL.LU R10, [R1+0xe4] ;  /* 0x0000e400010a7983 */ /* 0x000f220000300800 */
[----:B------:R-:W-:-:S04]  /*15d80*/  ISETP.GT.AND P5, PT, R4, 0x53, PT ;  /* 0x000000530400780c */ /* 0x000fc80003fa4270 */
[----:B------:R-:W-:-:S04]  /*15d90*/  SEL R5, RZ, 0x4, !P5 ;  /* 0x00000004ff057807 */ /* 0x000fc80006800000 */
[----:B------:R-:W-:Y:S02]  /*15da0*/  SEL R5, R5, RZ, !P0 ;  /* 0x000000ff05057207 */ /* 0x000fe40004000000 */
[----:B------:R-:W-:Y:S02]  /*15db0*/  IADD3 R13, P6, PT, R13, R2, RZ ;  /* 0x000000020d0d7210 */ /* 0x000fe40007fde0ff */
[----:B------:R-:W-:-:S03]  /*15dc0*/  ISETP.NE.U32.AND P5, PT, R5, RZ, PT ;  /* 0x000000ff0500720c */ /* 0x000fc60003fa5070 */
[----:B------:R-:W-:Y:S01]  /*15dd0*/  IMAD.X R14, R14, 0x1, R0, P6 ;  /* 0x000000010e0e7824 */ /* 0x000fe200030e0600 */
[----:B------:R-:W-:Y:S01]  /*15de0*/  STL [R1+0xcc], R13 ;  /* 0x0000cc0d01007387 */ /* 0x000fe20000100800 */
[----:B------:R-:W-:Y:S02]  /*15df0*/  IMAD.MOV.U32 R6, RZ, RZ, R13 ;  /* 0x000000ffff067224 */ /* 0x000fe400078e000d */
[----:B------:R-:W-:Y:S01]  /*15e00*/  IMAD.MOV.U32 R7, RZ, RZ, R14 ;  /* 0x000000ffff077224 */ /* 0x000fe200078e000e */
[----:B------:R1:W-:Y:S05]  /*15e10*/  STL [R1+0xc8], R14 ;  /* 0x0000c80e01007387 */ /* 0x0003ea0000100800 */
[----:B------:R2:W-:Y:S04]  /*15e20*/  LDGSTS.E [R249+0x14c], desc[UR24][R6.64], P5 ;  /* 0x0014c00006f97fae */ /* 0x0005e8000a9a1018 */
[----:B-1----:R-:W4:Y:S04]  /*15e30*/  LDL.LU R14, [R1+0xe8] ;  /* 0x0000e800010e7983 */ /* 0x002f280000300800 */
[----:B------:R-:W4:Y:S01]  /*15e40*/  LDL.LU R13, [R1+0xec] ;  /* 0x0000ec00010d7983 */ /* 0x000f220000300800 */
[----:B------:R-:W-:-:S02]  /*15e50*/  ISETP.GT.AND P5, PT, R4, 0x54, PT ;  /* 0x000000540400780c */ /* 0x000fc40003fa4270 */
[----:B---3--:R-:W-:Y:S02]  /*15e60*/  IADD3 R9, P6, PT, R9, R2, RZ ;  /* 0x0000000209097210 */ /* 0x008fe40007fde0ff */
[----:B------:R-:W-:-:S03]  /*15e70*/  SEL R5, RZ, 0x4, !P5 ;  /* 0x00000004ff057807 */ /* 0x000fc60006800000 */
[----:B--2---:R-:W-:Y:S01]  /*15e80*/  IMAD.X R11, R11, 0x1, R0, P6 ;  /* 0x000000010b0b7824 */ /* 0x004fe200030e0600 */
[----:B------:R-:W-:Y:S01]  /*15e90*/  SEL R5, R5, RZ, !P0 ;  /* 0x000000ff05057207 */ /* 0x000fe20004000000 */
[----:B------:R-:W-:Y:S01]  /*15ea0*/  STL [R1+0xd4], R9 ;  /* 0x0000d40901007387 */ /* 0x000fe20000100800 */
[----:B------:R-:W-:Y:S02]  /*15eb0*/  IMAD.MOV.U32 R6, RZ, RZ, R9 ;  /* 0x000000ffff067224 */ /* 0x000fe400078e0009 */
[----:B------:R-:W-:Y:S01]  /*15ec0*/  IMAD.MOV.U32 R7, RZ, RZ, R11 ;  /* 0x000000ffff077224 */ /* 0x000fe200078e000b */
[----:B------:R1:W-:Y:S01]  /*15ed0*/  STL [R1+0xd0], R11 ;  /* 0x0000d00b01007387 */ /* 0x0003e20000100800 */
[----:B------:R-:W-:-:S03]  /*15ee0*/  ISETP.NE.U32.AND P5, PT, R5, RZ, PT ;  /* 0x000000ff0500720c */ /* 0x000fc60003fa5070 */
[----:B-1----:R-:W2:Y:S04]  /*15ef0*/  LDL.LU R11, [R1+0xf0] ;  /* 0x0000f000010b7983 */ /* 0x002ea80000300800 */
[----:B------:R-:W3:Y:S01]  /*15f00*/  LDL.LU R9, [R1+0xf4] ;  /* 0x0000f40001097983 */ /* 0x000ee20000300800 */
[----:B-----5:R-:W-:-:S05]  /*15f10*/  IADD3 R8, P6, PT, R8, R2, RZ ;  /* 0x0000000208087210 */ /* 0x020fca0007fde0ff */
[----:B------:R1:W-:Y:S01]  /*15f20*/  LDGSTS.E [R249+0x150], desc[UR24][R6.64], P5 ;  /* 0x0015000006f97fae */ /* 0x0003e2000a9a1018 */
[----:B----4-:R-:W-:-:S03]  /*15f30*/  IMAD.X R12, R12, 0x1, R0, P6 ;  /* 0x000000010c0c7824 */ /* 0x010fc600030e0600 */
        /* <DEDUP_REMOVED lines=31> */
[----:B------:R-:W-:-:S03]  /*16130*/  IMAD.MOV.U32 R6, RZ, RZ, R13 ;  /* 0x000000ffff067224 */ /* 0x000fc600078e000d */
[----:B------:R1:W-:Y:S01]  /*16140*/  STL [R1+0xe8], R14 ;  /* 0x0000e80e01007387 */ /* 0x0003e20000100800 */
[----:B------:R-:W-:-:S05]  /*16150*/  MOV R7, R14 ;  /* 0x0000000e00077202 */ /* 0x000fca0000000f00 */
[----:B------:R2:W-:Y:S04]  /*16160*/  LDGSTS.E [R249+0x15c], desc[UR24][R6.64], P5 ;  /* 0x0015c00006f97fae */ /* 0x0005e8000a9a1018 */
[----:B-1----:R-:W4:Y:S04]  /*16170*/  LDL.LU R14, [R1+0x108] ;  /* 0x00010800010e7983 */ /* 0x002f280000300800 */
[----:B------:R-:W4:Y:S01]  /*16180*/  LDL.LU R13, [R1+0x10c] ;  /* 0x00010c00010d7983 */ /* 0x000f220000300800 */
[----:B------:R-:W-:Y:S02]  /*16190*/  ISETP.GT.AND P5, PT, R4, 0x58, PT ;  /* 0x000000580400780c */ /* 0x000fe40003fa4270 */
[----:B---3--:R-:W-:-:S02]  /*161a0*/  IADD3 R9, P6, PT, R9, R2, RZ ;  /* 0x0000000209097210 */ /* 0x008fc40007fde0ff */
        /* <DEDUP_REMOVED lines=59> */
[----:B------:R-:W-:-:S03]  /*16560*/  MOV R7, R11 ;  /* 0x0000000b00077202 */ /* 0x000fc60000000f00 */
        /* <DEDUP_REMOVED lines=128> */
[----:B------:R-:W-:Y:S01]  /*16d70*/  MOV R7, R15 ;  /* 0x0000000f00077202 */ /* 0x000fe20000000f00 */
[----:B------:R1:W-:Y:S04]  /*16d80*/  STL [R1+0x160], R15 ;  /* 0x0001600f01007387 */ /* 0x0003e80000100800 */
[----:B------:R1:W-:Y:S01]  /*16d90*/  LDGSTS.E [R249+0x198], desc[UR24][R6.64], P5 ;  /* 0x0019800006f97fae */ /* 0x0003e2000a9a1018 */
[----:B------:R-:W-:-:S03]  /*16da0*/  ISETP.GT.AND P5, PT, R4, 0x67, PT ;  /* 0x000000670400780c */ /* 0x000fc60003fa4270 */
[----:B-1----:R-:W4:Y:S04]  /*16db0*/  LDL.LU R15, [R1+0x180] ;  /* 0x00018000010f7983 */ /* 0x002f280000300800 */
[----:B------:R-:W4:Y:S01]  /*16dc0*/  LDL.LU R10, [R1+0x184] ;  /* 0x00018400010a7983 */ /* 0x000f220000300800 */
        /* <DEDUP_REMOVED lines=58> */
[----:B------:R-:W-:-:S03]  /*17170*/  IMAD.MOV.U32 R6, RZ, RZ, R13 ;  /* 0x000000ffff067224 */ /* 0x000fc600078e000d */
[----:B------:R-:W-:Y:S01]  /*17180*/  MOV R7, R14 ;  /* 0x0000000e00077202 */ /* 0x000fe20000000f00 */
        /* <DEDUP_REMOVED lines=139> */
[----:B------:R-:W-:Y:S02]  /*17a40*/  IMAD.X R15, R15, 0x1, R0, P6 ;  /* 0x000000010f0f7824 */ /* 0x000fe400030e0600 */
[----:B-1----:R-:W-:Y:S02]  /*17a50*/  IMAD.MOV.U32 R6, RZ, RZ, R10 ;  /* 0x000000ffff067224 */ /* 0x002fe400078e000a */
[----:B------:R-:W-:Y:S01]  /*17a60*/  IMAD.MOV.U32 R7, RZ, RZ, R15 ;  /* 0x000000ffff077224 */ /* 0x000fe200078e000f */
[----:B------:R-:W-:Y:S04]  /*17a70*/  STL [R1+0x1e4], R10 ;  /* 0x0001e40a01007387 */ /* 0x000fe80000100800 */
        /* <DEDUP_REMOVED lines=49> */
[----:B-1----:R-:W-:-:S03]  /*17d90*/  IMAD.MOV.U32 R6, RZ, RZ, R10 ;  /* 0x000000ffff067224 */ /* 0x002fc600078e000a */
[----:B------:R-:W-:-:S05]  /*17da0*/  MOV R7, R15 ;  /* 0x0000000f00077202 */ /* 0x000fca0000000f00 */
[----:B------:R1:W-:Y:S01]  /*17db0*/  LDGSTS.E [R249+0x1e8], desc[UR24][R6.64], P5 ;  /* 0x001e800006f97fae */ /* 0x0003e2000a9a1018 */
[----:B------:R-:W-:-:S04]  /*17dc0*/  ISETP.GT.AND P5, PT, R4, 0x7b, PT ;  /* 0x0000007b0400780c */ /* 0x000fc80003fa4270 */
[----:B------:R-:W-:-:S04]  /*17dd0*/  SEL R5, RZ, 0x4, !P5 ;  /* 0x00000004ff057807 */ /* 0x000fc80006800000 */
[----:B------:R-:W-:Y:S01]  /*17de0*/  SEL R5, R5, RZ, !P0 ;  /* 0x000000ff05057207 */ /* 0x000fe20004000000 */
[----:B------:R1:W-:Y:S03]  /*17df0*/  STL [R1+0x204], R10 ;  /* 0x0002040a01007387 */ /* 0x0003e60000100800 */
[----:B------:R-:W-:Y:S02]  /*17e00*/  ISETP.NE.U32.AND P5, PT, R5, RZ, PT ;  /* 0x000000ff0500720c */ /* 0x000fe40003fa5070 */
[----:B------:R-:W-:Y:S01]  /*17e10*/  IADD3 R13, P6, PT, R13, R2, RZ ;  /* 0x000000020d0d7210 */ /* 0x000fe20007fde0ff */
[----:B------:R-:W-:Y:S04]  /*17e20*/  STL [R1+0x200], R15 ;  /* 0x0002000f01007387 */ /* 0x000fe80000100800 */
[----:B------:R-:W-:Y:S01]  /*17e30*/  IMAD.X R14, R14, 0x1, R0, P6 ;  /* 0x000000010e0e7824 */ /* 0x000fe200030e0600 */
[----:B-1----:R-:W4:Y:S01]  /*17e40*/  LDL.LU R10, [R1+0x224] ;  /* 0x00022400010a7983 */ /* 0x002f220000300800 */
[----:B------:R-:W-:-:S03]  /*17e50*/  IMAD.MOV.U32 R6, RZ, RZ, R13 ;  /* 0x000000ffff067224 */ /* 0x000fc600078e000d */
[----:B------:R1:W-:Y:S01]  /*17e60*/  STL [R1+0x20c], R13 ;  /* 0x00020c0d01007387 */ /* 0x0003e20000100800 */
[----:B------:R-:W-:-:S03]  /*17e70*/  IMAD.MOV.U32 R7, RZ, RZ, R14 ;  /* 0x000000ffff077224 */ /* 0x000fc600078e000e */
[----:B------:R-:W-:Y:S04]  /*17e80*/  STL [R1+0x208], R14 ;  /* 0x0002080e01007387 */ /* 0x000fe80000100800 */
[----:B------:R2:W-:Y:S04]  /*17e90*/  LDGSTS.E [R249+0x1ec], desc[UR24][R6.64], P5 ;  /* 0x001ec00006f97fae */ /* 0x0005e8000a9a1018 */
[----:B-1----:R-:W4:Y:S01]  /*17ea0*/  LDL.LU R13, [R1+0x220] ;  /* 0x00022000010d7983 */ /* 0x002f220000300800 */
[----:B------:R-:W-:Y:S02]  /*17eb0*/  ISETP.GT.AND P5, PT, R4, 0x7c, PT ;  /* 0x0000007c0400780c */ /* 0x000fe40003fa4270 */
[----:B---3--:R-:W-:-:S02]  /*17ec0*/  IADD3 R9, P6, PT, R9, R2, RZ ;  /* 0x0000000209097210 */ /* 0x008fc40007fde0ff */
[----:B------:R-:W-:-:S03]  /*17ed0*/  SEL R5, RZ, 0x4, !P5 ;  /* 0x00000004ff057807 */ /* 0x000fc60006800000 */
[----:B--2---:R-:W-:Y:S01]  /*17ee0*/  IMAD.X R11, R11, 0x1, R0, P6 ;  /* 0x000000010b0b7824 */ /* 0x004fe200030e0600 */
[----:B------:R-:W-:Y:S01]  /*17ef0*/  STL [R1+0x214], R9 ;  /* 0x0002140901007387 */ /* 0x000fe20000100800 */
[----:B------:R-:W-:Y:S01]  /*17f00*/  SEL R5, R5, RZ, !P0 ;  /* 0x000000ff05057207 */ /* 0x000fe20004000000 */
[----:B------:R-:W-:Y:S02]  /*17f10*/  IMAD.MOV.U32 R6, RZ, RZ, R9 ;  /* 0x000000ffff067224 */ /* 0x000fe400078e0009 */
[----:B------:R1:W-:Y:S01]  /*17f20*/  STL [R1+0x210], R11 ;  /* 0x0002100b01007387 */ /* 0x0003e20000100800 */
[----:B------:R-:W-:Y:S01]  /*17f30*/  IMAD.MOV.U32 R7, RZ, RZ, R11 ;  /* 0x000000ffff077224 */ /* 0x000fe200078e000b */
[----:B------:R-:W-:Y:S02]  /*17f40*/  ISETP.NE.U32.AND P5, PT, R5, RZ, PT ;  /* 0x000000ff0500720c */ /* 0x000fe40003fa5070 */
[----:B-1----:R-:W2:Y:S04]  /*17f50*/  LDL.LU R11, [R1+0x228] ;  /* 0x00022800010b7983 */ /* 0x002ea80000300800 */
[----:B------:R-:W3:Y:S01]  /*17f60*/  LDL.LU R9, [R1+0x22c] ;  /* 0x00022c0001097983 */ /* 0x000ee20000300800 */
[----:B-----5:R-:W-:-:S06]  /*17f70*/  IADD3 R8, P6, PT, R8, R2, RZ ;  /* 0x0000000208087210 */ /* 0x020fcc0007fde0ff */
[----:B------:R1:W-:Y:S01]  /*17f80*/  LDGSTS.E [R249+0x1f0], desc[UR24][R6.64], P5 ;  /* 0x001f000006f97fae */ /* 0x0003e2000a9a1018 */
[----:B----4-:R-:W-:-:S03]  /*17f90*/  IMAD.X R12, R12, 0x1, R0, P6 ;  /* 0x000000010c0c7824 */ /* 0x010fc600030e0600 */
[----:B------:R-:W-:Y:S04]  /*17fa0*/  STL [R1+0x21c], R8 ;  /* 0x00021c0801007387 */ /* 0x000fe80000100800 */
[----:B------:R4:W-:Y:S04]  /*17fb0*/  STL [R1+0x218], R12 ;  /* 0x0002180c01007387 */ /* 0x0009e80000100800 */
[----:B------:R-:W5:Y:S01]  /*17fc0*/  LDL R17, [R1+0x330] ;  /* 0x0003300001117983 */ /* 0x000f620000100800 */
[----:B-1----:R-:W-:-:S03]  /*17fd0*/  IMAD.MOV.U32 R7, RZ, RZ, R12 ;  /* 0x000000ffff077224 */ /* 0x002fc600078e000c */
[----:B------:R-:W5:Y:S01]  /*17fe0*/  LDL.LU R16, [R1+0x230] ;  /* 0x0002300001107983 */ /* 0x000f620000300800 */
[----:B------:R-:W-:-:S03]  /*17ff0*/  IMAD.MOV.U32 R6, RZ, RZ, R8 ;  /* 0x000000ffff067224 */ /* 0x000fc600078e0008 */
[----:B------:R-:W5:Y:S04]  /*18000*/  LDL.LU R15, [R1+0x234] ;  /* 0x00023400010f7983 */ /* 0x000f680000300800 */
[----:B----4-:R-:W4:Y:S04]  /*18010*/  LDL.LU R12, [R1+0x250] ;  /* 0x00025000010c7983 */ /* 0x010f280000300800 */
[----:B------:R-:W4:Y:S01]  /*18020*/  LDL.LU R8, [R1+0x254] ;  /* 0x0002540001087983 */ /* 0x000f220000300800 */
[----:B------:R-:W-:-:S04]  /*18030*/  ISETP.GT.AND P5, PT, R4, 0x7d, PT ;  /* 0x0000007d0400780c */ /* 0x000fc80003fa4270 */
[----:B------:R-:W-:-:S04]  /*18040*/  SEL R5, RZ, 0x4, !P5 ;  /* 0x00000004ff057807 */ /* 0x000fc80006800000 */
[----:B------:R-:W-:-:S04]  /*18050*/  SEL R5, R5, RZ, !P0 ;  /* 0x000000ff05057207 */ /* 0x000fc80004000000 */
[----:B------:R-:W-:-:S13]  /*18060*/  ISETP.NE.U32.AND P5, PT, R5, RZ, PT ;  /* 0x000000ff0500720c */ /* 0x000fda0003fa5070 */
[----:B------:R-:W-:Y:S01]  /*18070*/  LDGSTS.E [R249+0x1f4], desc[UR24][R6.64], P5 ;  /* 0x001f400006f97fae */ /* 0x000fe2000a9a1018 */
[----:B------:R-:W-:-:S04]  /*18080*/  ISETP.GT.AND P5, PT, R4, 0x7e, PT ;  /* 0x0000007e0400780c */ /* 0x000fc80003fa4270 */
[----:B------:R-:W-:-:S04]  /*18090*/  SEL R5, RZ, 0x4, !P5 ;  /* 0x00000004ff057807 */ /* 0x000fc80006800000 */
[----:B------:R-:W-:-:S04]  /*180a0*/  SEL R5, R5, RZ, !P0 ;  /* 0x000000ff05057207 */ /* 0x000fc80004000000 */
[----:B------:R-:W-:Y:S01]  /*180b0*/  ISETP.NE.U32.AND P5, PT, R5, RZ, PT ;  /* 0x000000ff0500720c */ /* 0x000fe20003fa5070 */
[----:B------:R-:W-:-:S04]  /*180c0*/  UIADD3 UR14, UPT, UPT, UR14, 0x1, URZ ;  /* 0x000000010e0e7890 */ /* 0x000fc8000fffe0ff */
[----:B------:R-:W-:-:S04]  /*180d0*/  UISETP.GT.AND UP1, UPT, UR14, 0x2, UPT ;  /* 0x000000020e00788c */ /* 0x000fc8000bf24270 */
[----:B------:R-:W-:-:S04]  /*180e0*/  USEL UR14, UR14, URZ, !UP1 ;  /* 0x000000ff0e0e7287 */ /* 0x000fc8000c800000 */
[----:B------:R-:W-:Y:S01]  /*180f0*/  ULEA UR5, UR14, UR9, 0xf ;  /* 0x000000090e057291 */ /* 0x000fe2000f8e78ff */
[----:B------:R-:W-:-:S05]  /*18100*/  IADD3 R10, P6, PT, R10, R2, RZ ;  /* 0x000000020a0a7210 */ /* 0x000fca0007fde0ff */
[----:B------:R-:W-:Y:S01]  /*18110*/  IMAD.X R13, R13, 0x1, R0, P6 ;  /* 0x000000010d0d7824 */ /* 0x000fe200030e0600 */
[----:B------:R-:W-:Y:S01]  /*18120*/  ISETP.GT.AND P6, PT, R4, 0x7f, PT ;  /* 0x0000007f0400780c */ /* 0x000fe20003fc4270 */
[----:B------:R-:W-:Y:S02]  /*18130*/  IMAD.MOV.U32 R4, RZ, RZ, R10 ;  /* 0x000000ffff047224 */ /* 0x000fe400078e000a */
[----:B------:R-:W-:-:S05]  /*18140*/  IMAD.MOV.U32 R5, RZ, RZ, R13 ;  /* 0x000000ffff057224 */ /* 0x000fca00078e000d */
[----:B------:R1:W-:Y:S04]  /*18150*/  LDGSTS.E [R249+0x1f8], desc[UR24][R4.64], P5 ;  /* 0x001f800004f97fae */ /* 0x0003e8000a9a1018 */
[----:B------:R-:W-:Y:S01]  /*18160*/  STL [R1+0x224], R10 ;  /* 0x0002240a01007387 */ /* 0x000fe20000100800 */
[----:B-1----:R-:W-:-:S03]  /*18170*/  SEL R4, RZ, 0x4, !P6 ;  /* 0x00000004ff047807 */ /* 0x002fc60007000000 */
[----:B------:R1:W-:Y:S01]  /*18180*/  STL [R1+0x220], R13 ;  /* 0x0002200d01007387 */ /* 0x0003e20000100800 */
[----:B------:R-:W-:-:S04]  /*18190*/  SEL R4, R4, RZ, !P0 ;  /* 0x000000ff04047207 */ /* 0x000fc80004000000 */
[----:B------:R-:W-:Y:S01]  /*181a0*/  ISETP.NE.U32.AND P0, PT, R4, RZ, PT ;  /* 0x000000ff0400720c */ /* 0x000fe20003f05070 */
[----:B-1----:R-:W4:Y:S01]  /*181b0*/  LDL.LU R13, [R1+0x270] ;  /* 0x00027000010d7983 */ /* 0x002f220000300800 */
[----:B---3--:R-:W-:-:S03]  /*181c0*/  IADD3 R9, P5, PT, R9, R2, RZ ;  /* 0x0000000209097210 */ /* 0x008fc60007fbe0ff */
[----:B------:R-:W3:Y:S02]  /*181d0*/  LDL.LU R10, [R1+0x274] ;  /* 0x00027400010a7983 */ /* 0x000ee40000300800 */
[----:B--2---:R-:W-:Y:S02]  /*181e0*/  IMAD.X R11, R11, 0x1, R0, P5 ;  /* 0x000000010b0b7824 */ /* 0x004fe400028e0600 */
[----:B------:R-:W2:Y:S01]  /*181f0*/  LDL.LU R20, [R1+0x290] ;  /* 0x0002900001147983 */ /* 0x000ea20000300800 */
[----:B------:R-:W-:-:S03]  /*18200*/  IMAD.MOV.U32 R4, RZ, RZ, R9 ;  /* 0x000000ffff047224 */ /* 0x000fc600078e0009 */
[----:B------:R-:W2:Y:S01]  /*18210*/  LDL.LU R14, [R1+0x294] ;  /* 0x00029400010e7983 */ /* 0x000ea20000300800 */
[----:B------:R-:W-:-:S03]  /*18220*/  MOV R5, R11 ;  /* 0x0000000b00057202 */ /* 0x000fc60000000f00 */
[----:B------:R-:W-:Y:S04]  /*18230*/  STL [R1+0x22c], R9 ;  /* 0x00022c0901007387 */ /* 0x000fe80000100800 */
[----:B------:R1:W-:Y:S04]  /*18240*/  STL [R1+0x228], R11 ;  /* 0x0002280b01007387 */ /* 0x0003e80000100800 */
[----:B------:R-:W2:Y:S04]  /*18250*/  LDL.LU R19, [R1+0x2b0] ;  /* 0x0002b00001137983 */ /* 0x000ea80000300800 */
[----:B------:R-:W2:Y:S04]  /*18260*/  LDL.LU R18, [R1+0x2b4] ;  /* 0x0002b40001127983 */ /* 0x000ea80000300800 */
[----:B------:R4:W-:Y:S01]  /*18270*/  LDGSTS.E [R249+0x1fc], desc[UR24][R4.64], P0 ;  /* 0x001fc00004f97fae */ /* 0x0009e200081a1018 */
[----:B-----5:R-:W-:-:S02]  /*18280*/  IADD3 R15, P0, PT, R15, R134, RZ ;  /* 0x000000860f0f7210 */ /* 0x020fc40007f1e0ff */
[----:B----4-:R-:W-:Y:S01]  /*18290*/  IADD3 R8, P5, PT, R8, R134, RZ ;  /* 0x0000008608087210 */ /* 0x010fe20007fbe0ff */
[----:B-1----:R-:W4:Y:S02]  /*182a0*/  LDL.LU R11, [R1+0x2d0] ;  /* 0x0002d000010b7983 */ /* 0x002f240000300800 */
[--C-:B------:R-:W-:Y:S02]  /*182b0*/  IMAD.X R16, R16, 0x1, R133.reuse, P0 ;  /* 0x0000000110107824 */ /* 0x100fe400000e0685 */
[----:B------:R-:W5:Y:S01]  /*182c0*/  LDL.LU R9, [R1+0x2d4] ;  /* 0x0002d40001097983 */ /* 0x000f620000300800 */
[----:B------:R-:W-:-:S03]  /*182d0*/  IMAD.X R12, R12, 0x1, R133, P5 ;  /* 0x000000010c0c7824 */ /* 0x000fc600028e0685 */
[----:B------:R1:W-:Y:S04]  /*182e0*/  STL [R1+0x234], R15 ;  /* 0x0002340f01007387 */ /* 0x0003e80000100800 */
[----:B------:R1:W-:Y:S04]  /*182f0*/  STL [R1+0x230], R16 ;  /* 0x0002301001007387 */ /* 0x0003e80000100800 */
[----:B------:R-:W-:Y:S04]  /*18300*/  STL [R1+0x254], R8 ;  /* 0x0002540801007387 */ /* 0x000fe80000100800 */
[----:B------:R1:W-:Y:S01]  /*18310*/  STL [R1+0x250], R12 ;  /* 0x0002500c01007387 */ /* 0x0003e20000100800 */
[----:B------:R-:W-:-:S03]  /*18320*/  IMAD.MOV.U32 R4, RZ, RZ, R15 ;  /* 0x000000ffff047224 */ /* 0x000fc600078e000f */
[----:B------:R-:W4:Y:S01]  /*18330*/  LDL.LU R7, [R1+0x2f4] ;  /* 0x0002f40001077983 */ /* 0x000f220000300800 */
[----:B------:R-:W-:-:S03]  /*18340*/  IMAD.MOV.U32 R5, RZ, RZ, R16 ;  /* 0x000000ffff057224 */ /* 0x000fc600078e0010 */
[----:B-1----:R-:W4:Y:S04]  /*18350*/  LDL.LU R15, [R1+0x314] ;  /* 0x00031400010f7983 */ /* 0x002f280000300800 */
[----:B------:R-:W4:Y:S01]  /*18360*/  LDL.LU R16, [R1+0x2f0] ;  /* 0x0002f00001107983 */ /* 0x000f220000300800 */
[----:B------:R-:W-:-:S03]  /*18370*/  VIADD R6, R17, UR5 ;  /* 0x0000000511067c36 */ /* 0x000fc60008000000 */
[----:B------:R-:W4:Y:S04]  /*18380*/  LDL.LU R17, [R1+0x310] ;  /* 0x0003100001117983 */ /* 0x000f280000300800 */
[----:B------:R-:W0:Y:S04]  /*18390*/  LDGDEPBAR ;  /* 0x00000000000079af */ /* 0x000e280000000000 */
[----:B------:R1:W-:Y:S02]  /*183a0*/  LDGSTS.E [R6+0x40000], desc[UR24][R4.64], P4 ;  /* 0x4000000004067fae */ /* 0x0003e4000a1a1018 */
[----:B-1----:R-:W-:-:S02]  /*183b0*/  IMAD.MOV.U32 R4, RZ, RZ, R8 ;  /* 0x000000ffff047224 */ /* 0x002fc400078e0008 */
[----:B------:R-:W-:Y:S02]  /*183c0*/  IMAD.MOV.U32 R5, RZ, RZ, R12 ;  /* 0x000000ffff057224 */ /* 0x000fe400078e000c */
[----:B------:R-:W4:Y:S04]  /*183d0*/  LDL.LU R12, [R1+0x23c] ;  /* 0x00023c00010c7983 */ /* 0x000f280000300800 */
[----:B------:R1:W-:Y:S04]  /*183e0*/  LDGSTS.E [R6+0x40400], desc[UR24][R4.64], P4 ;  /* 0x4040000004067fae */ /* 0x0003e8000a1a1018 */
[----:B------:R-:W4:Y:S01]  /*183f0*/  LDL.LU R8, [R1+0x25c] ;  /* 0x00025c0001087983 */ /* 0x000f220000300800 */
[----:B---3--:R-:W-:-:S05]  /*18400*/  IADD3 R10, P0, PT, R10, R134, RZ ;  /* 0x000000860a0a7210 */ /* 0x008fca0007f1e0ff */
[----:B------:R-:W-:Y:S01]  /*18410*/  IMAD.X R13, R13, 0x1, R133, P0 ;  /* 0x000000010d0d7824 */ /* 0x000fe200000e0685 */
[-C--:B--2---:R-:W-:Y:S01]  /*18420*/  IADD3 R14, P5, PT, R14, R134.reuse, RZ ;  /* 0x000000860e0e7210 */ /* 0x084fe20007fbe0ff */
[----:B-1----:R-:W-:Y:S02]  /*18430*/  IMAD.MOV.U32 R4, RZ, RZ, R10 ;  /* 0x000000ffff047224 */ /* 0x002fe400078e000a */
[----:B------:R-:W-:Y:S02]  /*18440*/  IMAD.MOV.U32 R5, RZ, RZ, R13 ;  /* 0x000000ffff057224 */ /* 0x000fe400078e000d */
[----:B------:R-:W-:Y:S01]  /*18450*/  IMAD.X R20, R20, 0x1, R133, P5 ;  /* 0x0000000114147824 */ /* 0x000fe200028e0685 */
[----:B------:R-:W-:Y:S04]  /*18460*/  STL [R1+0x274], R10 ;  /* 0x0002740a01007387 */ /* 0x000fe80000100800 */
[----:B------:R1:W-:Y:S04]  /*18470*/  STL [R1+0x270], R13 ;  /* 0x0002700d01007387 */ /* 0x0003e80000100800 */
[----:B------:R2:W-:Y:S01]  /*18480*/  LDGSTS.E [R6+0x40800], desc[UR24][R4.64], P4 ;  /* 0x4080000004067fae */ /* 0x0005e2000a1a1018 */
[----:B------:R-:W-:-:S03]  /*18490*/  IADD3 R18, P0, PT, R18, R134, RZ ;  /* 0x0000008612127210 */ /* 0x000fc60007f1e0ff */
[----:B------:R3:W-:Y:S02]  /*184a0*/  STL [R1+0x294], R14 ;  /* 0x0002940e01007387 */ /* 0x0007e40000100800 */
[----:B------:R-:W-:Y:S02]  /*184b0*/  IMAD.X R19, R19, 0x1, R133, P0 ;  /* 0x0000000113137824 */ /* 0x000fe400000e0685 */
[----:B-1----:R-:W4:Y:S01]  /*184c0*/  LDL.LU R13, [R1+0x238] ;  /* 0x00023800010d7983 */ /* 0x002f220000300800 */
[----:B--2---:R-:W-:Y:S02]  /*184d0*/  IMAD.MOV.U32 R4, RZ, RZ, R14 ;  /* 0x000000ffff047224 */ /* 0x004fe400078e000e */
[----:B------:R-:W-:Y:S01]  /*184e0*/  IMAD.MOV.U32 R5, RZ, RZ, R20 ;  /* 0x000000ffff057224 */ /* 0x000fe200078e0014 */
[----:B------:R-:W-:Y:S01]  /*184f0*/  STL [R1+0x290], R20 ;  /* 0x0002901401007387 */ /* 0x000fe20000100800 */
[----:B-----5:R-:W-:-:S03]  /*18500*/  IADD3 R9, P5, PT, R9, R134, RZ ;  /* 0x0000008609097210 */ /* 0x020fc60007fbe0ff */
[----:B------:R-:W2:Y:S01]  /*18510*/  LDL.LU R10, [R1+0x258] ;  /* 0x00025800010a7983 */ /* 0x000ea20000300800 */
[----:B----4-:R-:W-:-:S03]  /*18520*/  IADD3.X R11, PT, PT, R11, R133, RZ, P5, !PT ;  /* 0x000000850b0b7210 */ /* 0x010fc60002ffe4ff */
[----:B------:R1:W-:Y:S04]  /*18530*/  LDGSTS.E [R6+0x40c00], desc[UR24][R4.64], P4 ;  /* 0x40c0000004067fae */ /* 0x0003e8000a1a1018 */
[----:B---3--:R-:W3:Y:S04]  /*18540*/  LDL R14, [R1+0x468] ;  /* 0x00046800010e7983 */ /* 0x008ee80000100800 */
[----:B------:R-:W-:Y:S01]  /*18550*/  STL [R1+0x2b4], R18 ;  /* 0x0002b41201007387 */ /* 0x000fe20000100800 */
[----:B-1----:R-:W-:Y:S02]  /*18560*/  IMAD.MOV.U32 R4, RZ, RZ, R18 ;  /* 0x000000ffff047224 */ /* 0x002fe400078e0012 */
[----:B------:R-:W-:Y:S01]  /*18570*/  IMAD.MOV.U32 R5, RZ, RZ, R19 ;  /* 0x000000ffff057224 */ /* 0x000fe200078e0013 */
[----:B------:R-:W-:Y:S01]  /*18580*/  STL [R1+0x2b0], R19 ;  /* 0x0002b01301007387 */ /* 0x000fe20000100800 */
[----:B------:R-:W-:-:S03]  /*18590*/  IADD3 R7, P0, PT, R7, R134, RZ ;  /* 0x0000008607077210 */ /* 0x000fc60007f1e0ff */
[----:B------:R-:W-:Y:S04]  /*185a0*/  STL [R1+0x2d4], R9 ;  /* 0x0002d40901007387 */ /* 0x000fe80000100800 */
[----:B------:R1:W-:Y:S04]  /*185b0*/  LDGSTS.E [R6+0x41000], desc[UR24][R4.64], P4 ;  /* 0x4100000004067fae */ /* 0x0003e8000a1a1018 */
[----:B------:R4:W-:Y:S01]  /*185c0*/  STL [R1+0x2d0], R11 ;  /* 0x0002d00b01007387 */ /* 0x0009e20000100800 */
[----:B------:R-:W-:Y:S01]  /*185d0*/  IADD3 R15, P5, PT, R15, R134, RZ ;  /* 0x000000860f0f7210 */ /* 0x000fe20007fbe0ff */
[----:B------:R-:W-:-:S02]  /*185e0*/  IMAD.X R16, R16, 0x1, R133, P0 ;  /* 0x0000000110107824 */ /* 0x000fc400000e0685 */
[----:B-1----:R-:W-:Y:S02]  /*185f0*/  IMAD.MOV.U32 R5, RZ, RZ, R11 ;  /* 0x000000ffff057224 */ /* 0x002fe400078e000b */
[----:B------:R-:W-:Y:S01]  /*18600*/  IMAD.MOV.U32 R4, RZ, RZ, R9 ;  /* 0x000000ffff047224 */ /* 0x000fe200078e0009 */
[----:B----4-:R-:W4:Y:S04]  /*18610*/  LDL.LU R11, [R1+0x278] ;  /* 0x00027800010b7983 */ /* 0x010f280000300800 */
[----:B------:R-:W5:Y:S04]  /*18620*/  LDL.LU R9, [R1+0x27c] ;  /* 0x00027c0001097983 */ /* 0x000f680000300800 */
[----:B------:R-:W4:Y:S04]  /*18630*/  LDL.LU R20, [R1+0x298] ;  /* 0x0002980001147983 */ /* 0x000f280000300800 */
[----:B------:R-:W4:Y:S01]  /*18640*/  LDL.LU R19, [R1+0x29c] ;  /* 0x00029c0001137983 */ /* 0x000f220000300800 */
[----:B------:R-:W-:-:S03]  /*18650*/  IMAD.X R17, R17, 0x1, R133, P5 ;  /* 0x0000000111117824 */ /* 0x000fc600028e0685 */
[----:B------:R1:W-:Y:S04]  /*18660*/  LDGSTS.E [R6+0x41400], desc[UR24][R4.64], P4 ;  /* 0x4140000004067fae */ /* 0x0003e8000a1a1018 */
[----:B------:R1:W-:Y:S04]  /*18670*/  STL [R1+0x2f4], R7 ;  /* 0x0002f40701007387 */ /* 0x0003e80000100800 */
[----:B------:R1:W-:Y:S02]  /*18680*/  STL [R1+0x2f0], R16 ;  /* 0x0002f01001007387 */ /* 0x0003e40000100800 */
[----:B-1----:R-:W-:-:S02]  /*18690*/  IMAD.MOV.U32 R4, RZ, RZ, R7 ;  /* 0x000000ffff047224 */ /* 0x002fc400078e0007 */
[----:B------:R-:W-:Y:S01]  /*186a0*/  STL [R1+0x314], R15 ;  /* 0x0003140f01007387 */ /* 0x000fe20000100800 */
[----:B------:R-:W-:-:S03]  /*186b0*/  IMAD.MOV.U32 R5, RZ, RZ, R16 ;  /* 0x000000ffff057224 */ /* 0x000fc600078e0010 */
[----:B------:R-:W4:Y:S04]  /*186c0*/  LDL.LU R7, [R1+0x2bc] ;  /* 0x0002bc0001077983 */ /* 0x000f280000300800 */
[----:B------:R1:W-:Y:S04]  /*186d0*/  STL [R1+0x310], R17 ;  /* 0x0003101101007387 */ /* 0x0003e80000100800 */
[----:B------:R1:W-:Y:S04]  /*186e0*/  LDGSTS.E [R6+0x41800], desc[UR24][R4.64], P4 ;  /* 0x4180000004067fae */ /* 0x0003e8000a1a1018 */
[----:B------:R-:W4:Y:S01]  /*186f0*/  LDL.LU R16, [R1+0x2dc] ;  /* 0x0002dc0001107983 */ /* 0x000f220000300800 */
[----:B-1----:R-:W-:-:S03]  /*18700*/  IMAD.MOV.U32 R5, RZ, RZ, R17 ;  /* 0x000000ffff057224 */ /* 0x002fc600078e0011 */
[----:B------:R-:W4:Y:S04]  /*18710*/  LDL.LU R17, [R1+0x2b8] ;  /* 0x0002b80001117983 */ /* 0x000f280000300800 */
[----:B------:R-:W4:Y:S01]  /*18720*/  LDL.LU R18, [R1+0x2d8] ;  /* 0x0002d80001127983 */ /* 0x000f220000300800 */
[-C--:B------:R-:W-:Y:S02]  /*18730*/  IADD3 R12, P0, PT, R12, R134.reuse, RZ ;  /* 0x000000860c0c7210 */ /* 0x080fe40007f1e0ff */
[----:B------:R-:W-:Y:S01]  /*18740*/  IADD3 R8, P5, PT, R8, R134, RZ ;  /* 0x0000008608087210 */ /* 0x000fe20007fbe0ff */
[----:B------:R-:W-:Y:S02]  /*18750*/  IMAD.MOV.U32 R4, RZ, RZ, R15 ;  /* 0x000000ffff047224 */ /* 0x000fe400078e000f */
[----:B------:R1:W-:Y:S04]  /*18760*/  STL [R1+0x23c], R12 ;  /* 0x00023c0c01007387 */ /* 0x0003e80000100800 */
[----:B------:R1:W-:Y:S02]  /*18770*/  LDGSTS.E [R6+0x41c00], desc[UR24][R4.64], P4 ;  /* 0x41c0000004067fae */ /* 0x0003e4000a1a1018 */
[----:B-1----:R-:W-:-:S02]  /*18780*/  IMAD.MOV.U32 R4, RZ, RZ, R12 ;  /* 0x000000ffff047224 */ /* 0x002fc400078e000c */
[----:B------:R-:W-:-:S05]  /*18790*/  IMAD.X R13, R13, 0x1, R133, P0 ;  /* 0x000000010d0d7824 */ /* 0x000fca00000e0685 */
[----:B------:R1:W-:Y:S01]  /*187a0*/  STL [R1+0x238], R13 ;  /* 0x0002380d01007387 */ /* 0x0003e20000100800 */
[----:B--2---:R-:W-:-:S03]  /*187b0*/  IMAD.X R10, R10, 0x1, R133, P5 ;  /* 0x000000010a0a7824 */ /* 0x004fc600028e0685 */
[----:B------:R-:W-:Y:S01]  /*187c0*/  STL [R1+0x25c], R8 ;  /* 0x00025c0801007387 */ /* 0x000fe20000100800 */
[----:B------:R-:W-:-:S03]  /*187d0*/  MOV R5, R13 ;  /* 0x0000000d00057202 */ /* 0x000fc60000000f00 */
[----:B------:R2:W-:Y:S04]  /*187e0*/  STL [R1+0x258], R10 ;  /* 0x0002580a01007387 */ /* 0x0005e80000100800 */
[----:B------:R-:W4:Y:S01]  /*187f0*/  LDL.LU R12, [R1+0x2fc] ;  /* 0x0002fc00010c7983 */ /* 0x000f220000300800 */
[----:B---3--:R-:W-:-:S03]  /*18800*/  VIADD R6, R14, UR5 ;  /* 0x000000050e067c36 */ /* 0x008fc60008000000 */
[----:B-1----:R-:W3:Y:S04]  /*18810*/  LDL.LU R13, [R1+0x31c] ;  /* 0x00031c00010d7983 */ /* 0x002ee80000300800 */
[----:B------:R-:W3:Y:S04]  /*18820*/  LDL.LU R14, [R1+0x2f8] ;  /* 0x0002f800010e7983 */ /* 0x000ee80000300800 */
[----:B------:R1:W-:Y:S04]  /*18830*/  LDGSTS.E [R6+0x40100], desc[UR24][R4.64], P4 ;  /* 0x4010000004067fae */ /* 0x0003e8000a1a1018 */
[----:B------:R-:W3:Y:S01]  /*18840*/  LDL.LU R15, [R1+0x318] ;  /* 0x00031800010f7983 */ /* 0x000ee20000300800 */
[----:B-1----:R-:W-:-:S02]  /*18850*/  IMAD.MOV.U32 R4, RZ, RZ, R8 ;  /* 0x000000ffff047224 */ /* 0x002fc400078e0008 */
[----:B------:R-:W-:Y:S02]  /*18860*/  IMAD.MOV.U32 R5, RZ, RZ, R10 ;  /* 0x000000ffff057224 */ /* 0x000fe400078e000a */
[----:B--2---:R-:W2:Y:S04]  /*18870*/  LDL.LU R10, [R1+0x244] ;  /* 0x00024400010a7983 */ /* 0x004ea80000300800 */
[----:B------:R-:W2:Y:S04]  /*18880*/  LDL.LU R8, [R1+0x264] ;  /* 0x0002640001087983 */ /* 0x000ea80000300800 */
[----:B------:R1:W-:Y:S01]  /*18890*/  LDGSTS.E [R6+0x40500], desc[UR24][R4.64], P4 ;  /* 0x4050000004067fae */ /* 0x0003e2000a1a1018 */
[----:B-----5:R-:W-:-:S05]  /*188a0*/  IADD3 R9, P0, PT, R9, R134, RZ ;  /* 0x0000008609097210 */ /* 0x020fca0007f1e0ff */
[----:B----4-:R-:W-:Y:S01]  /*188b0*/  IMAD.X R11, R11, 0x1, R133, P0 ;  /* 0x000000010b0b7824 */ /* 0x010fe200000e0685 */
[----:B------:R-:W-:Y:S01]  /*188c0*/  IADD3 R19, P5, PT, R19, R134, RZ ;  /* 0x0000008613137210 */ /* 0x000fe20007fbe0ff */
[----:B------:R-:W-:Y:S01]  /*188d0*/  STL [R1+0x27c], R9 ;  /* 0x00027c0901007387 */ /* 0x000fe20000100800 */
[----:B-1----:R-:W-:-:S03]  /*188e0*/  IMAD.MOV.U32 R4, RZ, RZ, R9 ;  /* 0x000000ffff047224 */ /* 0x002fc600078e0009 */
[----:B------:R-:W-:Y:S01]  /*188f0*/  IMAD.X R20, R20, 0x1, R133, P5 ;  /* 0x0000000114147824 */ /* 0x000fe200028e0685 */
[----:B------:R1:W-:Y:S01]  /*18900*/  STL [R1+0x278], R11 ;  /* 0x0002780b01007387 */ /* 0x0003e20000100800 */
[----:B------:R-:W-:-:S03]  /*18910*/  IMAD.MOV.U32 R5, RZ, RZ, R11 ;  /* 0x000000ffff057224 */ /* 0x000fc600078e000b */
[----:B------:R4:W-:Y:S04]  /*18920*/  STL [R1+0x29c], R19 ;  /* 0x00029c1301007387 */ /* 0x0009e80000100800 */
[----:B------:R5:W-:Y:S04]  /*18930*/  LDGSTS.E [R6+0x40900], desc[UR24][R4.64], P4 ;  /* 0x4090000004067fae */ /* 0x000be8000a1a1018 */
[----:B-1----:R-:W2:Y:S01]  /*18940*/  LDL.LU R11, [R1+0x240] ;  /* 0x00024000010b7983 */ /* 0x002ea20000300800 */
[----:B------:R-:W-:-:S03]  /*18950*/  IADD3 R7, P0, PT, R7, R134, RZ ;  /* 0x0000008607077210 */ /* 0x000fc60007f1e0ff */
[----:B------:R-:W-:Y:S04]  /*18960*/  STL [R1+0x298], R20 ;  /* 0x0002981401007387 */ /* 0x000fe80000100800 */
[----:B------:R-:W2:Y:S01]  /*18970*/  LDL.LU R9, [R1+0x260] ;  /* 0x0002600001097983 */ /* 0x000ea20000300800 */
[----:B-----5:R-:W-:Y:S02]  /*18980*/  IMAD.MOV.U32 R4, RZ, RZ, R19 ;  /* 0x000000ffff047224 */ /* 0x020fe400078e0013 */
[----:B------:R-:W-:Y:S01]  /*18990*/  IMAD.MOV.U32 R5, RZ, RZ, R20 ;  /* 0x000000ffff057224 */ /* 0x000fe200078e0014 */
[----:B----4-:R-:W4:Y:S01]  /*189a0*/  LDL R19, [R1+0x464] ;  /* 0x0004640001137983 */ /* 0x010f220000100800 */
[----:B------:R-:W-:-:S03]  /*189b0*/  IADD3 R16, P5, PT, R16, R134, RZ ;  /* 0x0000008610107210 */ /* 0x000fc60007fbe0ff */
[----:B------:R1:W-:Y:S04]  /*189c0*/  LDGSTS.E [R6+0x40d00], desc[UR24][R4.64], P4 ;  /* 0x40d0000004067fae */ /* 0x0003e8000a1a1018 */
[----:B------:R-:W-:Y:S01]  /*189d0*/  STL [R1+0x2bc], R7 ;  /* 0x0002bc0701007387 */ /* 0x000fe20000100800 */
[----:B------:R-:W-:Y:S02]  /*189e0*/  IMAD.X R17, R17, 0x1, R133, P0 ;  /* 0x0000000111117824 */ /* 0x000fe400000e0685 */
[----:B-1----:R-:W-:Y:S02]  /*189f0*/  IMAD.MOV.U32 R4, RZ, RZ, R7 ;  /* 0x000000ffff047224 */ /* 0x002fe400078e0007 */
[----:B------:R-:W-:Y:S01]  /*18a00*/  IMAD.X R18, R18, 0x1, R133, P5 ;  /* 0x0000000112127824 */ /* 0x000fe200028e0685 */
[----:B------:R1:W-:Y:S01]  /*18a10*/  STL [R1+0x2b8], R17 ;  /* 0x0002b81101007387 */ /* 0x0003e20000100800 */
[----:B------:R-:W-:-:S03]  /*18a20*/  IMAD.MOV.U32 R5, RZ, RZ, R17 ;  /* 0x000000ffff057224 */ /* 0x000fc600078e0011 */
[----:B------:R-:W-:Y:S04]  /*18a30*/  STL [R1+0x2dc], R16 ;  /* 0x0002dc1001007387 */ /* 0x000fe80000100800 */
[----:B------:R5:W-:Y:S04]  /*18a40*/  LDGSTS.E [R6+0x41100], desc[UR24][R4.64], P4 ;  /* 0x4110000004067fae */ /* 0x000be8000a1a1018 */
[----:B-1----:R-:W4:Y:S04]  /*18a50*/  LDL.LU R17, [R1+0x284] ;  /* 0x0002840001117983 */ /* 0x002f280000300800 */
[----:B------:R1:W-:Y:S04]  /*18a60*/  STL [R1+0x2d8], R18 ;  /* 0x0002d81201007387 */ /* 0x0003e80000100800 */
[----:B------:R-:W4:Y:S01]  /*18a70*/  LDL.LU R7, [R1+0x2a4] ;  /* 0x0002a40001077983 */ /* 0x000f220000300800 */
[----:B-----5:R-:W-:-:S02]  /*18a80*/  IMAD.MOV.U32 R5, RZ, RZ, R18 ;  /* 0x000000ffff057224 */ /* 0x020fc400078e0012 */
[----:B------:R-:W-:Y:S01]  /*18a90*/  IMAD.MOV.U32 R4, RZ, RZ, R16 ;  /* 0x000000ffff047224 */ /* 0x000fe200078e0010 */
[----:B-1----:R-:W5:Y:S04]  /*18aa0*/  LDL.LU R18, [R1+0x280] ;  /* 0x0002800001127983 */ /* 0x002f680000300800 */
[----:B------:R-:W5:Y:S04]  /*18ab0*/  LDL.LU R16, [R1+0x2a0] ;  /* 0x0002a00001107983 */ /* 0x000f680000300800 */
[----:B------:R1:W-:Y:S01]  /*18ac0*/  LDGSTS.E [R6+0x41500], desc[UR24][R4.64], P4 ;  /* 0x4150000004067fae */ /* 0x0003e2000a1a1018 */
[----:B------:R-:W-:-:S02]  /*18ad0*/  IADD3 R12, P0, PT, R12, R134, RZ ;  /* 0x000000860c0c7210 */ /* 0x000fc40007f1e0ff */
[----:B---3--:R-:W-:Y:S02]  /*18ae0*/  IADD3 R13, P5, PT, R13, R134, RZ ;  /* 0x000000860d0d7210 */ /* 0x008fe40007fbe0ff */
[----:B------:R-:W-:Y:S01]  /*18af0*/  IADD3.X R14, PT, PT, R14, R133, RZ, P0, !PT ;  /* 0x000000850e0e7210 */ /* 0x000fe200007fe4ff */
[----:B------:R-:W-:Y:S01]  /*18b00*/  STL [R1+0x2fc], R12 ;  /* 0x0002fc0c01007387 */ /* 0x000fe20000100800 */
[----:B-1----:R-:W-:-:S03]  /*18b10*/  IMAD.MOV.U32 R4, RZ, RZ, R12 ;  /* 0x000000ffff047224 */ /* 0x002fc600078e000c */
[----:B------:R-:W-:Y:S01]  /*18b20*/  IMAD.MOV.U32 R5, RZ, RZ, R14 ;  /* 0x000000ffff057224 */ /* 0x000fe200078e000e */
[----:B------:R1:W-:Y:S01]  /*18b30*/  STL [R1+0x2f8], R14 ;  /* 0x0002f80e01007387 */ /* 0x0003e20000100800 */
[----:B------:R-:W-:-:S03]  /*18b40*/  IMAD.X R15, R15, 0x1, R133, P5 ;  /* 0x000000010f0f7824 */ /* 0x000fc600028e0685 */
[----:B------:R-:W-:Y:S04]  /*18b50*/  STL [R1+0x31c], R13 ;  /* 0x00031c0d01007387 */ /* 0x000fe80000100800 */
[----:B------:R3:W-:Y:S04]  /*18b60*/  LDGSTS.E [R6+0x41900], desc[UR24][R4.64], P4 ;  /* 0x4190000004067fae */ /* 0x0007e8000a1a1018 */
[----:B-1----:R-:W5:Y:S01]  /*18b70*/  LDL.LU R14, [R1+0x2c4] ;  /* 0x0002c400010e7983 */ /* 0x002f620000300800 */
[----:B--2---:R-:W-:-:S03]  /*18b80*/  IADD3 R10, P0, PT, R10, R134, RZ ;  /* 0x000000860a0a7210 */ /* 0x004fc60007f1e0ff */
[----:B------:R1:W-:Y:S01]  /*18b90*/  STL [R1+0x318], R15 ;  /* 0x0003180f01007387 */ /* 0x0003e20000100800 */
[----:B------:R-:W-:Y:S01]  /*18ba0*/  IADD3 R8, P5, PT, R8, R134, RZ ;  /* 0x0000008608087210 */ /* 0x000fe20007fbe0ff */
[----:B---3--:R-:W-:Y:S02]  /*18bb0*/  IMAD.MOV.U32 R4, RZ, RZ, R13 ;  /* 0x000000ffff047224 */ /* 0x008fe400078e000d */
[----:B------:R-:W2:Y:S01]  /*18bc0*/  LDL.LU R12, [R1+0x2e4] ;  /* 0x0002e400010c7983 */ /* 0x000ea20000300800 */
[----:B------:R-:W-:-:S03]  /*18bd0*/  IMAD.MOV.U32 R5, RZ, RZ, R15 ;  /* 0x000000ffff057224 */ /* 0x000fc600078e000f */
[----:B-1----:R-:W3:Y:S04]  /*18be0*/  LDL.LU R15, [R1+0x2c0] ;  /* 0x0002c000010f7983 */ /* 0x002ee80000300800 */
[----:B------:R1:W-:Y:S04]  /*18bf0*/  LDGSTS.E [R6+0x41d00], desc[UR24][R4.64], P4 ;  /* 0x41d0000004067fae */ /* 0x0003e8000a1a1018 */
[----:B------:R-:W3:Y:S04]  /*18c00*/  LDL.LU R13, [R1+0x2e0] ;  /* 0x0002e000010d7983 */ /* 0x000ee80000300800 */
[----:B------:R4:W-:Y:S01]  /*18c10*/  STL [R1+0x244], R10 ;  /* 0x0002440a01007387 */ /* 0x0009e20000100800 */
[----:B-1----:R-:W-:-:S02]  /*18c20*/  IMAD.MOV.U32 R4, RZ, RZ, R10 ;  /* 0x000000ffff047224 */ /* 0x002fc400078e000a */
[----:B------:R-:W-:-:S04]  /*18c30*/  IMAD.X R11, R11, 0x1, R133, P0 ;  /* 0x000000010b0b7824 */ /* 0x000fc800000e0685 */
[----:B------:R-:W-:Y:S01]  /*18c40*/  IMAD.MOV.U32 R5, RZ, RZ, R11 ;  /* 0x000000ffff057224 */ /* 0x000fe200078e000b */
[----:B------:R-:W-:Y:S01]  /*18c50*/  STL [R1+0x240], R11 ;  /* 0x0002400b01007387 */ /* 0x000fe20000100800 */
[----:B------:R-:W-:Y:S02]  /*18c60*/  IMAD.X R9, R9, 0x1, R133, P5 ;  /* 0x0000000109097824 */ /* 0x000fe400028e0685 */
[----:B----4-:R-:W-:Y:S01]  /*18c70*/  VIADD R6, R19, UR5 ;  /* 0x0000000513067c36 */ /* 0x010fe20008000000 */
[----:B------:R1:W-:Y:S04]  /*18c80*/  STL [R1+0x264], R8 ;  /* 0x0002640801007387 */ /* 0x0003e80000100800 */
[----:B------:R4:W-:Y:S04]  /*18c90*/  STL [R1+0x260], R9 ;  /* 0x0002600901007387 */ /* 0x0009e80000100800 */
[----:B------:R1:W-:Y:S04]  /*18ca0*/  LDGSTS.E [R6+0x40200], desc[UR24][R4.64], P4 ;  /* 0x4020000004067fae */ /* 0x0003e8000a1a1018 */
[----:B------:R-:W3:Y:S01]  /*18cb0*/  LDL.LU R10, [R1+0x300] ;  /* 0x00030000010a7983 */ /* 0x000ee20000300800 */
[----:B-1----:R-:W-:-:S03]  /*18cc0*/  IMAD.MOV.U32 R4, RZ, RZ, R8 ;  /* 0x000000ffff047224 */ /* 0x002fc600078e0008 */
[----:B------:R-:W3:Y:S01]  /*18cd0*/  LDL.LU R8, [R1+0x304] ;  /* 0x0003040001087983 */ /* 0x000ee20000300800 */
[----:B------:R-:W-:-:S03]  /*18ce0*/  IMAD.MOV.U32 R5, RZ, RZ, R9 ;  /* 0x000000ffff057224 */ /* 0x000fc600078e0009 */
[----:B------:R-:W3:Y:S01]  /*18cf0*/  LDL.LU R11, [R1+0x320] ;  /* 0x00032000010b7983 */ /* 0x000ee20000300800 */
[----:B------:R-:W-:-:S03]  /*18d00*/  IADD3 R17, P0, PT, R17, R134, RZ ;  /* 0x0000008611117210 */ /* 0x000fc60007f1e0ff */
[----:B----4-:R-:W4:Y:S04]  /*18d10*/  LDL.LU R9, [R1+0x324] ;  /* 0x0003240001097983 */ /* 0x010f280000300800 */
[----:B------:R1:W-:Y:S01]  /*18d20*/  LDGSTS.E [R6+0x40600], desc[UR24][R4.64], P4 ;  /* 0x4060000004067fae */ /* 0x0003e2000a1a1018 */
[----:B------:R-:W-:-:S03]  /*18d30*/  IADD3 R7, P5, PT, R7, R134, RZ ;  /* 0x0000008607077210 */ /* 0x000fc60007fbe0ff */
[----:B------:R-:W-:Y:S01]  /*18d40*/  STL [R1+0x284], R17 ;  /* 0x0002841101007387 */ /* 0x000fe20000100800 */
[--C-:B-----5:R-:W-:Y:S01]  /*18d50*/  IMAD.X R18, R18, 0x1, R133.reuse, P0 ;  /* 0x0000000112127824 */ /* 0x120fe200000e0685 */
[----:B-1----:R-:W-:Y:S01]  /*18d60*/  MOV R4, R17 ;  /* 0x0000001100047202 */ /* 0x002fe20000000f00 */
[----:B------:R-:W-:Y:S02]  /*18d70*/  IMAD.X R16, R16, 0x1, R133, P5 ;  /* 0x0000000110107824 */ /* 0x000fe400028e0685 */
[----:B------:R-:W-:Y:S01]  /*18d80*/  IMAD.MOV.U32 R5, RZ, RZ, R18 ;  /* 0x000000ffff057224 */ /* 0x000fe200078e0012 */
[----:B------:R-:W-:Y:S04]  /*18d90*/  STL [R1+0x280], R18 ;  /* 0x0002801201007387 */ /* 0x000fe80000100800 */
[----:B------:R1:W-:Y:S04]  /*18da0*/  STL [R1+0x2a4], R7 ;  /* 0x0002a40701007387 */ /* 0x0003e80000100800 */
[----:B------:R5:W-:Y:S04]  /*18db0*/  STL [R1+0x2a0], R16 ;  /* 0x0002a01001007387 */ /* 0x000be80000100800 */
[----:B------:R1:W-:Y:S04]  /*18dc0*/  LDGSTS.E [R6+0x40a00], desc[UR24][R4.64], P4 ;  /* 0x40a0000004067fae */ /* 0x0003e8000a1a1018 */
[----:B------:R-:W4:Y:S04]  /*18dd0*/  LDL R23, [R1+0x460] ;  /* 0x0004600001177983 */ /* 0x000f280000100800 */
[----:B------:R-:W4:Y:S01]  /*18de0*/  LDL.LU R22, [R1+0x248] ;  /* 0x0002480001167983 */ /* 0x000f220000300800 */
[----:B-1----:R-:W-:-:S03]  /*18df0*/  IMAD.MOV.U32 R4, RZ, RZ, R7 ;  /* 0x000000ffff047224 */ /* 0x002fc600078e0007 */
[----:B------:R-:W4:Y:S04]  /*18e00*/  LDL.LU R7, [R1+0x24c] ;  /* 0x00024c0001077983 */ /* 0x000f280000300800 */
[----:B------:R-:W4:Y:S04]  /*18e10*/  LDL.LU R21, [R1+0x268] ;  /* 0x0002680001157983 */ /* 0x000f280000300800 */
[----:B------:R-:W4:Y:S01]  /*18e20*/  LDL.LU R20, [R1+0x26c] ;  /* 0x00026c0001147983 */ /* 0x000f220000300800 */
[----:B------:R-:W-:-:S05]  /*18e30*/  IMAD.MOV.U32 R5, RZ, RZ, R16 ;  /* 0x000000ffff057224 */ /* 0x000fca00078e0010 */
[----:B------:R1:W-:Y:S01]  /*18e40*/  LDGSTS.E [R6+0x40e00], desc[UR24][R4.64], P4 ;  /* 0x40e0000004067fae */ /* 0x0003e2000a1a1018 */
[----:B------:R-:W-:-:S05]  /*18e50*/  IADD3 R14, P0, PT, R14, R134, RZ ;  /* 0x000000860e0e7210 */ /* 0x000fca0007f1e0ff */
[----:B------:R-:W-:Y:S01]  /*18e60*/  STL [R1+0x2c4], R14 ;  /* 0x0002c40e01007387 */ /* 0x000fe20000100800 */
[----:B--2---:R-:W-:Y:S01]  /*18e70*/  IADD3 R12, P5, PT, R12, R134, RZ ;  /* 0x000000860c0c7210 */ /* 0x004fe20007fbe0ff */
[----:B---3--:R-:W-:-:S05]  /*18e80*/  IMAD.X R15, R15, 0x1, R133, P0 ;  /* 0x000000010f0f7824 */ /* 0x008fca00000e0685 */
[----:B------:R2:W-:Y:S01]  /*18e90*/  STL [R1+0x2c0], R15 ;  /* 0x0002c00f01007387 */ /* 0x0005e20000100800 */
[----:B------:R-:W-:-:S03]  /*18ea0*/  IMAD.X R13, R13, 0x1, R133, P5 ;  /* 0x000000010d0d7824 */ /* 0x000fc600028e0685 */
[----:B------:R-:W-:Y:S01]  /*18eb0*/  STL [R1+0x2e4], R12 ;  /* 0x0002e40c01007387 */ /* 0x000fe20000100800 */
[----:B-1----:R-:W-:-:S03]  /*18ec0*/  IMAD.MOV.U32 R4, RZ, RZ, R14 ;  /* 0x000000ffff047224 */ /* 0x002fc600078e000e */
[----:B------:R-:W3:Y:S01]  /*18ed0*/  LDL.LU R18, [R1+0x28c] ;  /* 0x00028c0001127983 */ /* 0x000ee20000300800 */
[----:B------:R-:W-:-:S03]  /*18ee0*/  IMAD.MOV.U32 R5, RZ, RZ, R15 ;  /* 0x000000ffff057224 */ /* 0x000fc600078e000f */
[----:B------:R1:W-:Y:S04]  /*18ef0*/  STL [R1+0x2e0], R13 ;  /* 0x0002e00d01007387 */ /* 0x0003e80000100800 */
[----:B-----5:R-:W5:Y:S04]  /*18f00*/  LDL.LU R16, [R1+0x2ac] ;  /* 0x0002ac0001107983 */ /* 0x020f680000300800 */
[----:B------:R-:W5:Y:S04]  /*18f10*/  LDL.LU R19, [R1+0x288] ;  /* 0x0002880001137983 */ /* 0x000f680000300800 */
[----:B------:R1:W-:Y:S04]  /*18f20*/  LDGSTS.E [R6+0x41200], desc[UR24][R4.64], P4 ;  /* 0x4120000004067fae */ /* 0x0003e8000a1a1018 */
[----:B------:R-:W5:Y:S04]  /*18f30*/  LDL.LU R17, [R1+0x2a8] ;  /* 0x0002a80001117983 */ /* 0x000f680000300800 */
[----:B--2---:R-:W2:Y:S01]  /*18f40*/  LDL.LU R15, [R1+0x2c8] ;  /* 0x0002c800010f7983 */ /* 0x004ea20000300800 */
[----:B-1----:R-:W-:-:S03]  /*18f50*/  IMAD.MOV.U32 R4, RZ, RZ, R12 ;  /* 0x000000ffff047224 */ /* 0x002fc600078e000c */
[----:B------:R-:W2:Y:S01]  /*18f60*/  LDL.LU R14, [R1+0x2cc] ;  /* 0x0002cc00010e7983 */ /* 0x000ea20000300800 */
[----:B------:R-:W-:-:S03]  /*18f70*/  IMAD.MOV.U32 R5, RZ, RZ, R13 ;  /* 0x000000ffff057224 */ /* 0x000fc600078e000d */
[----:B------:R-:W2:Y:S04]  /*18f80*/  LDL.LU R13, [R1+0x2e8] ;  /* 0x0002e800010d7983 */ /* 0x000ea80000300800 */
[----:B------:R-:W2:Y:S04]  /*18f90*/  LDL.LU R12, [R1+0x2ec] ;  /* 0x0002ec00010c7983 */ /* 0x000ea80000300800 */
[----:B------:R1:W-:Y:S01]  /*18fa0*/  LDGSTS.E [R6+0x41600], desc[UR24][R4.64], P4 ;  /* 0x4160000004067fae */ /* 0x0003e2000a1a1018 */
[----:B------:R-:W-:-:S05]  /*18fb0*/  IADD3 R8, P0, PT, R8, R134, RZ ;  /* 0x0000008608087210 */ /* 0x000fca0007f1e0ff */
[----:B------:R-:W-:Y:S01]  /*18fc0*/  IMAD.X R10, R10, 0x1, R133, P0 ;  /* 0x000000010a0a7824 */ /* 0x000fe200000e0685 */
[----:B----4-:R-:W-:Y:S01]  /*18fd0*/  IADD3 R9, P5, PT, R9, R134, RZ ;  /* 0x0000008609097210 */ /* 0x010fe20007fbe0ff */
[----:B------:R-:W-:Y:S01]  /*18fe0*/  STL [R1+0x304], R8 ;  /* 0x0003040801007387 */ /* 0x000fe20000100800 */
[----:B-1----:R-:W-:-:S03]  /*18ff0*/  IMAD.MOV.U32 R4, RZ, RZ, R8 ;  /* 0x000000ffff047224 */ /* 0x002fc600078e0008 */
[----:B------:R-:W-:Y:S01]  /*19000*/  IMAD.X R11, R11, 0x1, R133, P5 ;  /* 0x000000010b0b7824 */ /* 0x000fe200028e0685 */
[----:B------:R1:W-:Y:S01]  /*19010*/  STL [R1+0x300], R10 ;  /* 0x0003000a01007387 */ /* 0x0003e20000100800 */
[----:B------:R-:W-:-:S03]  /*19020*/  IMAD.MOV.U32 R5, RZ, RZ, R10 ;  /* 0x000000ffff057224 */ /* 0x000fc600078e000a */
[----:B------:R-:W-:Y:S04]  /*19030*/  STL [R1+0x324], R9 ;  /* 0x0003240901007387 */ /* 0x000fe80000100800 */
[----:B------:R4:W-:Y:S04]  /*19040*/  LDGSTS.E [R6+0x41a00], desc[UR24][R4.64], P4 ;  /* 0x41a0000004067fae */ /* 0x0009e8000a1a1018 */
[----:B-1----:R-:W2:Y:S04]  /*19050*/  LDL.LU R10, [R1+0x30c] ;  /* 0x00030c00010a7983 */ /* 0x002ea80000300800 */
[----:B------:R1:W-:Y:S04]  /*19060*/  STL [R1+0x320], R11 ;  /* 0x0003200b01007387 */ /* 0x0003e80000100800 */
[----:B------:R-:W2:Y:S01]  /*19070*/  LDL.LU R8, [R1+0x32c] ;  /* 0x00032c0001087983 */ /* 0x000ea20000300800 */
[----:B----4-:R-:W-:Y:S01]  /*19080*/  MOV R5, R11 ;  /* 0x0000000b00057202 */ /* 0x010fe20000000f00 */
[----:B------:R-:W-:-:S02]  /*19090*/  IMAD.MOV.U32 R4, RZ, RZ, R9 ;  /* 0x000000ffff047224 */ /* 0x000fc400078e0009 */
[----:B-1----:R-:W4:Y:S04]  /*190a0*/  LDL.LU R11, [R1+0x308] ;  /* 0x00030800010b7983 */ /* 0x002f280000300800 */
[----:B------:R-:W4:Y:S04]  /*190b0*/  LDL.LU R9, [R1+0x328] ;  /* 0x0003280001097983 */ /* 0x000f280000300800 */
[----:B------:R1:W-:Y:S01]  /*190c0*/  LDGSTS.E [R6+0x41e00], desc[UR24][R4.64], P4 ;  /* 0x41e0000004067fae */ /* 0x0003e2000a1a1018 */
[----:B------:R-:W-:-:S05]  /*190d0*/  IADD3 R7, P0, PT, R7, R134, RZ ;  /* 0x0000008607077210 */ /* 0x000fca0007f1e0ff */
[--C-:B------:R-:W-:Y:S01]  /*190e0*/  IMAD.X R22, R22, 0x1, R133.reuse, P0 ;  /* 0x0000000116167824 */ /* 0x100fe200000e0685 */
[----:B------:R-:W-:Y:S01]  /*190f0*/  IADD3 R20, P5, PT, R20, R134, RZ ;  /* 0x0000008614147210 */ /* 0x000fe20007fbe0ff */
[----:B------:R1:W-:Y:S04]  /*19100*/  STL [R1+0x24c], R7 ;  /* 0x00024c0701007387 */ /* 0x0003e80000100800 */
[----:B------:R-:W-:Y:S01]  /*19110*/  IMAD.X R21, R21, 0x1, R133, P5 ;  /* 0x0000000115157824 */ /* 0x000fe200028e0685 */
[----:B------:R2:W-:Y:S01]  /*19120*/  STL [R1+0x248], R22 ;  /* 0x0002481601007387 */ /* 0x0005e20000100800 */
[----:B-1----:R-:W-:-:S03]  /*19130*/  IMAD.MOV.U32 R4, RZ, RZ, R7 ;  /* 0x000000ffff047224 */ /* 0x002fc600078e0007 */
[----:B------:R1:W-:Y:S04]  /*19140*/  STL [R1+0x26c], R20 ;  /* 0x00026c1401007387 */ /* 0x0003e80000100800 */
[----:B------:R1:W-:Y:S04]  /*19150*/  STL [R1+0x268], R21 ;  /* 0x0002681501007387 */ /* 0x0003e80000100800 */
[----:B------:R-:W4:Y:S01]  /*19160*/  LDL R7, [R1+0x334] ;  /* 0x0003340001077983 */ /* 0x000f220000100800 */
[----:B------:R-:W-:Y:S02]  /*19170*/  VIADD R6, R23, UR5 ;  /* 0x0000000517067c36 */ /* 0x000fe40008000000 */
[----:B------:R-:W-:-:S05]  /*19180*/  IMAD.MOV.U32 R5, RZ, RZ, R22 ;  /* 0x000000ffff057224 */ /* 0x000fca00078e0016 */
[----:B------:R1:W-:Y:S02]  /*19190*/  LDGSTS.E [R6+0x40300], desc[UR24][R4.64], P4 ;  /* 0x4030000004067fae */ /* 0x0003e4000a1a1018 */
[----:B-1----:R-:W-:Y:S02]  /*191a0*/  IMAD.MOV.U32 R4, RZ, RZ, R20 ;  /* 0x000000ffff047224 */ /* 0x002fe400078e0014 */
[----:B------:R-:W-:-:S05]  /*191b0*/  IMAD.MOV.U32 R5, RZ, RZ, R21 ;  /* 0x000000ffff057224 */ /* 0x000fca00078e0015 */
[----:B------:R1:W-:Y:S01]  /*191c0*/  LDGSTS.E [R6+0x40700], desc[UR24][R4.64], P4 ;  /* 0x4070000004067fae */ /* 0x0003e2000a1a1018 */
[----:B------:R-:W-:-:S04]  /*191d0*/  UIADD3 UR13, UPT, UPT, UR13, 0x1, URZ ;  /* 0x000000010d0d7890 */ /* 0x000fc8000fffe0ff */
[----:B------:R-:W-:-:S04]  /*191e0*/  UISETP.GT.AND UP1, UPT, UR13, 0x1, UPT ;  /* 0x000000010d00788c */ /* 0x000fc8000bf24270 */
[----:B------:R-:W-:Y:S02]  /*191f0*/  USEL UR5, URZ, 0x1, !UP1 ;  /* 0x00000001ff057887 */ /* 0x000fe4000c800000 */
[----:B------:R-:W-:Y:S02]  /*19200*/  USEL UR13, UR13, URZ, !UP1 ;  /* 0x000000ff0d0d7287 */ /* 0x000fe4000c800000 */
[----:B------:R-:W-:Y:S01]  /*19210*/  ULOP3.LUT UR5, UR6, UR5, URZ, 0x3c, !UPT ;  /* 0x0000000506057292 */ /* 0x000fe2000f8e3cff */
[----:B---3--:R-:W-:-:S05]  /*19220*/  IADD3 R18, P0, PT, R18, R134, RZ ;  /* 0x0000008612127210 */ /* 0x008fca0007f1e0ff */
[----:B-1----:R-:W-:Y:S01]  /*19230*/  IMAD.MOV.U32 R4, RZ, RZ, R18 ;  /* 0x000000ffff047224 */ /* 0x002fe200078e0012 */
[----:B-----5:R-:W-:Y:S01]  /*19240*/  IADD3 R16, P5, PT, R16, R134, RZ ;  /* 0x0000008610107210 */ /* 0x020fe20007fbe0ff */
[----:B------:R-:W-:-:S04]  /*19250*/  IMAD.X R19, R19, 0x1, R133, P0 ;  /* 0x0000000113137824 */ /* 0x000fc800000e0685 */
[----:B------:R-:W-:Y:S02]  /*19260*/  IMAD.MOV.U32 R5, RZ, RZ, R19 ;  /* 0x000000ffff057224 */ /* 0x000fe400078e0013 */
[----:B------:R-:W-:-:S03]  /*19270*/  IMAD.X R17, R17, 0x1, R133, P5 ;  /* 0x0000000111117824 */ /* 0x000fc600028e0685 */
[----:B------:R1:W-:Y:S01]  /*19280*/  LDGSTS.E [R6+0x40b00], desc[UR24][R4.64], P4 ;  /* 0x40b0000004067fae */ /* 0x0003e2000a1a1018 */
[----:B--2---:R-:W-:-:S03]  /*19290*/  IADD3 R14, P0, PT, R14, R134, RZ ;  /* 0x000000860e0e7210 */ /* 0x004fc60007f1e0ff */
[----:B------:R2:W-:Y:S01]  /*192a0*/  STL [R1+0x28c], R18 ;  /* 0x00028c1201007387 */ /* 0x0005e20000100800 */
[----:B-1----:R-:W-:Y:S02]  /*192b0*/  IMAD.MOV.U32 R4, RZ, RZ, R16 ;  /* 0x000000ffff047224 */ /* 0x002fe400078e0010 */
[----:B------:R-:W-:Y:S01]  /*192c0*/  IMAD.MOV.U32 R5, RZ, RZ, R17 ;  /* 0x000000ffff057224 */ /* 0x000fe200078e0011 */
[----:B------:R-:W-:Y:S01]  /*192d0*/  IADD3 R12, P5, PT, R12, R134, RZ ;  /* 0x000000860c0c7210 */ /* 0x000fe20007fbe0ff */
[----:B------:R-:W-:Y:S01]  /*192e0*/  IMAD.X R15, R15, 0x1, R133, P0 ;  /* 0x000000010f0f7824 */ /* 0x000fe200000e0685 */
[----:B------:R2:W-:Y:S02]  /*192f0*/  STL [R1+0x288], R19 ;  /* 0x0002881301007387 */ /* 0x0005e40000100800 */
[----:B------:R-:W-:Y:S02]  /*19300*/  IADD3.X R13, PT, PT, R13, R133, RZ, P5, !PT ;  /* 0x000000850d0d7210 */ /* 0x000fe40002ffe4ff */
[----:B------:R2:W-:Y:S04]  /*19310*/  STL [R1+0x2ac], R16 ;  /* 0x0002ac1001007387 */ /* 0x0005e80000100800 */
[----:B------:R2:W-:Y:S04]  /*19320*/  STL [R1+0x2a8], R17 ;  /* 0x0002a81101007387 */ /* 0x0005e80000100800 */
[----:B------:R1:W-:Y:S04]  /*19330*/  LDGSTS.E [R6+0x40f00], desc[UR24][R4.64], P4 ;  /* 0x40f0000004067fae */ /* 0x0003e8000a1a1018 */
[----:B------:R2:W-:Y:S04]  /*19340*/  STL [R1+0x2cc], R14 ;  /* 0x0002cc0e01007387 */ /* 0x0005e80000100800 */
[----:B------:R2:W-:Y:S01]  /*19350*/  STL [R1+0x2c8], R15 ;  /* 0x0002c80f01007387 */ /* 0x0005e20000100800 */
[----:B-1----:R-:W-:-:S02]  /*19360*/  IMAD.MOV.U32 R4, RZ, RZ, R14 ;  /* 0x000000ffff047224 */ /* 0x002fc400078e000e */
[----:B------:R-:W-:Y:S01]  /*19370*/  IMAD.MOV.U32 R5, RZ, RZ, R15 ;  /* 0x000000ffff057224 */ /* 0x000fe200078e000f */
[-C--:B------:R-:W-:Y:S01]  /*19380*/  IADD3 R10, P0, PT, R10, R134.reuse, RZ ;  /* 0x000000860a0a7210 */ /* 0x080fe20007f1e0ff */
[----:B------:R2:W-:Y:S01]  /*19390*/  STL [R1+0x2ec], R12 ;  /* 0x0002ec0c01007387 */ /* 0x0005e20000100800 */
[----:B------:R-:W-:-:S03]  /*193a0*/  IADD3 R8, P5, PT, R8, R134, RZ ;  /* 0x0000008608087210 */ /* 0x000fc60007fbe0ff */
[----:B------:R2:W-:Y:S04]  /*193b0*/  STL [R1+0x2e8], R13 ;  /* 0x0002e80d01007387 */ /* 0x0005e80000100800 */
[----:B------:R1:W-:Y:S01]  /*193c0*/  LDGSTS.E [R6+0x41300], desc[UR24][R4.64], P4 ;  /* 0x4130000004067fae */ /* 0x0003e2000a1a1018 */
[--C-:B----4-:R-:W-:Y:S02]  /*193d0*/  IMAD.X R11, R11, 0x1, R133.reuse, P0 ;  /* 0x000000010b0b7824 */ /* 0x110fe400000e0685 */
[----:B------:R-:W-:Y:S01]  /*193e0*/  IMAD.X R9, R9, 0x1, R133, P5 ;  /* 0x0000000109097824 */ /* 0x000fe200028e0685 */
[----:B------:R2:W-:Y:S04]  /*193f0*/  STL [R1+0x30c], R10 ;  /* 0x00030c0a01007387 */ /* 0x0005e80000100800 */
[----:B------:R2:W-:Y:S01]  /*19400*/  STL [R1+0x308], R11 ;  /* 0x0003080b01007387 */ /* 0x0005e20000100800 */
[----:B-1----:R-:W-:-:S02]  /*19410*/  IMAD.MOV.U32 R4, RZ, RZ, R12 ;  /* 0x000000ffff047224 */ /* 0x002fc400078e000c */
[----:B------:R-:W-:Y:S01]  /*19420*/  IMAD.MOV.U32 R5, RZ, RZ, R13 ;  /* 0x000000ffff057224 */ /* 0x000fe200078e000d */
[----:B------:R2:W-:Y:S04]  /*19430*/  STL [R1+0x32c], R8 ;  /* 0x00032c0801007387 */ /* 0x0005e80000100800 */
[----:B------:R2:W-:Y:S04]  /*19440*/  STL [R1+0x328], R9 ;  /* 0x0003280901007387 */ /* 0x0005e80000100800 */
[----:B------:R1:W-:Y:S02]  /*19450*/  LDGSTS.E [R6+0x41700], desc[UR24][R4.64], P4 ;  /* 0x4170000004067fae */ /* 0x0003e4000a1a1018 */
[----:B-1----:R-:W-:-:S02]  /*19460*/  IMAD.MOV.U32 R4, RZ, RZ, R10 ;  /* 0x000000ffff047224 */ /* 0x002fc400078e000a */
[----:B------:R-:W-:Y:S01]  /*19470*/  IMAD.MOV.U32 R5, RZ, RZ, R11 ;  /* 0x000000ffff057224 */ /* 0x000fe200078e000b */
[----:B------:R-:W-:-:S04]  /*19480*/  ISETP.NE.U32.AND P0, PT, R250, R7, PT ;  /* 0x00000007fa00720c */ /* 0x000fc80003f05070 */
[----:B------:R1:W-:Y:S01]  /*19490*/  LDGSTS.E [R6+0x41b00], desc[UR24][R4.64], P4 ;  /* 0x41b0000004067fae */ /* 0x0003e2000a1a1018 */
[----:B------:R-:W-:Y:S02]  /*194a0*/  VIADD R250, R250, 0x1 ;  /* 0x00000001fafa7836 */ /* 0x000fe40000000000 */
[----:B-1----:R-:W-:Y:S02]  /*194b0*/  IMAD.MOV.U32 R4, RZ, RZ, R8 ;  /* 0x000000ffff047224 */ /* 0x002fe400078e0008 */
[----:B------:R-:W-:-:S05]  /*194c0*/  IMAD.MOV.U32 R5, RZ, RZ, R9 ;  /* 0x000000ffff057224 */ /* 0x000fca00078e0009 */
[----:B------:R1:W-:Y:S04]  /*194d0*/  LDGSTS.E [R6+0x41f00], desc[UR24][R4.64], P4 ;  /* 0x41f0000004067fae */ /* 0x0003e8000a1a1018 */
[----:B------:R-:W0:Y:S01]  /*194e0*/  LDGDEPBAR ;  /* 0x00000000000079af */ /* 0x000e220000000000 */
[----:B-1----:R-:W-:Y:S01]  /*194f0*/  IMAD.U32 R4, RZ, RZ, UR6 ;  /* 0x00000006ff047e24 */ /* 0x002fe2000f8e00ff */
[----:B--2---:R-:W-:Y:S06]  /*19500*/  @P0 BRA `(.L_x_11) ;  /* 0xffffff8400240947 */ /* 0x004fec000383ffff */
.L_x_8:
[----:B------:R-:W2:Y:S01]  /*19510*/  LDL.LU R6, [R1+0x46c] ;  /* 0x00046c0001067983 */ /* 0x000ea20000300800 */
[----:B------:R-:W2:Y:S01]  /*19520*/  LDCU.128 UR12, c[0x0][0x390] ;  /* 0x00007200ff0c77ac */ /* 0x000ea20008000c00 */
[C---:B------:R-:W-:Y:S01]  /*19530*/  VIADD R5, R132.reuse, 0x1 ;  /* 0x0000000184057836 */ /* 0x040fe20000000000 */
[C---:B------:R-:W-:Y:S01]  /*19540*/  IADD3 R2, PT, PT, R132.reuse, 0x3, RZ ;  /* 0x0000000384027810 */ /* 0x040fe20007ffe0ff */
[C---:B------:R-:W-:Y:S01]  /*19550*/  VIADD R4, R132.reuse, 0x2 ;  /* 0x0000000284047836 */ /* 0x040fe20000000000 */
[----:B------:R-:W1:Y:S01]  /*19560*/  LDCU UR7, c[0x0][0x3b8] ;  /* 0x00007700ff0777ac */ /* 0x000e620008000800 */
[C---:B------:R-:W-:Y:S01]  /*19570*/  VIADD R99, R132.reuse, 0x4 ;  /* 0x0000000484637836 */ /* 0x040fe20000000000 */
[----:B------:R-:W3:Y:S01]  /*19580*/  LDCU UR5, c[0x0][0x3b4] ;  /* 0x00007680ff0577ac */ /* 0x000ee20008000800 */
[----:B-1----:R-:W-:Y:S01]  /*19590*/  IMAD R3, R132, UR7, RZ ;  /* 0x0000000784037c24 */ /* 0x002fe2000f8e02ff */
[C---:B--2---:R-:W-:Y:S01]  /*195a0*/  ISETP.GE.AND P0, PT, R6.reuse, UR14, PT ;  /* 0x0000000e06007c0c */ /* 0x044fe2000bf06270 */
[----:B---3--:R-:W-:-:S03]  /*195b0*/  IMAD R0, R6, UR5, RZ ;  /* 0x0000000506007c24 */ /* 0x008fc6000f8e02ff */
[----:B------:R-:W-:Y:S01]  /*195c0*/  ISETP.LT.AND P4, PT, R5, UR15, !P0 ;  /* 0x0000000f05007c0c */ /* 0x000fe2000c781270 */
[----:B------:R-:W-:Y:S01]  /*195d0*/  VIADD R5, R3, UR7 ;  /* 0x0000000703057c36 */ /* 0x000fe20008000000 */
[----:B------:R-:W-:Y:S02]  /*195e0*/  ISETP.LT.AND P6, PT, R2, UR15, !P0 ;  /* 0x0000000f02007c0c */ /* 0x000fe4000c7c1270 */
[----:B------:R-:W-:Y:S01]  /*195f0*/  ISETP.LT.AND P3, PT, R4, UR15, !P0 ;  /* 0x0000000f04007c0c */ /* 0x000fe2000c761270 */
[----:B------:R-:W-:Y:S01]  /*19600*/  VIADD R7, R5, UR7 ;  /* 0x0000000705077c36 */ /* 0x000fe20008000000 */
[----:B------:R-:W-:-:S03]  /*19610*/  LEA R2, P5, R0, UR12, 0x2 ;  /* 0x0000000c00027c11 */ /* 0x000fc6000f8a10ff */
[----:B------:R-:W-:Y:S01]  /*19620*/  VIADD R9, R7, UR7 ;  /* 0x0000000707097c36 */ /* 0x000fe20008000000 */
[----:B------:R-:W-:Y:S09]  /*19630*/  @!P2 BRA `(.L_x_12) ;  /* 0x000000000010a947 */ /* 0x000ff20003800000 */
[----:B------:R-:W-:-:S06]  /*19640*/  USHF.L.U32 UR6, UR6, 0x1f, URZ ;  /* 0x0000001f06067899 */ /* 0x000fcc00080006ff */
[----:B------:R-:W-:-:S04]  /*19650*/  IMAD.U32 R4, RZ, RZ, UR6 ;  /* 0x00000006ff047e24 */ /* 0x000fc8000f8e00ff */
[----:B------:R-:W1:Y:S02]  /*19660*/  SYNCS.PHASECHK.TRANS64.TRYWAIT P2, [UR4], R4 ;  /* 0x00000004ff0075a7 */ /* 0x000e640008041104 */
[----:B-1----:R-:W-:Y:S05]  /*19670*/  @!P2 BRA `(.L_x_13) ;  /* 0x0000001800b4a947 */ /* 0x002fea0003800000 */
.L_x_12:
[----:B------:R-:W2:Y:S01]  /*19680*/  LDL.LU R6, [R1+0x470] ;  /* 0x0004700001067983 */ /* 0x000ea20000300800 */
[----:B------:R-:W-:-:S04]  /*19690*/  DEPBAR.LE SB0, 0x0 ;  /* 0x000080000000791a */ /* 0x000fc80000000000 */
[----:B------:R-:W-:Y:S01]  /*196a0*/  BAR.SYNC.DEFER_BLOCKING 0x0 ;  /* 0x0000000000007b1d */ /* 0x000fe20000010000 */
[----:B------:R-:W-:Y:S01]  /*196b0*/  VIADD R11, R9, UR7 ;  /* 0x00000007090b7c36 */ /* 0x000fe20008000000 */
[----:B------:R-:W-:Y:S01]  /*196c0*/  LEA.HI.X.SX32 R0, R0, UR13, 0x2, P5 ;  /* 0x0000000d00007c11 */ /* 0x000fe2000a8f16ff */
[----:B------:R-:W-:Y:S01]  /*196d0*/  VIADD R100, R132, 0x6 ;  /* 0x0000000684647836 */ /* 0x000fe20000000000 */
[-C--:B------:R-:W-:Y:S01]  /*196e0*/  LEA R68, P5, R3, R2.reuse, 0x2 ;  /* 0x0000000203447211 */ /* 0x080fe200078a10ff */
[----:B------:R-:W-:Y:S01]  /*196f0*/  VIADD R79, R11, UR7 ;  /* 0x000000070b4f7c36 */ /* 0x000fe20008000000 */
[----:B------:R-:W-:Y:S02]  /*19700*/  LEA R70, P2, R5, R2, 0x2 ;  /* 0x0000000205467211 */ /* 0x000fe400078410ff */
[-C--:B------:R-:W-:Y:S01]  /*19710*/  LEA.HI.X.SX32 R69, R3, R0.reuse, 0x2, P5 ;  /* 0x0000000003457211 */ /* 0x080fe200028f16ff */
[----:B------:R-:W-:Y:S01]  /*19720*/  VIADD R3, R79, UR7 ;  /* 0x000000074f037c36 */ /* 0x000fe20008000000 */
[----:B------:R-:W-:-:S02]  /*19730*/  LEA.HI.X.SX32 R71, R5, R0, 0x2, P2 ;  /* 0x0000000005477211 */ /* 0x000fc400010f16ff */
[-C--:B------:R-:W-:Y:S01]  /*19740*/  LEA R74, P2, R9, R2.reuse, 0x2 ;  /* 0x00000002094a7211 */ /* 0x080fe200078410ff */
[----:B------:R-:W-:Y:S01]  /*19750*/  VIADD R83, R3, UR7 ;  /* 0x0000000703537c36 */ /* 0x000fe20008000000 */
[----:B------:R-:W-:Y:S02]  /*19760*/  LEA R72, P5, R7, R2, 0x2 ;  /* 0x0000000207487211 */ /* 0x000fe400078a10ff */
[----:B------:R-:W-:Y:S01]  /*19770*/  LEA.HI.X.SX32 R75, R9, R0, 0x2, P2 ;  /* 0x00000000094b7211 */ /* 0x000fe200010f16ff */
[----:B------:R-:W-:Y:S01]  /*19780*/  VIADD R85, R83, UR7 ;  /* 0x0000000753557c36 */ /* 0x000fe20008000000 */
[----:B------:R-:W-:Y:S02]  /*19790*/  LEA R80, P2, R3, R2, 0x2 ;  /* 0x0000000203507211 */ /* 0x000fe400078410ff */
[-C--:B------:R-:W-:Y:S01]  /*197a0*/  LEA.HI.X.SX32 R73, R7, R0.reuse, 0x2, P5 ;  /* 0x0000000007497211 */ /* 0x080fe200028f16ff */
[----:B------:R-:W-:Y:S01]  /*197b0*/  VIADD R87, R85, UR7 ;  /* 0x0000000755577c36 */ /* 0x000fe20008000000 */
[----:B------:R-:W-:Y:S01]  /*197c0*/  LEA.HI.X.SX32 R81, R3, R0, 0x2, P2 ;  /* 0x0000000003517211 */ /* 0x000fe200010f16ff */
[----:B------:R-:W1:Y:S02]  /*197d0*/  @!P1 SYNCS.CCTL.IV [UR9+0x58000] ;  /* 0x05800000ff0099b1 */ /* 0x000e640008000009 */
[----:B-1----:R-:W-:Y:S01]  /*197e0*/  BAR.SYNC.DEFER_BLOCKING 0x0 ;  /* 0x0000000000007b1d */ /* 0x002fe20000010000 */
[----:B------:R-:W-:Y:S01]  /*197f0*/  VIADD R89, R87, UR7 ;  /* 0x0000000757597c36 */ /* 0x000fe20008000000 */
[----:B------:R-:W-:-:S02]  /*19800*/  LEA R84, P2, R85, R2, 0x2 ;  /* 0x0000000255547211 */ /* 0x000fc400078410ff */
[----:B------:R-:W-:Y:S01]  /*19810*/  ISETP.LT.AND P5, PT, R132, UR15, !P0 ;  /* 0x0000000f84007c0c */ /* 0x000fe2000c7a1270 */
[----:B------:R-:W-:Y:S01]  /*19820*/  VIADD R91, R89, UR7 ;  /* 0x00000007595b7c36 */ /* 0x000fe20008000000 */
[----:B------:R-:W-:Y:S02]  /*19830*/  LEA.HI.X.SX32 R85, R85, R0, 0x2, P2 ;  /* 0x0000000055557211 */ /* 0x000fe400010f16ff */
[----:B------:R-:W-:Y:S01]  /*19840*/  LEA R88, P2, R89, R2, 0x2 ;  /* 0x0000000259587211 */ /* 0x000fe200078410ff */
[----:B------:R-:W-:-:S03]  /*19850*/  VIADD R3, R91, UR7 ;  /* 0x000000075b037c36 */ /* 0x000fc60008000000 */
[----:B------:R-:W-:Y:S02]  /*19860*/  LEA.HI.X.SX32 R89, R89, R0, 0x2, P2 ;  /* 0x0000000059597211 */ /* 0x000fe400010f16ff */
[C---:B------:R-:W-:Y:S02]  /*19870*/  IADD3 R95, PT, PT, R3.reuse, UR7, RZ ;  /* 0x00000007035f7c10 */ /* 0x040fe4000fffe0ff */
[----:B------:R-:W-:-:S03]  /*19880*/  LEA R92, P2, R3, R2, 0x2 ;  /* 0x00000002035c7211 */ /* 0x000fc600078410ff */
[----:B------:R-:W-:Y:S01]  /*19890*/  VIADD R97, R95, UR7 ;  /* 0x000000075f617c36 */ /* 0x000fe20008000000 */
[----:B------:R-:W-:Y:S01]  /*198a0*/  LEA.HI.X.SX32 R93, R3, R0, 0x2, P2 ;  /* 0x00000000035d7211 */ /* 0x000fe200010f16ff */
[----:B------:R-:W-:Y:S02]  /*198b0*/  VIADD R3, R132, 0x5 ;  /* 0x0000000584037836 */ /* 0x000fe40000000000 */
[----:B------:R-:W-:Y:S01]  /*198c0*/  VIADD R101, R97, UR7 ;  /* 0x0000000761657c36 */ /* 0x000fe20008000000 */
[----:B------:R-:W1:Y:S01]  /*198d0*/  @!P1 SYNCS.CCTL.IV [UR9+0x58008] ;  /* 0x05800800ff0099b1 */ /* 0x000e620008000009 */
[-C--:B------:R-:W-:Y:S02]  /*198e0*/  LEA R76, P1, R11, R2.reuse, 0x2 ;  /* 0x000000020b4c7211 */ /* 0x080fe400078210ff */
[----:B------:R-:W-:Y:S02]  /*198f0*/  LEA R96, P2, R97, R2, 0x2 ;  /* 0x0000000261607211 */ /* 0x000fe400078410ff */
[----:B------:R-:W-:-:S02]  /*19900*/  LEA.HI.X.SX32 R77, R11, R0, 0x2, P1 ;  /* 0x000000000b4d7211 */ /* 0x000fc400008f16ff */
[----:B------:R-:W-:Y:S02]  /*19910*/  LEA R78, P1, R79, R2, 0x2 ;  /* 0x000000024f4e7211 */ /* 0x000fe400078210ff */
[-C--:B------:R-:W-:Y:S02]  /*19920*/  LEA.HI.X.SX32 R97, R97, R0.reuse, 0x2, P2 ;  /* 0x0000000061617211 */ /* 0x080fe400010f16ff */
[----:B------:R-:W-:Y:S02]  /*19930*/  LEA.HI.X.SX32 R79, R79, R0, 0x2, P1 ;  /* 0x000000004f4f7211 */ /* 0x000fe400008f16ff */
[----:B------:R-:W-:Y:S02]  /*19940*/  LEA R82, P1, R83, R2, 0x2 ;  /* 0x0000000253527211 */ /* 0x000fe400078210ff */
[----:B------:R-:W-:Y:S02]  /*19950*/  ISETP.LT.AND P2, PT, R99, UR15, !P0 ;  /* 0x0000000f63007c0c */ /* 0x000fe4000c741270 */
[----:B------:R-:W-:-:S02]  /*19960*/  LEA.HI.X.SX32 R83, R83, R0, 0x2, P1 ;  /* 0x0000000053537211 */ /* 0x000fc400008f16ff */
[----:B------:R-:W-:-:S04]  /*19970*/  LEA R86, P1, R87, R2, 0x2 ;  /* 0x0000000257567211 */ /* 0x000fc800078210ff */
[----:B------:R-:W-:Y:S02]  /*19980*/  LEA.HI.X.SX32 R87, R87, R0, 0x2, P1 ;  /* 0x0000000057577211 */ /* 0x000fe400008f16ff */
[----:B------:R-:W-:-:S04]  /*19990*/  LEA R90, P1, R91, R2, 0x2 ;  /* 0x000000025b5a7211 */ /* 0x000fc800078210ff */
[----:B------:R-:W-:Y:S02]  /*199a0*/  LEA.HI.X.SX32 R91, R91, R0, 0x2, P1 ;  /* 0x000000005b5b7211 */ /* 0x000fe400008f16ff */
[----:B------:R-:W-:-:S04]  /*199b0*/  LEA R94, P1, R95, R2, 0x2 ;  /* 0x000000025f5e7211 */ /* 0x000fc800078210ff */
[----:B------:R-:W-:Y:S02]  /*199c0*/  LEA.HI.X.SX32 R95, R95, R0, 0x2, P1 ;  /* 0x000000005f5f7211 */ /* 0x000fe400008f16ff */
[----:B------:R-:W-:-:S04]  /*199d0*/  LEA R98, P1, R101, R2, 0x2 ;  /* 0x0000000265627211 */ /* 0x000fc800078210ff */
[C---:B------:R-:W-:Y:S01]  /*199e0*/  LEA.HI.X.SX32 R99, R101.reuse, R0, 0x2, P1 ;  /* 0x0000000065637211 */ /* 0x040fe200008f16ff */
[----:B------:R-:W-:Y:S01]  /*199f0*/  VIADD R101, R101, UR7 ;  /* 0x0000000765657c36 */ /* 0x000fe20008000000 */
[----:B------:R-:W-:Y:S01]  /*19a00*/  ISETP.LT.AND P1, PT, R3, UR15, !P0 ;  /* 0x0000000f03007c0c */ /* 0x000fe2000c721270 */
[----:B------:R-:W-:Y:S01]  /*19a10*/  VIADD R3, R132, 0x7 ;  /* 0x0000000784037836 */ /* 0x000fe20000000000 */
[----:B--2---:R-:W-:-:S13]  /*19a20*/  R2UR UR4, R6 ;  /* 0x00000000060472ca */ /* 0x004fda00000e0000 */
[----:B------:R-:W2:Y:S01]  /*19a30*/  LDTM.x64 R4, tmem[UR4] ;  /* 0x00000004000479ee */ /* 0x000ea20008340000 */
[----:B------:R-:W-:Y:S01]  /*19a40*/  NOP ;  /* 0x0000000000007918 */ /* 0x000fe20000000000 */
[----:B--2---:R2:W-:Y:S01]  /*19a50*/  @P5 STG.E desc[UR24][R68.64], R4 ;  /* 0x0000000444005986 */ /* 0x0045e2000c101918 */
[----:B------:R-:W-:Y:S01]  /*19a60*/  ISETP.LT.AND P5, PT, R100, UR15, !P0 ;  /* 0x0000000f64007c0c */ /* 0x000fe2000c7a1270 */
[C---:B------:R-:W-:Y:S02]  /*19a70*/  VIADD R100, R132.reuse, 0x8 ;  /* 0x0000000884647836 */ /* 0x040fe40000000000 */
[----:B------:R-:W-:Y:S01]  /*19a80*/  @P4 STG.E desc[UR24][R70.64], R5 ;  /* 0x0000000546004986 */ /* 0x000fe2000c101918 */
[----:B------:R-:W-:Y:S01]  /*19a90*/  ISETP.LT.AND P4, PT, R3, UR15, !P0 ;  /* 0x0000000f03007c0c */ /* 0x000fe2000c781270 */
[----:B------:R-:W-:Y:S02]  /*19aa0*/  VIADD R3, R132, 0x9 ;  /* 0x0000000984037836 */ /* 0x000fe40000000000 */
[----:B------:R3:W-:Y:S01]  /*19ab0*/  @P3 STG.E desc[UR24][R72.64], R6 ;  /* 0x0000000648003986 */ /* 0x0007e2000c101918 */
[----:B------:R-:W-:Y:S01]  /*19ac0*/  ISETP.LT.AND P3, PT, R100, UR15, !P0 ;  /* 0x0000000f64007c0c */ /* 0x000fe2000c761270 */
[----:B--2---:R-:W-:-:S02]  /*19ad0*/  VIADD R4, R132, 0xa ;  /* 0x0000000a84047836 */ /* 0x004fc40000000000 */
[----:B------:R-:W-:Y:S01]  /*19ae0*/  @P6 STG.E desc[UR24][R74.64], R7 ;  /* 0x000000074a006986 */ /* 0x000fe2000c101918 */
[----:B------:R-:W-:Y:S01]  /*19af0*/  ISETP.LT.AND P6, PT, R3, UR15, !P0 ;  /* 0x0000000f03007c0c */ /* 0x000fe2000c7c1270 */
[----:B------:R-:W-:Y:S02]  /*19b00*/  VIADD R3, R132, 0xb ;  /* 0x0000000b84037836 */ /* 0x000fe40000000000 */
[----:B------:R2:W-:Y:S01]  /*19b10*/  @P2 STG.E desc[UR24][R76.64], R8 ;  /* 0x000000084c002986 */ /* 0x0005e2000c101918 */
[----:B------:R-:W-:Y:S01]  /*19b20*/  ISETP.LT.AND P2, PT, R4, UR15, !P0 ;  /* 0x0000000f04007c0c */ /* 0x000fe2000c741270 */
[C---:B------:R-:W-:Y:S02]  /*19b30*/  VIADD R4, R132.reuse, 0xc ;  /* 0x0000000c84047836 */ /* 0x040fe40000000000 */
[----:B------:R-:W-:Y:S01]  /*19b40*/  @P1 STG.E desc[UR24][R78.64], R9 ;  /* 0x000000094e001986 */ /* 0x000fe2000c101918 */
[----:B------:R-:W-:Y:S01]  /*19b50*/  ISETP.LT.AND P1, PT, R3, UR15, !P0 ;  /* 0x0000000f03007c0c */ /* 0x000fe2000c721270 */
[----:B------:R-:W-:-:S02]  /*19b60*/  VIADD R3, R132, 0xd ;  /* 0x0000000d84037836 */ /* 0x000fc40000000000 */
[----:B------:R-:W-:Y:S01]  /*19b70*/  @P5 STG.E desc[UR24][R80.64], R10 ;  /* 0x0000000a50005986 */ /* 0x000fe2000c101918 */
[----:B------:R-:W-:Y:S01]  /*19b80*/  ISETP.LT.AND P5, PT, R4, UR15, !P0 ;  /* 0x0000000f04007c0c */ /* 0x000fe2000c7a1270 */
[C---:B------:R-:W-:Y:S02]  /*19b90*/  VIADD R4, R132.reuse, 0xe ;  /* 0x0000000e84047836 */ /* 0x040fe40000000000 */
[----:B------:R-:W-:Y:S01]  /*19ba0*/  @P4 STG.E desc[UR24][R82.64], R11 ;  /* 0x0000000b52004986 */ /* 0x000fe2000c101918 */
[----:B------:R-:W-:Y:S01]  /*19bb0*/  ISETP.LT.AND P4, PT, R3, UR15, !P0 ;  /* 0x0000000f03007c0c */ /* 0x000fe2000c781270 */
[----:B------:R-:W-:Y:S02]  /*19bc0*/  VIADD R3, R132, 0xf ;  /* 0x0000000f84037836 */ /* 0x000fe40000000000 */
[----:B------:R-:W-:Y:S01]  /*19bd0*/  @P3 STG.E desc[UR24][R84.64], R12 ;  /* 0x0000000c54003986 */ /* 0x000fe2000c101918 */
[----:B------:R-:W-:Y:S01]  /*19be0*/  ISETP.LT.AND P3, PT, R4, UR15, !P0 ;  /* 0x0000000f04007c0c */ /* 0x000fe2000c761270 */
[----:B------:R-:W-:-:S02]  /*19bf0*/  VIADD R4, R132, 0x10 ;  /* 0x0000001084047836 */ /* 0x000fc40000000000 */
[----:B------:R-:W-:Y:S01]  /*19c00*/  @P6 STG.E desc[UR24][R86.64], R13 ;  /* 0x0000000d56006986 */ /* 0x000fe2000c101918 */
[----:B------:R-:W-:Y:S01]  /*19c10*/  ISETP.LT.AND P6, PT, R3, UR15, !P0 ;  /* 0x0000000f03007c0c */ /* 0x000fe2000c7c1270 */
[C---:B---3--:R-:W-:Y:S01]  /*19c20*/  VIADD R6, R132.reuse, 0x14 ;  /* 0x0000001484067836 */ /* 0x048fe20000000000 */
[----:B------:R-:W-:Y:S01]  /*19c30*/  IADD3 R3, PT, PT, R132, 0x11, RZ ;  /* 0x0000001184037810 */ /* 0x000fe20007ffe0ff */
        /* <DEDUP_REMOVED lines=8> */
[C---:B--2---:R-:W-:Y:S02]  /*19cc0*/  VIADD R8, R132.reuse, 0x15 ;  /* 0x0000001584087836 */ /* 0x044fe40000000000 */
[----:B------:R-:W-:Y:S01]  /*19cd0*/  @P4 STG.E desc[UR24][R94.64], R17 ;  /* 0x000000115e004986 */ /* 0x000fe2000c101918 */
[----:B------:R-:W-:Y:S01]  /*19ce0*/  ISETP.LT.AND P4, PT, R3, UR15, !P0 ;  /* 0x0000000f03007c0c */ /* 0x000fe2000c781270 */
[C---:B------:R-:W-:Y:S01]  /*19cf0*/  VIADD R3, R101.reuse, UR7 ;  /* 0x0000000765037c36 */ /* 0x040fe20008000000 */
[----:B---3--:R-:W-:Y:S01]  /*19d00*/  IADD3 R14, PT, PT, R132, 0x3e, RZ ;  /* 0x0000003e840e7810 */ /* 0x008fe20007ffe0ff */
[----:B------:R-:W-:Y:S01]  /*19d10*/  @P3 STG.E desc[UR24][R96.64], R18 ;  /* 0x0000001260003986 */ /* 0x000fe2000c101918 */
[----:B------:R-:W-:Y:S01]  /*19d20*/  LEA R4, P3, R101, R2, 0x2 ;  /* 0x0000000265047211 */ /* 0x000fe200078610ff */
[----:B------:R-:W-:-:S02]  /*19d30*/  VIADD R9, R3, UR7 ;  /* 0x0000000703097c36 */ /* 0x000fc40008000000 */
[----:B------:R-:W-:Y:S01]  /*19d40*/  @P6 STG.E desc[UR24][R98.64], R19 ;  /* 0x0000001362006986 */ /* 0x000fe2000c101918 */
[----:B------:R-:W-:Y:S01]  /*19d50*/  LEA.HI.X.SX32 R5, R101, R0, 0x2, P3 ;  /* 0x0000000065057211 */ /* 0x000fe200018f16ff */
[----:B------:R-:W-:Y:S01]  /*19d60*/  VIADD R10, R132, 0x16 ;  /* 0x00000016840a7836 */ /* 0x000fe20000000000 */
[----:B------:R-:W-:Y:S01]  /*19d70*/  ISETP.LT.AND P3, PT, R6, UR15, !P0 ;  /* 0x0000000f06007c0c */ /* 0x000fe2000c761270 */
[----:B------:R-:W-:Y:S01]  /*19d80*/  VIADD R12, R132, 0x17 ;  /* 0x00000017840c7836 */ /* 0x000fe20000000000 */
[C---:B------:R-:W-:Y:S01]  /*19d90*/  LEA R6, P6, R3.reuse, R2, 0x2 ;  /* 0x0000000203067211 */ /* 0x040fe200078c10ff */
[----:B------:R2:W-:Y:S01]  /*19da0*/  @P2 STG.E desc[UR24][R4.64], R20 ;  /* 0x0000001404002986 */ /* 0x0005e2000c101918 */
[----:B------:R-:W-:Y:S02]  /*19db0*/  ISETP.LT.AND P2, PT, R8, UR15, !P0 ;  /* 0x0000000f08007c0c */ /* 0x000fe4000c741270 */
[----:B------:R-:W-:Y:S01]  /*19dc0*/  LEA.HI.X.SX32 R7, R3, R0, 0x2, P6 ;  /* 0x0000000003077211 */ /* 0x000fe200030f16ff */
[C---:B------:R-:W-:Y:S01]  /*19dd0*/  VIADD R3, R9.reuse, UR7 ;  /* 0x0000000709037c36 */ /* 0x040fe20008000000 */
[----:B------:R-:W-:-:S03]  /*19de0*/  LEA R8, P6, R9, R2, 0x2 ;  /* 0x0000000209087211 */ /* 0x000fc600078c10ff */
[----:B------:R3:W-:Y:S01]  /*19df0*/  @P1 STG.E desc[UR24][R6.64], R21 ;  /* 0x0000001506001986 */ /* 0x0007e2000c101918 */
[----:B------:R-:W-:Y:S02]  /*19e00*/  LEA.HI.X.SX32 R9, R9, R0, 0x2, P6 ;  /* 0x0000000009097211 */ /* 0x000fe400030f16ff */
[----:B------:R-:W-:Y:S01]  /*19e10*/  ISETP.LT.AND P1, PT, R10, UR15, !P0 ;  /* 0x0000000f0a007c0c */ /* 0x000fe2000c721270 */
[C---:B--2---:R-:W-:Y:S01]  /*19e20*/  VIADD R5, R3.reuse, UR7 ;  /* 0x0000000703057c36 */ /* 0x044fe20008000000 */
[C---:B------:R-:W-:Y:S01]  /*19e30*/  LEA R10, P6, R3.reuse, R2, 0x2 ;  /* 0x00000002030a7211 */ /* 0x040fe200078c10ff */
[----:B------:R2:W-:Y:S01]  /*19e40*/  @P5 STG.E desc[UR24][R8.64], R22 ;  /* 0x0000001608005986 */ /* 0x0005e2000c101918 */
[----:B------:R-:W-:Y:S01]  /*19e50*/  ISETP.LT.AND P5, PT, R12, UR15, !P0 ;  /* 0x0000000f0c007c0c */ /* 0x000fe2000c7a1270 */
[----:B------:R-:W-:Y:S01]  /*19e60*/  VIADD R12, R132, 0x18 ;  /* 0x00000018840c7836 */ /* 0x000fe20000000000 */
[----:B------:R-:W-:Y:S01]  /*19e70*/  LEA.HI.X.SX32 R11, R3, R0, 0x2, P6 ;  /* 0x00000000030b7211 */ /* 0x000fe200030f16ff */
[C---:B------:R-:W-:Y:S01]  /*19e80*/  VIADD R3, R5.reuse, UR7 ;  /* 0x0000000705037c36 */ /* 0x040fe20008000000 */
[----:B------:R-:W-:-:S03]  /*19e90*/  LEA R4, P6, R5, R2, 0x2 ;  /* 0x0000000205047211 */ /* 0x000fc600078c10ff */
[----:B------:R4:W-:Y:S01]  /*19ea0*/  @P4 STG.E desc[UR24][R10.64], R23 ;  /* 0x000000170a004986 */ /* 0x0009e2000c101918 */
[----:B------:R-:W-:Y:S02]  /*19eb0*/  LEA.HI.X.SX32 R5, R5, R0, 0x2, P6 ;  /* 0x0000000005057211 */ /* 0x000fe400030f16ff */
[C---:B---3--:R-:W-:Y:S01]  /*19ec0*/  LEA R6, P6, R3.reuse, R2, 0x2 ;  /* 0x0000000203067211 */ /* 0x048fe200078c10ff */
[----:B--2---:R-:W-:Y:S01]  /*19ed0*/  VIADD R8, R132, 0x19 ;  /* 0x0000001984087836 */ /* 0x004fe20000000000 */
[C---:B------:R-:W-:Y:S01]  /*19ee0*/  IADD3 R9, PT, PT, R3.reuse, UR7, RZ ;  /* 0x0000000703097c10 */ /* 0x040fe2000fffe0ff */
[----:B------:R2:W-:Y:S01]  /*19ef0*/  @P3 STG.E desc[UR24][R4.64], R24 ;  /* 0x0000001804003986 */ /* 0x0005e2000c101918 */
[----:B------:R-:W-:Y:S02]  /*19f00*/  LEA.HI.X.SX32 R7, R3, R0, 0x2, P6 ;  /* 0x0000000003077211 */ /* 0x000fe400030f16ff */
[----:B------:R-:W-:Y:S01]  /*19f10*/  ISETP.LT.AND P3, PT, R8, UR15, !P0 ;  /* 0x0000000f08007c0c */ /* 0x000fe2000c761270 */
[C---:B------:R-:W-:Y:S01]  /*19f20*/  VIADD R3, R9.reuse, UR7 ;  /* 0x0000000709037c36 */ /* 0x040fe20008000000 */
[----:B------:R-:W-:Y:S01]  /*19f30*/  LEA R8, P6, R9, R2, 0x2 ;  /* 0x0000000209087211 */ /* 0x000fe200078c10ff */
[----:B------:R3:W-:Y:S01]  /*19f40*/  @P2 STG.E desc[UR24][R6.64], R25 ;  /* 0x0000001906002986 */ /* 0x0007e2000c101918 */
[----:B------:R-:W-:Y:S01]  /*19f50*/  ISETP.LT.AND P4, PT, R12, UR15, !P0 ;  /* 0x0000000f0c007c0c */ /* 0x000fe2000c781270 */
[----:B------:R-:W-:Y:S01]  /*19f60*/  VIADD R13, R3, UR7 ;  /* 0x00000007030d7c36 */ /* 0x000fe20008000000 */
[----:B------:R-:W-:Y:S01]  /*19f70*/  LEA.HI.X.SX32 R9, R9, R0, 0x2, P6 ;  /* 0x0000000009097211 */ /* 0x000fe200030f16ff */
[----:B------:R-:W-:Y:S01]  /*19f80*/  VIADD R12, R132, 0x1a ;  /* 0x0000001a840c7836 */ /* 0x000fe20000000000 */
[----:B----4-:R-:W-:-:S03]  /*19f90*/  LEA R10, P6, R3, R2, 0x2 ;  /* 0x00000002030a7211 */ /* 0x010fc600078c10ff */
[----:B------:R4:W-:Y:S01]  /*19fa0*/  @P1 STG.E desc[UR24][R8.64], R26 ;  /* 0x0000001a08001986 */ /* 0x0009e2000c101918 */
[----:B------:R-:W-:Y:S01]  /*19fb0*/  LEA.HI.X.SX32 R11, R3, R0, 0x2, P6 ;  /* 0x00000000030b7211 */ /* 0x000fe200030f16ff */
[C---:B------:R-:W-:Y:S01]  /*19fc0*/  VIADD R3, R13.reuse, UR7 ;  /* 0x000000070d037c36 */ /* 0x040fe20008000000 */
[C---:B--2---:R-:W-:Y:S01]  /*19fd0*/  LEA R4, P6, R13.reuse, R2, 0x2 ;  /* 0x000000020d047211 */ /* 0x044fe200078c10ff */
[----:B---3--:R-:W-:Y:S01]  /*19fe0*/  VIADD R6, R132, 0x1c ;  /* 0x0000001c84067836 */ /* 0x008fe20000000000 */
[----:B------:R-:W-:Y:S01]  /*19ff0*/  ISETP.LT.AND P2, PT, R12, UR15, !P0 ;  /* 0x0000000f0c007c0c */ /* 0x000fe2000c741270 */
[----:B------:R2:W-:Y:S01]  /*1a000*/  @P5 STG.E desc[UR24][R10.64], R27 ;  /* 0x0000001b0a005986 */ /* 0x0005e2000c101918 */
[----:B------:R-:W-:Y:S01]  /*1a010*/  LEA.HI.X.SX32 R5, R13, R0, 0x2, P6 ;  /* 0x000000000d057211 */ /* 0x000fe200030f16ff */
[----:B------:R-:W-:Y:S01]  /*1a020*/  VIADD R12, R132, 0x1b ;  /* 0x0000001b840c7836 */ /* 0x000fe20000000000 */
[----:B------:R-:W-:Y:S02]  /*1a030*/  ISETP.LT.AND P5, PT, R6, UR15, !P0 ;  /* 0x0000000f06007c0c */ /* 0x000fe4000c7a1270 */
[C---:B------:R-:W-:Y:S01]  /*1a040*/  LEA R6, P6, R3.reuse, R2, 0x2 ;  /* 0x0000000203067211 */ /* 0x040fe200078c10ff */
[C---:B----4-:R-:W-:Y:S01]  /*1a050*/  VIADD R9, R3.reuse, UR7 ;  /* 0x0000000703097c36 */ /* 0x050fe20008000000 */
[----:B------:R3:W-:Y:S01]  /*1a060*/  @P4 STG.E desc[UR24][R4.64], R28 ;  /* 0x0000001c04004986 */ /* 0x0007e2000c101918 */
[----:B------:R-:W-:Y:S01]  /*1a070*/  ISETP.LT.AND P1, PT, R12, UR15, !P0 ;  /* 0x0000000f0c007c0c */ /* 0x000fe2000c721270 */
[----:B------:R-:W-:Y:S01]  /*1a080*/  VIADD R12, R132, 0x1d ;  /* 0x0000001d840c7836 */ /* 0x000fe20000000000 */
[----:B------:R-:W-:Y:S01]  /*1a090*/  LEA.HI.X.SX32 R7, R3, R0, 0x2, P6 ;  /* 0x0000000003077211 */ /* 0x000fe200030f16ff */
[C---:B------:R-:W-:Y:S01]  /*1a0a0*/  VIADD R3, R9.reuse, UR7 ;  /* 0x0000000709037c36 */ /* 0x040fe20008000000 */
[----:B------:R-:W-:-:S02]  /*1a0b0*/  LEA R8, P6, R9, R2, 0x2 ;  /* 0x0000000209087211 */ /* 0x000fc400078c10ff */
[----:B------:R-:W-:Y:S01]  /*1a0c0*/  ISETP.LT.AND P4, PT, R12, UR15, !P0 ;  /* 0x0000000f0c007c0c */ /* 0x000fe2000c781270 */
[----:B------:R4:W-:Y:S01]  /*1a0d0*/  @P3 STG.E desc[UR24][R6.64], R29 ;  /* 0x0000001d06003986 */ /* 0x0009e2000c101918 */
[----:B------:R-:W-:Y:S01]  /*1a0e0*/  LEA.HI.X.SX32 R9, R9, R0, 0x2, P6 ;  /* 0x0000000009097211 */ /* 0x000fe200030f16ff */
[C---:B------:R-:W-:Y:S01]  /*1a0f0*/  VIADD R12, R132.reuse, 0x1e ;  /* 0x0000001e840c7836 */ /* 0x040fe20000000000 */
[C---:B--2---:R-:W-:Y:S01]  /*1a100*/  LEA R10, P6, R3.reuse, R2, 0x2 ;  /* 0x00000002030a7211 */ /* 0x044fe200078c10ff */
[----:B---3--:R-:W-:Y:S02]  /*1a110*/  VIADD R4, R132, 0x1f ;  /* 0x0000001f84047836 */ /* 0x008fe40000000000 */
[C---:B------:R-:W-:Y:S01]  /*1a120*/  VIADD R5, R3.reuse, UR7 ;  /* 0x0000000703057c36 */ /* 0x040fe20008000000 */
        /* <DEDUP_REMOVED lines=18> */
[----:B------:R-:W-:Y:S02]  /*1a250*/  LEA.HI.X.SX32 R9, R13, R0, 0x2, P6 ;  /* 0x000000000d097211 */ /* 0x000fe400030f16ff */
[----:B------:R-:W-:Y:S02]  /*1a260*/  ISETP.LT.AND P4, PT, R10, UR15, !P0 ;  /* 0x0000000f0a007c0c */ /* 0x000fe4000c781270 */
[C---:B------:R-:W-:Y:S01]  /*1a270*/  LEA R10, P6, R3.reuse, R2, 0x2 ;  /* 0x00000002030a7211 */ /* 0x040fe200078c10ff */
[C---:B----4-:R-:W-:Y:S01]  /*1a280*/  VIADD R5, R3.reuse, UR7 ;  /* 0x0000000703057c36 */ /* 0x050fe20008000000 */
[----:B------:R-:W-:Y:S01]  /*1a290*/  IADD3 R12, PT, PT, R132, 0x21, RZ ;  /* 0x00000021840c7810 */ /* 0x000fe20007ffe0ff */
[----:B------:R3:W-:Y:S01]  /*1a2a0*/  @P3 STG.E desc[UR24][R8.64], R34 ;  /* 0x0000002208003986 */ /* 0x0007e2000c101918 */
[----:B------:R-:W-:Y:S01]  /*1a2b0*/  LEA.HI.X.SX32 R11, R3, R0, 0x2, P6 ;  /* 0x00000000030b7211 */ /* 0x000fe200030f16ff */
[C---:B------:R-:W-:Y:S01]  /*1a2c0*/  VIADD R3, R5.reuse, UR7 ;  /* 0x0000000705037c36 */ /* 0x040fe20008000000 */
[----:B------:R-:W-:-:S02]  /*1a2d0*/  LEA R4, P6, R5, R2, 0x2 ;  /* 0x0000000205047211 */ /* 0x000fc400078c10ff */
[----:B------:R-:W-:Y:S01]  /*1a2e0*/  ISETP.LT.AND P5, PT, R12, UR15, !P0 ;  /* 0x0000000f0c007c0c */ /* 0x000fe2000c7a1270 */
[----:B------:R-:W-:Y:S01]  /*1a2f0*/  VIADD R12, R132, 0x23 ;  /* 0x00000023840c7836 */ /* 0x000fe20000000000 */
[----:B------:R-:W-:Y:S01]  /*1a300*/  LEA.HI.X.SX32 R5, R5, R0, 0x2, P6 ;  /* 0x0000000005057211 */ /* 0x000fe200030f16ff */
[----:B------:R4:W-:Y:S01]  /*1a310*/  @P2 STG.E desc[UR24][R10.64], R35 ;  /* 0x000000230a002986 */ /* 0x0009e2000c101918 */
[C---:B--2---:R-:W-:Y:S02]  /*1a320*/  LEA R6, P6, R3.reuse, R2, 0x2 ;  /* 0x0000000203067211 */ /* 0x044fe400078c10ff */
[----:B------:R-:W-:Y:S01]  /*1a330*/  ISETP.LT.AND P3, PT, R12, UR15, !P0 ;  /* 0x0000000f0c007c0c */ /* 0x000fe2000c761270 */
[C---:B---3--:R-:W-:Y:S01]  /*1a340*/  VIADD R8, R132.reuse, 0x25 ;  /* 0x0000002584087836 */ /* 0x048fe20000000000 */
[----:B------:R2:W-:Y:S01]  /*1a350*/  @P1 STG.E desc[UR24][R4.64], R36 ;  /* 0x0000002404001986 */ /* 0x0005e2000c101918 */
[C---:B------:R-:W-:Y:S01]  /*1a360*/  VIADD R9, R3.reuse, UR7 ;  /* 0x0000000703097c36 */ /* 0x040fe20008000000 */
[----:B------:R-:W-:Y:S01]  /*1a370*/  LEA.HI.X.SX32 R7, R3, R0, 0x2, P6 ;  /* 0x0000000003077211 */ /* 0x000fe200030f16ff */
[----:B------:R-:W-:Y:S01]  /*1a380*/  VIADD R12, R132, 0x24 ;  /* 0x00000024840c7836 */ /* 0x000fe20000000000 */
        /* <DEDUP_REMOVED lines=10> */
[----:B------:R-:W-:Y:S02]  /*1a430*/  LEA.HI.X.SX32 R11, R3, R0, 0x2, P6 ;  /* 0x00000000030b7211 */ /* 0x000fe400030f16ff */
[C---:B--2---:R-:W-:Y:S01]  /*1a440*/  LEA R4, P6, R13.reuse, R2, 0x2 ;  /* 0x000000020d047211 */ /* 0x044fe200078c10ff */
[----:B---3--:R-:W-:Y:S01]  /*1a450*/  VIADD R6, R132, 0x28 ;  /* 0x0000002884067836 */ /* 0x008fe20000000000 */
[C---:B------:R-:W-:Y:S01]  /*1a460*/  IADD3 R3, PT, PT, R13.reuse, UR7, RZ ;  /* 0x000000070d037c10 */ /* 0x040fe2000fffe0ff */
[----:B------:R2:W-:Y:S01]  /*1a470*/  @P3 STG.E desc[UR24][R10.64], R39 ;  /* 0x000000270a003986 */ /* 0x0005e2000c101918 */
[----:B------:R-:W-:Y:S02]  /*1a480*/  LEA.HI.X.SX32 R5, R13, R0, 0x2, P6 ;  /* 0x000000000d057211 */ /* 0x000fe400030f16ff */
[----:B------:R-:W-:Y:S02]  /*1a490*/  ISETP.LT.AND P3, PT, R6, UR15, !P0 ;  /* 0x0000000f06007c0c */ /* 0x000fe4000c761270 */
[C---:B------:R-:W-:Y:S01]  /*1a4a0*/  LEA R6, P6, R3.reuse, R2, 0x2 ;  /* 0x0000000203067211 */ /* 0x040fe200078c10ff */
[C---:B----4-:R-:W-:Y:S01]  /*1a4b0*/  VIADD R9, R3.reuse, UR7 ;  /* 0x0000000703097c36 */ /* 0x050fe20008000000 */
[----:B------:R-:W-:Y:S01]  /*1a4c0*/  ISETP.LT.AND P5, PT, R12, UR15, !P0 ;  /* 0x0000000f0c007c0c */ /* 0x000fe2000c7a1270 */
[----:B------:R-:W-:Y:S01]  /*1a4d0*/  VIADD R12, R132, 0x27 ;  /* 0x00000027840c7836 */ /* 0x000fe20000000000 */
[----:B------:R-:W-:Y:S01]  /*1a4e0*/  LEA.HI.X.SX32 R7, R3, R0, 0x2, P6 ;  /* 0x0000000003077211 */ /* 0x000fe200030f16ff */
[C---:B------:R-:W-:Y:S01]  /*1a4f0*/  VIADD R3, R9.reuse, UR7 ;  /* 0x0000000709037c36 */ /* 0x040fe20008000000 */
[C---:B------:R-:W-:Y:S01]  /*1a500*/  LEA R8, P6, R9.reuse, R2, 0x2 ;  /* 0x0000000209087211 */ /* 0x040fe200078c10ff */
[----:B------:R3:W-:Y:S01]  /*1a510*/  @P2 STG.E desc[UR24][R4.64], R40 ;  /* 0x0000002804002986 */ /* 0x0007e2000c101918 */
[----:B------:R-:W-:Y:S01]  /*1a520*/  ISETP.LT.AND P4, PT, R12, UR15, !P0 ;  /* 0x0000000f0c007c0c */ /* 0x000fe2000c781270 */
[----:B------:R-:W-:Y:S01]  /*1a530*/  VIADD R12, R132, 0x29 ;  /* 0x00000029840c7836 */ /* 0x000fe20000000000 */
[----:B------:R-:W-:Y:S01]  /*1a540*/  LEA.HI.X.SX32 R9, R9, R0, 0x2, P6 ;  /* 0x0000000009097211 */ /* 0x000fe200030f16ff */
[----:B------:R4:W-:Y:S01]  /*1a550*/  @P1 STG.E desc[UR24][R6.64], R41 ;  /* 0x0000002906001986 */ /* 0x0009e2000c101918 */
[----:B--2---:R-:W-:-:S02]  /*1a560*/  LEA R10, P6, R3, R2, 0x2 ;  /* 0x00000002030a7211 */ /* 0x004fc400078c10ff */
[----:B------:R-:W-:Y:S01]  /*1a570*/  ISETP.LT.AND P2, PT, R12, UR15, !P0 ;  /* 0x0000000f0c007c0c */ /* 0x000fe2000c741270 */
[----:B------:R-:W-:Y:S01]  /*1a580*/  @P5 STG.E desc[UR24][R8.64], R42 ;  /* 0x0000002a08005986 */ /* 0x000fe2000c101918 */
[C---:B------:R-:W-:Y:S01]  /*1a590*/  LEA.HI.X.SX32 R11, R3.reuse, R0, 0x2, P6 ;  /* 0x00000000030b7211 */ /* 0x040fe200030f16ff */
[C---:B------:R-:W-:Y:S02]  /*1a5a0*/  VIADD R12, R132.reuse, 0x2a ;  /* 0x0000002a840c7836 */ /* 0x040fe40000000000 */
[----:B---3--:R-:W-:Y:S02]  /*1a5b0*/  VIADD R4, R132, 0x2b ;  /* 0x0000002b84047836 */ /* 0x008fe40000000000 */
[----:B------:R-:W-:Y:S01]  /*1a5c0*/  VIADD R5, R3, UR7 ;  /* 0x0000000703057c36 */ /* 0x000fe20008000000 */
[----:B------:R2:W-:Y:S01]  /*1a5d0*/  @P4 STG.E desc[UR24][R10.64], R43 ;  /* 0x0000002b0a004986 */ /* 0x0005e2000c101918 */
[----:B------:R-:W-:Y:S01]  /*1a5e0*/  ISETP.LT.AND P1, PT, R12, UR15, !P0 ;  /* 0x0000000f0c007c0c */ /* 0x000fe2000c721270 */
[----:B------:R-:W-:Y:S01]  /*1a5f0*/  VIADD R12, R132, 0x2c ;  /* 0x0000002c840c7836 */ /* 0x000fe20000000000 */
[----:B------:R-:W-:Y:S01]  /*1a600*/  ISETP.LT.AND P5, PT, R4, UR15, !P0 ;  /* 0x0000000f04007c0c */ /* 0x000fe2000c7a1270 */
[C---:B------:R-:W-:Y:S01]  /*1a610*/  VIADD R3, R5.reuse, UR7 ;  /* 0x0000000705037c36 */ /* 0x040fe20008000000 */
[----:B------:R-:W-:-:S02]  /*1a620*/  LEA R4, P6, R5, R2, 0x2 ;  /* 0x0000000205047211 */ /* 0x000fc400078c10ff */
[----:B------:R-:W-:Y:S01]  /*1a630*/  ISETP.LT.AND P4, PT, R12, UR15, !P0 ;  /* 0x0000000f0c007c0c */ /* 0x000fe2000c781270 */
[----:B------:R-:W-:Y:S01]  /*1a640*/  VIADD R13, R3, UR7 ;  /* 0x00000007030d7c36 */ /* 0x000fe20008000000 */
[----:B------:R-:W-:Y:S01]  /*1a650*/  LEA.HI.X.SX32 R5, R5, R0, 0x2, P6 ;  /* 0x0000000005057211 */ /* 0x000fe200030f16ff */
[C---:B------:R-:W-:Y:S01]  /*1a660*/  VIADD R12, R132.reuse, 0x2d ;  /* 0x0000002d840c7836 */ /* 0x040fe20000000000 */
[C---:B----4-:R-:W-:Y:S01]  /*1a670*/  LEA R6, P6, R3.reuse, R2, 0x2 ;  /* 0x0000000203067211 */ /* 0x050fe200078c10ff */
[----:B--2---:R-:W-:Y:S02]  /*1a680*/  VIADD R10, R132, 0x2e ;  /* 0x0000002e840a7836 */ /* 0x004fe40000000000 */
[----:B------:R2:W-:Y:S01]  /*1a690*/  @P3 STG.E desc[UR24][R4.64], R44 ;  /* 0x0000002c04003986 */ /* 0x0005e2000c101918 */
[----:B------:R-:W-:Y:S01]  /*1a6a0*/  LEA.HI.X.SX32 R7, R3, R0, 0x2, P6 ;  /* 0x0000000003077211 */ /* 0x000fe200030f16ff */
[C---:B------:R-:W-:Y:S01]  /*1a6b0*/  VIADD R3, R13.reuse, UR7 ;  /* 0x000000070d037c36 */ /* 0x040fe20008000000 */
[----:B------:R-:W-:-:S02]  /*1a6c0*/  LEA R8, P6, R13, R2, 0x2 ;  /* 0x000000020d087211 */ /* 0x000fc400078c10ff */
[----:B------:R-:W-:Y:S01]  /*1a6d0*/  ISETP.LT.AND P3, PT, R12, UR15, !P0 ;  /* 0x0000000f0c007c0c */ /* 0x000fe2000c761270 */
[----:B------:R3:W-:Y:S01]  /*1a6e0*/  @P2 STG.E desc[UR24][R6.64], R45 ;  /* 0x0000002d06002986 */ /* 0x0007e2000c101918 */
[----:B------:R-:W-:Y:S01]  /*1a6f0*/  LEA.HI.X.SX32 R9, R13, R0, 0x2, P6 ;  /* 0x000000000d097211 */ /* 0x000fe200030f16ff */
[----:B------:R-:W-:Y:S01]  /*1a700*/  VIADD R12, R132, 0x2f ;  /* 0x0000002f840c7836 */ /* 0x000fe20000000000 */
[----:B------:R-:W-:Y:S02]  /*1a710*/  ISETP.LT.AND P2, PT, R10, UR15, !P0 ;  /* 0x0000000f0a007c0c */ /* 0x000fe4000c741270 */
[C---:B------:R-:W-:Y:S01]  /*1a720*/  LEA R10, P6, R3.reuse, R2, 0x2 ;  /* 0x00000002030a7211 */ /* 0x040fe200078c10ff */
[C---:B--2---:R-:W-:Y:S01]  /*1a730*/  VIADD R5, R3.reuse, UR7 ;  /* 0x0000000703057c36 */ /* 0x044fe20008000000 */
[----:B------:R2:W-:Y:S01]  /*1a740*/  @P1 STG.E desc[UR24][R8.64], R46 ;  /* 0x0000002e08001986 */ /* 0x0005e2000c101918 */
[----:B------:R-:W-:Y:S02]  /*1a750*/  ISETP.LT.AND P1, PT, R12, UR15, !P0 ;  /* 0x0000000f0c007c0c */ /* 0x000fe4000c721270 */
[----:B------:R-:W-:Y:S01]  /*1a760*/  LEA.HI.X.SX32 R11, R3, R0, 0x2, P6 ;  /* 0x00000000030b7211 */ /* 0x000fe200030f16ff */
[C---:B------:R-:W-:Y:S01]  /*1a770*/  VIADD R3, R5.reuse, UR7 ;  /* 0x0000000705037c36 */ /* 0x040fe20008000000 */
[----:B------:R-:W-:-:S02]  /*1a780*/  LEA R4, P6, R5, R2, 0x2 ;  /* 0x0000000205047211 */ /* 0x000fc400078c10ff */
[C---:B------:R-:W-:Y:S01]  /*1a790*/  IADD3 R12, PT, PT, R132.reuse, 0x30, RZ ;  /* 0x00000030840c7810 */ /* 0x040fe20007ffe0ff */
[----:B------:R4:W-:Y:S01]  /*1a7a0*/  @P5 STG.E desc[UR24][R10.64], R47 ;  /* 0x0000002f0a005986 */ /* 0x0009e2000c101918 */
[----:B------:R-:W-:Y:S02]  /*1a7b0*/  LEA.HI.X.SX32 R5, R5, R0, 0x2, P6 ;  /* 0x0000000005057211 */ /* 0x000fe400030f16ff */
[C---:B---3--:R-:W-:Y:S01]  /*1a7c0*/  LEA R6, P6, R3.reuse, R2, 0x2 ;  /* 0x0000000203067211 */ /* 0x048fe200078c10ff */
[----:B--2---:R-:W-:Y:S01]  /*1a7d0*/  VIADD R8, R132, 0x31 ;  /* 0x0000003184087836 */ /* 0x004fe20000000000 */
[----:B------:R-:W-:Y:S01]  /*1a7e0*/  ISETP.LT.AND P5, PT, R12, UR15, !P0 ;  /* 0x0000000f0c007c0c */ /* 0x000fe2000c7a1270 */
[C---:B------:R-:W-:Y:S01]  /*1a7f0*/  VIADD R9, R3.reuse, UR7 ;  /* 0x0000000703097c36 */ /* 0x040fe20008000000 */
[----:B------:R2:W-:Y:S01]  /*1a800*/  @P4 STG.E desc[UR24][R4.64], R48 ;  /* 0x0000003004004986 */ /* 0x0005e2000c101918 */
        /* <DEDUP_REMOVED lines=31> */
[C---:B--2---:R-:W-:Y:S01]  /*1aa00*/  LEA R10, P6, R3.reuse, R2, 0x2 ;  /* 0x00000002030a7211 */ /* 0x044fe200078c10ff */
[----:B---3--:R-:W-:Y:S01]  /*1aa10*/  VIADD R4, R132, 0x37 ;  /* 0x0000003784047836 */ /* 0x008fe20000000000 */
        /* <DEDUP_REMOVED lines=24> */
[----:B------:R-:W-:Y:S01]  /*1aba0*/  ISETP.LT.AND P1, PT, R12, UR15, !P0 ;  /* 0x0000000f0c007c0c */ /* 0x000fe2000c721270 */
[----:B------:R3:W-:Y:S01]  /*1abb0*/  @P4 STG.E desc[UR24][R8.64], R58 ;  /* 0x0000003a08004986 */ /* 0x0007e2000c101918 */
[----:B------:R-:W-:Y:S01]  /*1abc0*/  LEA.HI.X.SX32 R11, R3, R0, 0x2, P6 ;  /* 0x00000000030b7211 */ /* 0x000fe200030f16ff */
[C---:B------:R-:W-:Y:S01]  /*1abd0*/  VIADD R3, R5.reuse, UR7 ;  /* 0x0000000705037c36 */ /* 0x040fe20008000000 */
[----:B------:R-:W-:Y:S01]  /*1abe0*/  LEA R4, P6, R5, R2, 0x2 ;  /* 0x0000000205047211 */ /* 0x000fe200078c10ff */
[----:B------:R-:W-:-:S02]  /*1abf0*/  VIADD R12, R132, 0x3b ;  /* 0x0000003b840c7836 */ /* 0x000fc40000000000 */
[----:B------:R4:W-:Y:S01]  /*1ac00*/  @P3 STG.E desc[UR24][R10.64], R59 ;  /* 0x0000003b0a003986 */ /* 0x0009e2000c101918 */
[----:B------:R-:W-:Y:S02]  /*1ac10*/  LEA.HI.X.SX32 R5, R5, R0, 0x2, P6 ;  /* 0x0000000005057211 */ /* 0x000fe400030f16ff */
[C---:B--2---:R-:W-:Y:S02]  /*1ac20*/  LEA R6, P6, R3.reuse, R2, 0x2 ;  /* 0x0000000203067211 */ /* 0x044fe400078c10ff */
[----:B------:R-:W-:Y:S01]  /*1ac30*/  ISETP.LT.AND P4, PT, R12, UR15, !P0 ;  /* 0x0000000f0c007c0c */ /* 0x000fe2000c781270 */
[C---:B---3--:R-:W-:Y:S01]  /*1ac40*/  VIADD R9, R3.reuse, UR7 ;  /* 0x0000000703097c36 */ /* 0x048fe20008000000 */
[----:B------:R-:W-:Y:S01]  /*1ac50*/  LEA.HI.X.SX32 R7, R3, R0, 0x2, P6 ;  /* 0x0000000003077211 */ /* 0x000fe200030f16ff */
[----:B------:R-:W-:Y:S01]  /*1ac60*/  VIADD R8, R132, 0x3d ;  /* 0x0000003d84087836 */ /* 0x000fe20000000000 */
[----:B------:R2:W-:Y:S01]  /*1ac70*/  @P2 STG.E desc[UR24][R4.64], R60 ;  /* 0x0000003c04002986 */ /* 0x0005e2000c101918 */
[----:B------:R-:W-:-:S02]  /*1ac80*/  VIADD R3, R9, UR7 ;  /* 0x0000000709037c36 */ /* 0x000fc40008000000 */
[----:B------:R-:W-:Y:S01]  /*1ac90*/  VIADD R12, R132, 0x3c ;  /* 0x0000003c840c7836 */ /* 0x000fe20000000000 */
[----:B------:R-:W-:Y:S01]  /*1aca0*/  ISETP.LT.AND P2, PT, R8, UR15, !P0 ;  /* 0x0000000f08007c0c */ /* 0x000fe2000c741270 */
[----:B------:R-:W-:Y:S01]  /*1acb0*/  VIADD R13, R3, UR7 ;  /* 0x00000007030d7c36 */ /* 0x000fe20008000000 */
[----:B------:R3:W-:Y:S01]  /*1acc0*/  @P1 STG.E desc[UR24][R6.64], R61 ;  /* 0x0000003d06001986 */ /* 0x0007e2000c101918 */
[-C--:B------:R-:W-:Y:S01]  /*1acd0*/  LEA R8, P1, R9, R2.reuse, 0x2 ;  /* 0x0000000209087211 */ /* 0x080fe200078210ff */
[----:B------:R-:W-:Y:S01]  /*1ace0*/  VIADD R132, R132, 0x3f ;  /* 0x0000003f84847836 */ /* 0x000fe20000000000 */
[----:B----4-:R-:W-:Y:S01]  /*1acf0*/  LEA R10, P6, R3, R2, 0x2 ;  /* 0x00000002030a7211 */ /* 0x010fe200078c10ff */
[----:B------:R-:W-:Y:S01]  /*1ad00*/  VIADD R15, R13, UR7 ;  /* 0x000000070d0f7c36 */ /* 0x000fe20008000000 */
[----:B------:R-:W-:Y:S02]  /*1ad10*/  LEA.HI.X.SX32 R9, R9, R0, 0x2, P1 ;  /* 0x0000000009097211 */ /* 0x000fe400008f16ff */
[----:B------:R-:W-:-:S02]  /*1ad20*/  ISETP.LT.AND P3, PT, R12, UR15, !P0 ;  /* 0x0000000f0c007c0c */ /* 0x000fc4000c761270 */
[----:B------:R-:W-:Y:S01]  /*1ad30*/  LEA.HI.X.SX32 R11, R3, R0, 0x2, P6 ;  /* 0x00000000030b7211 */ /* 0x000fe200030f16ff */
[----:B------:R-:W-:Y:S01]  /*1ad40*/  VIADD R3, R15, UR7 ;  /* 0x000000070f037c36 */ /* 0x000fe20008000000 */
[-C--:B--2---:R-:W-:Y:S01]  /*1ad50*/  LEA R4, P1, R13, R2.reuse, 0x2 ;  /* 0x000000020d047211 */ /* 0x084fe200078210ff */
[----:B------:R2:W-:Y:S01]  /*1ad60*/  @P5 STG.E desc[UR24][R8.64], R62 ;  /* 0x0000003e08005986 */ /* 0x0005e2000c101918 */
[----:B------:R-:W-:Y:S02]  /*1ad70*/  LEA R12, P6, R15, R2, 0x2 ;  /* 0x000000020f0c7211 */ /* 0x000fe400078c10ff */
[-C--:B------:R-:W-:Y:S01]  /*1ad80*/  LEA.HI.X.SX32 R5, R13, R0.reuse, 0x2, P1 ;  /* 0x000000000d057211 */ /* 0x080fe200008f16ff */
[----:B------:R2:W-:Y:S01]  /*1ad90*/  @P4 STG.E desc[UR24][R10.64], R63 ;  /* 0x0000003f0a004986 */ /* 0x0005e2000c101918 */
[----:B------:R-:W-:Y:S01]  /*1ada0*/  LEA.HI.X.SX32 R13, R15, R0, 0x2, P6 ;  /* 0x000000000f0d7211 */ /* 0x000fe200030f16ff */
[C---:B------:R-:W-:Y:S01]  /*1adb0*/  VIADD R15, R3.reuse, UR7 ;  /* 0x00000007030f7c36 */ /* 0x040fe20008000000 */
[----:B---3--:R-:W-:Y:S01]  /*1adc0*/  LEA R6, P6, R3, R2, 0x2 ;  /* 0x0000000203067211 */ /* 0x008fe200078c10ff */
[----:B------:R2:W-:Y:S01]  /*1add0*/  @P3 STG.E desc[UR24][R4.64], R64 ;  /* 0x0000004004003986 */ /* 0x0005e2000c101918 */
[----:B------:R-:W-:-:S02]  /*1ade0*/  ISETP.LT.AND P1, PT, R14, UR15, !P0 ;  /* 0x0000000f0e007c0c */ /* 0x000fc4000c721270 */
[----:B------:R-:W-:Y:S01]  /*1adf0*/  ISETP.LT.AND P0, PT, R132, UR15, !P0 ;  /* 0x0000000f84007c0c */ /* 0x000fe2000c701270 */
[----:B------:R2:W-:Y:S01]  /*1ae00*/  @P2 STG.E desc[UR24][R12.64], R65 ;  /* 0x000000410c002986 */ /* 0x0005e2000c101918 */
[----:B------:R-:W-:Y:S02]  /*1ae10*/  LEA.HI.X.SX32 R7, R3, R0, 0x2, P6 ;  /* 0x0000000003077211 */ /* 0x000fe400030f16ff */
[----:B------:R-:W-:-:S04]  /*1ae20*/  LEA R2, P6, R15, R2, 0x2 ;  /* 0x000000020f027211 */ /* 0x000fc800078c10ff */
[----:B------:R-:W-:-:S03]  /*1ae30*/  LEA.HI.X.SX32 R3, R15, R0, 0x2, P6 ;  /* 0x000000000f037211 */ /* 0x000fc600030f16ff */
[----:B------:R2:W-:Y:S04]  /*1ae40*/  @P1 STG.E desc[UR24][R6.64], R66 ;  /* 0x0000004206001986 */ /* 0x0005e8000c101918 */
[----:B------:R2:W-:Y:S01]  /*1ae50*/  @P0 STG.E desc[UR24][R2.64], R67 ;  /* 0x0000004302000986 */ /* 0x0005e2000c101918 */
[----:B-1----:R-:W-:Y:S06]  /*1ae60*/  BAR.SYNC.DEFER_BLOCKING 0x0 ;  /* 0x0000000000007b1d */ /* 0x002fec0000010000 */
[----:B------:R-:W-:Y:S05]  /*1ae70*/  BRA.U UP0, `(.L_x_14) ;  /* 0x0000000100a07547 */ /* 0x000fea000b800000 */
[----:B------:R-:W1:Y:S01]  /*1ae80*/  S2UR UR5, SR_CgaCtaId ;  /* 0x00000000000579c3 */ /* 0x000e620000008800 */
[----:B------:R-:W-:Y:S01]  /*1ae90*/  NOP ;  /* 0x0000000000007918 */ /* 0x000fe20000000000 */
[----:B------:R-:W-:Y:S01]  /*1aea0*/  UMOV UR4, 0x50 ;  /* 0x0000005000047882 */ /* 0x000fe20000000000 */
[----:B------:R-:W-:Y:S02]  /*1aeb0*/  IMAD.U32 R0, RZ, RZ, UR10 ;  /* 0x0000000aff007e24 */ /* 0x000fe4000f8e00ff */
[----:B--2---:R-:W-:Y:S02]  /*1aec0*/  IMAD.MOV.U32 R3, RZ, RZ, 0xffff ;  /* 0x0000ffffff037424 */ /* 0x004fe400078e00ff */
[----:B------:R-:W-:Y:S01]  /*1aed0*/  IMAD.MOV.U32 R7, RZ, RZ, 0x1 ;  /* 0x00000001ff077424 */ /* 0x000fe200078e00ff */
[----:B------:R-:W-:-:S04]  /*1aee0*/  LOP3.LUT R0, R0, 0xffff, RZ, 0xc0, !PT ;  /* 0x0000ffff00007812 */ /* 0x000fc800078ec0ff */
[----:B------:R-:W-:-:S05]  /*1aef0*/  SHF.R.U32.HI R0, RZ, 0x5, R0 ;  /* 0x00000005ff007819 */ /* 0x000fca0000011600 */
[----:B------:R-:W-:Y:S01]  /*1af00*/  VIADD R2, R0, 0x10 ;  /* 0x0000001000027836 */ /* 0x000fe20000000000 */
[----:B------:R-:W-:Y:S01]  /*1af10*/  SHF.L.U32 R0, R3, R0, RZ ;  /* 0x0000000003007219 */ /* 0x000fe200000006ff */
[----:B-1----:R-:W-:-:S03]  /*1af20*/  ULEA UR6, UR5, UR4, 0x18 ;  /* 0x0000000405067291 */ /* 0x002fc6000f8ec0ff */
[----:B------:R-:W-:-:S04]  /*1af30*/  SHF.L.U32 R3, R7, R2, RZ ;  /* 0x0000000207037219 */ /* 0x000fc800000006ff */
[----:B------:R-:W-:Y:S02]  /*1af40*/  LOP3.LUT R0, R3, R0, RZ, 0xfc, !PT ;  /* 0x0000000003007212 */ /* 0x000fe400078efcff */
[----:B------:R-:W1:Y:S02]  /*1af50*/  LDS R5, [UR6] ;  /* 0x00000006ff057984 */ /* 0x000e640008000800 */
[C---:B------:R-:W-:Y:S02]  /*1af60*/  LOP3.LUT R2, R0.reuse, 0xffff, RZ, 0xc0, !PT ;  /* 0x0000ffff00027812 */ /* 0x040fe400078ec0ff */
[----:B-1----:R-:W-:-:S04]  /*1af70*/  LOP3.LUT R3, R0, 0xffff, R5, 0x80, !PT ;  /* 0x0000ffff00037812 */ /* 0x002fc800078e8005 */
[----:B------:R-:W-:-:S13]  /*1af80*/  ISETP.NE.AND P0, PT, R3, R2, PT ;  /* 0x000000020300720c */ /* 0x000fda0003f05270 */
[----:B------:R-:W-:Y:S05]  /*1af90*/  @P0 BRA `(.L_x_15) ;  /* 0x0000000000500947 */ /* 0x000fea0003800000 */
[----:B------:R-:W-:Y:S02]  /*1afa0*/  SHF.R.U32.HI R5, RZ, 0x10, R5 ;  /* 0x00000010ff057819 */ /* 0x000fe40000011605 */
[----:B------:R-:W-:-:S04]  /*1afb0*/  SHF.R.U32.HI R2, RZ, 0x10, R0 ;  /* 0x00000010ff027819 */ /* 0x000fc80000011600 */
[----:B------:R-:W-:-:S04]  /*1afc0*/  LOP3.LUT R5, R5, R2, RZ, 0xc0, !PT ;  /* 0x0000000205057212 */ /* 0x000fc800078ec0ff */
[----:B------:R-:W-:-:S13]  /*1afd0*/  ISETP.NE.AND P0, PT, R5, R2, PT ;  /* 0x000000020500720c */ /* 0x000fda0003f05270 */
[----:B------:R-:W-:Y:S05]  /*1afe0*/  @P0 BRA `(.L_x_16) ;  /* 0x0000000000300947 */ /* 0x000fea0003800000 */
[----:B------:R-:W-:Y:S01]  /*1aff0*/  R2UR UR4, R0 ;  /* 0x00000000000472ca */ /* 0x000fe200000e0000 */
[----:B------:R-:W-:Y:S01]  /*1b000*/  VOTEU.ANY UR5, UPT, PT ;  /* 0x0000000000057886 */ /* 0x000fe200038e0100 */
[----:B------:R-:W1:Y:S01]  /*1b010*/  S2R R0, SR_LANEID ;  /* 0x0000000000007919 */ /* 0x000e620000000000 */
[----:B------:R-:W-:-:S10]  /*1b020*/  UFLO.U32 UR5, UR5 ;  /* 0x00000005000572bd */ /* 0x000fd400080e0000 */
[----:B------:R-:W-:-:S06]  /*1b030*/  ULOP3.LUT UR4, URZ, UR4, URZ, 0x33, !UPT ;  /* 0x00000004ff047292 */ /* 0x000fcc000f8e33ff */
[----:B------:R-:W-:-:S04]  /*1b040*/  IMAD.U32 R2, RZ, RZ, UR4 ;  /* 0x00000004ff027e24 */ /* 0x000fc8000f8e00ff */
[----:B------:R-:W2:Y:S02]  /*1b050*/  REDUX UR7, R2 ;  /* 0x00000000020773c4 */ /* 0x000ea40000000000 */
[----:B------:R3:W-:Y:S01]  /*1b060*/  UTCATOMSWS.AND URZ, UR4 ;  /* 0x0000000400ff79e3 */ /* 0x0007e20008000000 */
[----:B-1----:R-:W-:Y:S01]  /*1b070*/  ISETP.EQ.U32.AND P0, PT, R0, UR5, PT ;  /* 0x0000000500007c0c */ /* 0x002fe2000bf02070 */
[----:B--2---:R-:W-:-:S12]  /*1b080*/  IMAD.U32 R0, RZ, RZ, UR7 ;  /* 0x00000007ff007e24 */ /* 0x004fd8000f8e00ff */
[----:B------:R3:W-:Y:S01]  /*1b090*/  @P0 ATOMS.AND RZ, [UR6], R0 ;  /* 0x00000000ffff098c */ /* 0x0007e2000a800006 */
[----:B------:R-:W-:Y:S05]  /*1b0a0*/  BRA `(.L_x_14) ;  /* 0x0000000000147947 */ /* 0x000fea0003800000 */
.L_x_16:
[----:B------:R-:W-:-:S07]  /*1b0b0*/  MOV R2, 0x1b0d0 ;  /* 0x0001b0d000027802 */ /* 0x000fce0000000f00 */
[----:B------:R-:W-:Y:S05]  /*1b0c0*/  CALL.REL.NOINC `($__internal_0_$__cuda_sm10x_tcgen05_guardrail_trap_col_being_dealloced_not_returned_by_alloc) ;  /* 0x00000000002c7944 */ /* 0x000fea0003c00000 */
[----:B------:R-:W-:Y:S05]  /*1b0d0*/  BRA `(.L_x_14) ;  /* 0x0000000000087947 */ /* 0x000fea0003800000 */
.L_x_15:
[----:B------:R-:W-:-:S07]  /*1b0e0*/  MOV R2, 0x1b100 ;  /* 0x0001b10000027802 */ /* 0x000fce0000000f00 */
[----:B------:R-:W-:Y:S05]  /*1b0f0*/  CALL.REL.NOINC `($__internal_2_$__cuda_sm10x_tcgen05_guardrail_trap_unallocated_columns_being_dealloced) ;  /* 0x0000000000387944 */ /* 0x000fea0003c00000 */
.L_x_14:
[----:B------:R-:W-:Y:S01]  /*1b100*/  NOP ;  /* 0x0000000000007918 */ /* 0x000fe20000000000 */
[----:B---3--:R-:W-:Y:S05]  /*1b110*/  EXIT ;  /* 0x000000000000794d */ /* 0x008fea0003800000 */
.L_x_9:
[----:B------:R-:W2:Y:S02]  /*1b120*/  SYNCS.PHASECHK.TRANS64.TRYWAIT P0, [UR4], R4 ;  /* 0x00000004ff0075a7 */ /* 0x000ea40008001104 */
[----:B--2---:R-:W-:Y:S05]  /*1b130*/  @!P0 BRA `(.L_x_9) ;  /* 0xfffffffc00f88947 */ /* 0x004fea000383ffff */
[----:B------:R-:W-:Y:S05]  /*1b140*/  BRA `(.L_x_17) ;  /* 0xffffff6800307947 */ /* 0x000fea000383ffff */
.L_x_13:
[----:B------:R-:W1:Y:S02]  /*1b150*/  SYNCS.PHASECHK.TRANS64.TRYWAIT P2, [UR4], R4 ;  /* 0x00000004ff0075a7 */ /* 0x000e640008041104 */
[----:B-1----:R-:W-:Y:S05]  /*1b160*/  @!P2 BRA `(.L_x_13) ;  /* 0xfffffffc00f8a947 */ /* 0x002fea000383ffff */
[----:B------:R-:W-:Y:S05]  /*1b170*/  BRA `(.L_x_12) ;  /* 0xffffffe400407947 */ /* 0x000fea000383ffff */
        .weak           $__internal_0_$__cuda_sm10x_tcgen05_guardrail_trap_col_being_dealloced_not_returned_by_alloc
        .type           $__internal_0_$__cuda_sm10x_tcgen05_guardrail_trap_col_being_dealloced_not_returned_by_alloc,@function
        .size           $__internal_0_$__cuda_sm10x_tcgen05_guardrail_trap_col_being_dealloced_not_returned_by_alloc,($__internal_1_$__cuda_sm10x_tcgen05_guardrail_trap_phase_invalid_during_alloc - $__internal_0_$__cuda_sm10x_tcgen05_guardrail_trap_col_being_dealloced_not_returned_by_alloc)
$__internal_0_$__cuda_sm10x_tcgen05_guardrail_trap_col_being_dealloced_not_returned_by_alloc:
[----:B------:R-:W-:Y:S05]  /*1b180*/  BPT.TRAP 0x1 ;  /* 0x000000040000795c */ /* 0x000fea0000300000 */
[----:B------:R-:W-:-:S04]  /*1b190*/  IMAD.MOV.U32 R3, RZ, RZ, 0x0 ;  /* 0x00000000ff037424 */ /* 0x000fc800078e00ff */
[----:B------:R-:W-:Y:S05]  /*1b1a0*/  RET.REL.NODEC R2 `(matmul_kernel) ;  /* 0xfffffe4c02947950 */ /* 0x000fea0003c3ffff */
        .weak           $__internal_1_$__cuda_sm10x_tcgen05_guardrail_trap_phase_invalid_during_alloc
        .type           $__internal_1_$__cuda_sm10x_tcgen05_guardrail_trap_phase_invalid_during_alloc,@function
        .size           $__internal_1_$__cuda_sm10x_tcgen05_guardrail_trap_phase_invalid_during_alloc,($__internal_2_$__cuda_sm10x_tcgen05_guardrail_trap_unallocated_columns_being_dealloced - $__internal_1_$__cuda_sm10x_tcgen05_guardrail_trap_phase_invalid_during_alloc)
$__internal_1_$__cuda_sm10x_tcgen05_guardrail_trap_phase_invalid_during_alloc:
[----:B------:R-:W-:Y:S05]  /*1b1b0*/  BPT.TRAP 0x1 ;  /* 0x000000040000795c */ /* 0x000fea0000300000 */
[----:B------:R-:W-:-:S04]  /*1b1c0*/  IMAD.MOV.U32 R3, RZ, RZ, 0x0 ;  /* 0x00000000ff037424 */ /* 0x000fc800078e00ff */
[----:B------:R-:W-:Y:S05]  /*1b1d0*/  RET.REL.NODEC R2 `(matmul_kernel) ;  /* 0xfffffe4c02887950 */ /* 0x000fea0003c3ffff */
        .weak           $__internal_2_$__cuda_sm10x_tcgen05_guardrail_trap_unallocated_columns_being_dealloced
        .type           $__internal_2_$__cuda_sm10x_tcgen05_guardrail_trap_unallocated_columns_being_dealloced,@function
        .size           $__internal_2_$__cuda_sm10x_tcgen05_guardrail_trap_unallocated_columns_being_dealloced,(.L_x_21 - $__internal_2_$__cuda_sm10x_tcgen05_guardrail_trap_unallocated_columns_being_dealloced)
$__internal_2_$__cuda_sm10x_tcgen05_guardrail_trap_unallocated_columns_being_dealloced:
[----:B------:R-:W-:Y:S05]  /*1b1e0*/  BPT.TRAP 0x1 ;  /* 0x000000040000795c */ /* 0x000fea0000300000 */
[----:B------:R-:W-:-:S04]  /*1b1f0*/  IMAD.MOV.U32 R3, RZ, RZ, 0x0 ;  /* 0x00000000ff037424 */ /* 0x000fc800078e00ff */
[----:B------:R-:W-:Y:S05]  /*1b200*/  RET.REL.NODEC R2 `(matmul_kernel) ;  /* 0xfffffe4c027c7950 */ /* 0x000fea0003c3ffff */
.L_x_18:
[----:B------:R-:W-:-:S00]  /*1b210*/  BRA `(.L_x_18) ;  /* 0xfffffffc00fc7947 */ /* 0x000fc0000383ffff */
[----:B------:R-:W-:-:S00]  /*1b220*/  NOP ;  /* 0x0000000000007918 */ /* 0x000fc00000000000 */
        /* <DEDUP_REMOVED lines=13> */
.L_x_21:


//--------------------- .nv.shared.matmul_kernel  --------------------------
	.section	.nv.shared.matmul_kernel,"aw",@nobits
	.sectionflags	@""
	.align	16
	.zero		1024


//--------------------- .nv.shared.reserved.0     --------------------------
	.section	.nv.shared.reserved.0,"aw",@nobits
	.align	8
	.weak		__nv_reservedSMEM_offset_0_alias
	.size		__nv_reservedSMEM_offset_0_alias, 0, 64
	.other		__nv_reservedSMEM_offset_0_alias,@"STO_CUDA_RESERVED_SHARED STV_DEFAULT"
__nv_reservedSMEM_offset_0_alias:
	.zero		0
.nv.shared.reserved.0:
	.zero		64
	.weak		__nv_reservedSMEM_allocation_phase
	.type		__nv_reservedSMEM_allocation_phase,@object
	.size		__nv_reservedSMEM_allocation_phase,(.L_0 - __nv_reservedSMEM_allocation_phase)
__nv_reservedSMEM_allocation_phase:
	.zero		1
.L_0:
	.zero		7
	.weak		__nv_reservedSMEM_devtool_atexit_pc
	.type		__nv_reservedSMEM_devtool_atexit_pc,@object
	.size		__nv_reservedSMEM_devtool_atexit_pc,(__nv_reservedSMEM_allocation_mask - __nv_reservedSMEM_devtool_atexit_pc)
__nv_reservedSMEM_devtool_atexit_pc:
	.zero		8
	.weak		__nv_reservedSMEM_allocation_mask
	.type		__nv_reservedSMEM_allocation_mask,@object
	.size		__nv_reservedSMEM_allocation_mask,(.L_2 - __nv_reservedSMEM_allocation_mask)
__nv_reservedSMEM_allocation_mask:
	.zero		4
.L_2:


//--------------------- .nv.constant0.matmul_kernel --------------------------
	.section	.nv.constant0.matmul_kernel,"a",@progbits
	.sectionflags	@""
	.align	4
.nv.constant0.matmul_kernel:
	.zero		976


//--------------------- SYMBOLS --------------------------

	.type		.nv.reservedSmem.offset0,@object
	.size		.nv.reservedSmem.offset0,0x4
	.type		.nv.reservedSmem.cap,@object
	.size		.nv.reservedSmem.cap,0x4
